def matmul_kernel(
    a_ptr,
    b_ptr,
    c_ptr,
    M,
    N,
    K,
    stride_am,
    stride_ak,
    stride_bk,
    stride_bn,
    stride_cm,
    stride_cn,
    BLOCK_M: tl.constexpr,
    BLOCK_N: tl.constexpr,
    BLOCK_K: tl.constexpr,
    GROUP_M: tl.constexpr,
):
    pid = tl.program_id(axis=0)
    num_pid_m = tl.cdiv(M, BLOCK_M)
    num_pid_n = tl.cdiv(N, BLOCK_N)
    num_pid_in_group = GROUP_M * num_pid_n
    group_id = pid // num_pid_in_group
    first_pid_m = group_id * GROUP_M
    group_size_m = min(num_pid_m - first_pid_m, GROUP_M)
    pid_m = first_pid_m + ((pid % num_pid_in_group) % group_size_m)
    pid_n = (pid % num_pid_in_group) // group_size_m

    offs_am = (pid_m * BLOCK_M + tl.arange(0, BLOCK_M)) % M
    offs_bn = (pid_n * BLOCK_N + tl.arange(0, BLOCK_N)) % N
    offs_k = tl.arange(0, BLOCK_K)
    a_ptrs = a_ptr + offs_am[:, None] * stride_am + offs_k[None, :] * stride_ak
    b_ptrs = b_ptr + offs_k[:, None] * stride_bk + offs_bn[None, :] * stride_bn

    acc = tl.zeros((BLOCK_M, BLOCK_N), dtype=tl.float32)
    for kk in range(0, tl.cdiv(K, BLOCK_K)):
        a = tl.load(a_ptrs, mask=offs_k[None, :] < K - kk * BLOCK_K, other=0.0)
        b = tl.load(b_ptrs, mask=offs_k[:, None] < K - kk * BLOCK_K, other=0.0)
        acc = tl.dot(a, b, acc)
        a_ptrs += BLOCK_K * stride_ak
        b_ptrs += BLOCK_K * stride_bk

    c = acc.to(c_ptr.dtype.element_ty)
    offs_cm = pid_m * BLOCK_M + tl.arange(0, BLOCK_M)
    offs_cn = pid_n * BLOCK_N + tl.arange(0, BLOCK_N)
    c_ptrs = c_ptr + offs_cm[:, None] * stride_cm + offs_cn[None, :] * stride_cn
    mask = (offs_cm[:, None] < M) & (offs_cn[None, :] < N)
    tl.store(c_ptrs, c, mask=mask)

# config = {"BLOCK_K": 64, "BLOCK_M": 64, "BLOCK_N": 512, "GROUP_M": 1, "arch": "sm_80", "dtype": "fp16", "num_ctas": 1, "num_stages": 3, "num_warps": 4}
# arch = sm_80


// ===== COMPILED SASS (sm_80) =====

	.target	sm_80

	.elftype	@"ET_EXEC"


//--------------------- .note.nv.tkinfo           --------------------------
	.section	.note.nv.tkinfo,"",@"SHT_NOTE"
	.sectionflags	@"SHF_NOTE_NV_TKINFO"
	.tkinfo
        /*0018*/ 	.word	0x00000002
        /*0030*/ 	.string	""
        /*0030*/ 	.string	"ptxas"
        /*0030*/ 	.string	"Cuda compilation tools, release 13.0, V13.0.88"
        /*0030*/ 	.string	"Build cuda_13.0.r13.0/compiler.36424714_0"
        /*0030*/ 	.string	"-v  -suppress-debug-info  -lineinfo  -arch sm_80 "



//--------------------- .note.nv.cuinfo           --------------------------
	.section	.note.nv.cuinfo,"",@"SHT_NOTE"
	.sectionflags	@"SHF_NOTE_NV_CUINFO"
        /*0018*/ 	.short	0x0002
        /*001a*/ 	.short	0x0050
        /*001c*/ 	.short	0x0082
	.zero		2


//--------------------- .nv.info                  --------------------------
	.section	.nv.info,"",@"SHT_CUDA_INFO"
	.align	4


	//----- nvinfo : EIATTR_REGCOUNT
	.align		4
        /*0000*/ 	.byte	0x04, 0x2f
        /*0002*/ 	.short	(.L_1 - .L_0)
	.align		4
.L_0:
        /*0004*/ 	.word	index@(matmul_kernel)
        /*0008*/ 	.word	0x00000020


	//----- nvinfo : EIATTR_FRAME_SIZE
	.align		4
.L_1:
        /*000c*/ 	.byte	0x04, 0x11
        /*000e*/ 	.short	(.L_3 - .L_2)
	.align		4
.L_2:
        /*0010*/ 	.word	index@(matmul_kernel)
        /*0014*/ 	.word	0x00002b40


	//----- nvinfo : EIATTR_MIN_STACK_SIZE
	.align		4
.L_3:
        /*0018*/ 	.byte	0x04, 0x12
        /*001a*/ 	.short	(.L_5 - .L_4)
	.align		4
.L_4:
        /*001c*/ 	.word	index@(matmul_kernel)
        /*0020*/ 	.word	0x00002b40
.L_5:


//--------------------- .nv.info.matmul_kernel    --------------------------
	.section	.nv.info.matmul_kernel,"",@"SHT_CUDA_INFO"
	.sectionflags	@""
	.align	4


	//----- nvinfo : EIATTR_CUDA_API_VERSION
	.align		4
        /*0000*/ 	.byte	0x04, 0x37
        /*0002*/ 	.short	(.L_7 - .L_6)
.L_6:
        /*0004*/ 	.word	0x00000082


	//----- nvinfo : EIATTR_SW2861232_WAR
	.align		4
.L_7:
        /*0008*/ 	.byte	0x01, 0x35
	.zero		2


	//----- nvinfo : EIATTR_PARAM_CBANK
	.align		4
        /*000c*/ 	.byte	0x04, 0x0a
        /*000e*/ 	.short	(.L_9 - .L_8)
	.align		4
.L_8:
        /*0010*/ 	.word	index@(.nv.constant0.matmul_kernel)
        /*0014*/ 	.short	0x0160
        /*0016*/ 	.short	0x0050


	//----- nvinfo : EIATTR_CBANK_PARAM_SIZE
	.align		4
.L_9:
        /*0018*/ 	.byte	0x03, 0x19
        /*001a*/ 	.short	0x0050


	//----- nvinfo : EIATTR_KPARAM_INFO
	.align		4
        /*001c*/ 	.byte	0x04, 0x17
        /*001e*/ 	.short	(.L_11 - .L_10)
.L_10:
        /*0020*/ 	.word	0x00000000
        /*0024*/ 	.short	0x000d
        /*0026*/ 	.short	0x0048
        /*0028*/ 	.byte	0x00, 0xf4, 0x21, 0x00


	//----- nvinfo : EIATTR_KPARAM_INFO
	.align		4
.L_11:
        /*002c*/ 	.byte	0x04, 0x17
        /*002e*/ 	.short	(.L_13 - .L_12)
.L_12:
        /*0030*/ 	.word	0x00000000
        /*0034*/ 	.short	0x000c
        /*0036*/ 	.short	0x0040
        /*0038*/ 	.byte	0x00, 0xf4, 0x21, 0x00


	//----- nvinfo : EIATTR_KPARAM_INFO
	.align		4
.L_13:
        /*003c*/ 	.byte	0x04, 0x17
        /*003e*/ 	.short	(.L_15 - .L_14)
.L_14:
        /*0040*/ 	.word	0x00000000
        /*0044*/ 	.short	0x000b
        /*0046*/ 	.short	0x0038
        /*0048*/ 	.byte	0x00, 0xf0, 0x11, 0x00


	//----- nvinfo : EIATTR_KPARAM_INFO
	.align		4
.L_15:
        /*004c*/ 	.byte	0x04, 0x17
        /*004e*/ 	.short	(.L_17 - .L_16)
.L_16:
        /*0050*/ 	.word	0x00000000
        /*0054*/ 	.short	0x000a
        /*0056*/ 	.short	0x0034
        /*0058*/ 	.byte	0x00, 0xf0, 0x11, 0x00


	//----- nvinfo : EIATTR_KPARAM_INFO
	.align		4
.L_17:
        /*005c*/ 	.byte	0x04, 0x17
        /*005e*/ 	.short	(.L_19 - .L_18)
.L_18:
        /*0060*/ 	.word	0x00000000
        /*0064*/ 	.short	0x0009
        /*0066*/ 	.short	0x0030
        /*0068*/ 	.byte	0x00, 0xf0, 0x11, 0x00


	//----- nvinfo : EIATTR_KPARAM_INFO
	.align		4
.L_19:
        /*006c*/ 	.byte	0x04, 0x17
        /*006e*/ 	.short	(.L_21 - .L_20)
.L_20:
        /*0070*/ 	.word	0x00000000
        /*0074*/ 	.short	0x0008
        /*0076*/ 	.short	0x002c
        /*0078*/ 	.byte	0x00, 0xf0, 0x11, 0x00


	//----- nvinfo : EIATTR_KPARAM_INFO
	.align		4
.L_21:
        /*007c*/ 	.byte	0x04, 0x17
        /*007e*/ 	.short	(.L_23 - .L_22)
.L_22:
        /*0080*/ 	.word	0x00000000
        /*0084*/ 	.short	0x0007
        /*0086*/ 	.short	0x0028
        /*0088*/ 	.byte	0x00, 0xf0, 0x11, 0x00


	//----- nvinfo : EIATTR_KPARAM_INFO
	.align		4
.L_23:
        /*008c*/ 	.byte	0x04, 0x17
        /*008e*/ 	.short	(.L_25 - .L_24)
.L_24:
        /*0090*/ 	.word	0x00000000
        /*0094*/ 	.short	0x0006
        /*0096*/ 	.short	0x0024
        /*0098*/ 	.byte	0x00, 0xf0, 0x11, 0x00


	//----- nvinfo : EIATTR_KPARAM_INFO
	.align		4
.L_25:
        /*009c*/ 	.byte	0x04, 0x17
        /*009e*/ 	.short	(.L_27 - .L_26)
.L_26:
        /*00a0*/ 	.word	0x00000000
        /*00a4*/ 	.short	0x0005
        /*00a6*/ 	.short	0x0020
        /*00a8*/ 	.byte	0x00, 0xf0, 0x11, 0x00


	//----- nvinfo : EIATTR_KPARAM_INFO
	.align		4
.L_27:
        /*00ac*/ 	.byte	0x04, 0x17
        /*00ae*/ 	.short	(.L_29 - .L_28)
.L_28:
        /*00b0*/ 	.word	0x00000000
        /*00b4*/ 	.short	0x0004
        /*00b6*/ 	.short	0x001c
        /*00b8*/ 	.byte	0x00, 0xf0, 0x11, 0x00


	//----- nvinfo : EIATTR_KPARAM_INFO
	.align		4
.L_29:
        /*00bc*/ 	.byte	0x04, 0x17
        /*00be*/ 	.short	(.L_31 - .L_30)
.L_30:
        /*00c0*/ 	.word	0x00000000
        /*00c4*/ 	.short	0x0003
        /*00c6*/ 	.short	0x0018
        /*00c8*/ 	.byte	0x00, 0xf0, 0x11, 0x00


	//----- nvinfo : EIATTR_KPARAM_INFO
	.align		4
.L_31:
        /*00cc*/ 	.byte	0x04, 0x17
        /*00ce*/ 	.short	(.L_33 - .L_32)
.L_32:
        /*00d0*/ 	.word	0x00000000
        /*00d4*/ 	.short	0x0002
        /*00d6*/ 	.short	0x0010
        /*00d8*/ 	.byte	0x00, 0xf4, 0x21, 0x00


	//----- nvinfo : EIATTR_KPARAM_INFO
	.align		4
.L_33:
        /*00dc*/ 	.byte	0x04, 0x17
        /*00de*/ 	.short	(.L_35 - .L_34)
.L_34:
        /*00e0*/ 	.word	0x00000000
        /*00e4*/ 	.short	0x0001
        /*00e6*/ 	.short	0x0008
        /*00e8*/ 	.byte	0x00, 0xf4, 0x21, 0x00


	//----- nvinfo : EIATTR_KPARAM_INFO
	.align		4
.L_35:
        /*00ec*/ 	.byte	0x04, 0x17
        /*00ee*/ 	.short	(.L_37 - .L_36)
.L_36:
        /*00f0*/ 	.word	0x00000000
        /*00f4*/ 	.short	0x0000
        /*00f6*/ 	.short	0x0000
        /*00f8*/ 	.byte	0x00, 0xf4, 0x21, 0x00


	//----- nvinfo : EIATTR_MAXREG_COUNT
	.align		4
.L_37:
        /*00fc*/ 	.byte	0x03, 0x1b
        /*00fe*/ 	.short	0x00ff


	//----- nvinfo : EIATTR_NUM_BARRIERS
	.align		4
        /*0100*/ 	.byte	0x02, 0x4c
        /*0102*/ 	.byte	0x01
	.zero		1


	//----- nvinfo : EIATTR_ANNOTATIONS
	.align		4
        /*0104*/ 	.byte	0x04, 0x55
        /*0106*/ 	.short	(.L_39 - .L_38)


	//   ....[0]....
.L_38:
        /*0108*/ 	.word	0x00000001
        /*010c*/ 	.byte	0x10, 0x07, 0x00, 0x00, 0x01, 0x00, 0x00, 0x00, 0x40, 0x07, 0x00, 0x00, 0x01, 0x00, 0x00, 0x00
        /* <DEDUP_REMOVED lines=1487> */
        /*5e0c*/ 	.byte	0x10, 0x91, 0x01, 0x00, 0x01, 0x00, 0x00, 0x00, 0x20, 0x91, 0x01, 0x00


	//----- nvinfo : EIATTR_MERCURY_ISA_VERSION
	.align		4
.L_39:
        /*5e18*/ 	.byte	0x03, 0x5f
        /*5e1a*/ 	.short	0x0000


	//----- nvinfo : EIATTR_EXIT_INSTR_OFFSETS
	.align		4
        /*5e1c*/ 	.byte	0x04, 0x1c
        /*5e1e*/ 	.short	(.L_41 - .L_40)


	//   ....[0]....
.L_40:
        /*5e20*/ 	.word	0x0004ff50


	//   ....[1]....
        /*5e24*/ 	.word	0x0004ff80


	//----- nvinfo : EIATTR_REQNTID
	.align		4
.L_41:
        /*5e28*/ 	.byte	0x04, 0x10
        /*5e2a*/ 	.short	(.L_43 - .L_42)
.L_42:
        /*5e2c*/ 	.word	0x00000080
        /*5e30*/ 	.word	0x00000001
        /*5e34*/ 	.word	0x00000001
.L_43:


//--------------------- .nv.callgraph             --------------------------
	.section	.nv.callgraph,"",@"SHT_CUDA_CALLGRAPH"
	.align	4
	.sectionentsize	8
	.align		4
        /*0000*/ 	.word	0x00000000
	.align		4
        /*0004*/ 	.word	0xffffffff
	.align		4
        /*0008*/ 	.word	0x00000000
	.align		4
        /*000c*/ 	.word	0xfffffffe
	.align		4
        /*0010*/ 	.word	0x00000000
	.align		4
        /*0014*/ 	.word	0xfffffffd
	.align		4
        /*0018*/ 	.word	0x00000000
	.align		4
        /*001c*/ 	.word	0xfffffffc


//--------------------- .nv.rel.action            --------------------------
	.section	.nv.rel.action,"",@"SHT_CUDA_RELOCINFO"
	.align	8
	.sectionentsize	8
        /*0000*/ 	.byte	0x73, 0x00, 0x00, 0x00, 0x00, 0x00, 0x00, 0x00, 0x00, 0x00, 0x00, 0x11, 0x25, 0x00, 0x05, 0x36


//--------------------- .nv.constant0.matmul_kernel --------------------------
	.section	.nv.constant0.matmul_kernel,"a",@progbits
	.sectionflags	@""
	.align	4
.nv.constant0.matmul_kernel:
	.zero		432


//--------------------- .text.matmul_kernel       --------------------------
	.section	.text.matmul_kernel,"ax",@progbits
	.sectioninfo	@"SHI_REGISTERS=32"
	.align	128
        .global         matmul_kernel
        .type           matmul_kernel,@function
        .size           matmul_kernel,(.L_x_5 - matmul_kernel)
        .other          matmul_kernel,@"STO_CUDA_ENTRY STV_DEFAULT"
matmul_kernel:
.text.matmul_kernel:
[----:B------:R-:W-:-:S03]  /*0000*/  IMAD.MOV.U32 R1, RZ, RZ, c[0x0][0x28] ;  /* 0x00000a00ff017624 */ /* 0x000fc600078e00ff */
[----:B------:R-:W-:Y:S01]  /*0010*/  IMAD.MOV.U32 R0, RZ, RZ, c[0x0][0x17c] ;  /* 0x00005f00ff007624 */ /* 0x000fe200078e00ff */
[----:B------:R-:W0:Y:S01]  /*0020*/  S2R R12, SR_TID.X ;  /* 0x00000000000c7919 */ /* 0x000e220000002100 */
[----:B------:R-:W-:Y:S01]  /*0030*/  IADD3 R1, R1, -0x2b40, RZ ;  /* 0xffffd4c001017810 */ /* 0x000fe20007ffe0ff */
[----:B------:R-:W-:Y:S02]  /*0040*/  ULDC.64 UR10, c[0x0][0x118] ;  /* 0x00004600000a7ab9 */ /* 0x000fe40000000a00 */
[----:B------:R-:W-:-:S04]  /*0050*/  IADD3 R0, R0, 0x1ff, RZ ;  /* 0x000001ff00007810 */ /* 0x000fc80007ffe0ff */
[----:B------:R-:W-:-:S04]  /*0060*/  SHF.R.S32.HI R3, RZ, 0x1f, R0 ;  /* 0x0000001fff037819 */ /* 0x000fc80000011400 */
[----:B------:R-:W-:Y:S02]  /*0070*/  LEA.HI R0, R3, R0, RZ, 0x9 ;  /* 0x0000000003007211 */ /* 0x000fe400078f48ff */
[----:B------:R-:W1:Y:S02]  /*0080*/  S2R R3, SR_CTAID.X ;  /* 0x0000000000037919 */ /* 0x000e640000002500 */
[----:B------:R-:W-:-:S04]  /*0090*/  SHF.R.S32.HI R0, RZ, 0x9, R0 ;  /* 0x00000009ff007819 */ /* 0x000fc80000011400 */
[-C--:B------:R-:W-:Y:S02]  /*00a0*/  IABS R7, R0.reuse ;  /* 0x0000000000077213 */ /* 0x080fe40000000000 */
[----:B------:R-:W-:Y:S02]  /*00b0*/  IABS R10, R0 ;  /* 0x00000000000a7213 */ /* 0x000fe40000000000 */
[----:B------:R-:W2:Y:S01]  /*00c0*/  I2F.RP R2, R7 ;  /* 0x0000000700027306 */ /* 0x000ea20000209400 */
[----:B0-----:R-:W-:Y:S02]  /*00d0*/  LOP3.LUT R13, R12, 0x3f, RZ, 0xc0, !PT ;  /* 0x0000003f0c0d7812 */ /* 0x001fe400078ec0ff */
[----:B-1----:R-:W-:-:S05]  /*00e0*/  IABS R8, R3 ;  /* 0x0000000300087213 */ /* 0x002fca0000000000 */
[----:B--2---:R-:W0:Y:S02]  /*00f0*/  MUFU.RCP R2, R2 ;  /* 0x0000000200027308 */ /* 0x004e240000001000 */
[----:B0-----:R-:W-:-:S06]  /*0100*/  IADD3 R4, R2, 0xffffffe, RZ ;  /* 0x0ffffffe02047810 */ /* 0x001fcc0007ffe0ff */
[----:B------:R0:W1:Y:S02]  /*0110*/  F2I.FTZ.U32.TRUNC.NTZ R5, R4 ;  /* 0x0000000400057305 */ /* 0x000064000021f000 */
[----:B0-----:R-:W-:Y:S02]  /*0120*/  IMAD.MOV.U32 R4, RZ, RZ, RZ ;  /* 0x000000ffff047224 */ /* 0x001fe400078e00ff */
[----:B-1----:R-:W-:-:S04]  /*0130*/  IMAD.MOV R6, RZ, RZ, -R5 ;  /* 0x000000ffff067224 */ /* 0x002fc800078e0a05 */
[----:B------:R-:W-:Y:S02]  /*0140*/  IMAD R9, R6, R7, RZ ;  /* 0x0000000706097224 */ /* 0x000fe400078e02ff */
[----:B------:R-:W-:Y:S02]  /*0150*/  IMAD.MOV.U32 R6, RZ, RZ, R8 ;  /* 0x000000ffff067224 */ /* 0x000fe400078e0008 */
[----:B------:R-:W-:-:S04]  /*0160*/  IMAD.HI.U32 R5, R5, R9, R4 ;  /* 0x0000000905057227 */ /* 0x000fc800078e0004 */
[----:B------:R-:W-:Y:S02]  /*0170*/  IMAD.MOV R9, RZ, RZ, -R10 ;  /* 0x000000ffff097224 */ /* 0x000fe400078e0a0a */
[----:B------:R-:W-:-:S04]  /*0180*/  IMAD.HI.U32 R2, R5, R6, RZ ;  /* 0x0000000605027227 */ /* 0x000fc800078e00ff */
[----:B------:R-:W-:-:S05]  /*0190*/  IMAD R4, R2, R9, R6 ;  /* 0x0000000902047224 */ /* 0x000fca00078e0206 */
[----:B------:R-:W-:-:S13]  /*01a0*/  ISETP.GT.U32.AND P1, PT, R7, R4, PT ;  /* 0x000000040700720c */ /* 0x000fda0003f24070 */
[----:B------:R-:W-:Y:S01]  /*01b0*/  @!P1 IMAD.IADD R4, R4, 0x1, -R7 ;  /* 0x0000000104049824 */ /* 0x000fe200078e0a07 */
[----:B------:R-:W-:Y:S02]  /*01c0*/  @!P1 IADD3 R2, R2, 0x1, RZ ;  /* 0x0000000102029810 */ /* 0x000fe40007ffe0ff */
[----:B------:R-:W-:Y:S02]  /*01d0*/  ISETP.NE.AND P1, PT, R0, RZ, PT ;  /* 0x000000ff0000720c */ /* 0x000fe40003f25270 */
[----:B------:R-:W-:Y:S02]  /*01e0*/  ISETP.GE.U32.AND P0, PT, R4, R7, PT ;  /* 0x000000070400720c */ /* 0x000fe40003f06070 */
[----:B------:R-:W-:-:S04]  /*01f0*/  LOP3.LUT R4, R3, R0, RZ, 0x3c, !PT ;  /* 0x0000000003047212 */ /* 0x000fc800078e3cff */
[----:B------:R-:W-:Y:S01]  /*0200*/  ISETP.GE.AND P2, PT, R4, RZ, PT ;  /* 0x000000ff0400720c */ /* 0x000fe20003f46270 */
[----:B------:R-:W-:-:S05]  /*0210*/  IMAD.MOV.U32 R4, RZ, RZ, c[0x0][0x178] ;  /* 0x00005e00ff047624 */ /* 0x000fca00078e00ff */
[----:B------:R-:W-:Y:S02]  /*0220*/  IADD3 R4, R4, 0x3f, RZ ;  /* 0x0000003f04047810 */ /* 0x000fe40007ffe0ff */
[----:B------:R-:W-:Y:S02]  /*0230*/  @P0 IADD3 R2, R2, 0x1, RZ ;  /* 0x0000000102020810 */ /* 0x000fe40007ffe0ff */
[----:B------:R-:W-:-:S03]  /*0240*/  SHF.R.S32.HI R5, RZ, 0x1f, R4 ;  /* 0x0000001fff057819 */ /* 0x000fc60000011404 */
[----:B------:R-:W-:Y:S01]  /*0250*/  @!P2 IMAD.MOV R2, RZ, RZ, -R2 ;  /* 0x000000ffff02a224 */ /* 0x000fe200078e0a02 */
[----:B------:R-:W-:Y:S02]  /*0260*/  LEA.HI R5, R5, R4, RZ, 0x6 ;  /* 0x0000000405057211 */ /* 0x000fe400078f30ff */
[----:B------:R-:W-:-:S04]  /*0270*/  @!P1 LOP3.LUT R2, RZ, R0, RZ, 0x33, !PT ;  /* 0x00000000ff029212 */ /* 0x000fc800078e33ff */
[----:B------:R-:W-:Y:S01]  /*0280*/  LEA.HI.SX32 R4, R5, -R2, 0x1a ;  /* 0x8000000205047211 */ /* 0x000fe200078fd2ff */
[----:B------:R-:W-:-:S03]  /*0290*/  IMAD.MOV R8, RZ, RZ, -R2 ;  /* 0x000000ffff087224 */ /* 0x000fc600078e0a02 */
[----:B------:R-:W-:Y:S01]  /*02a0*/  IMNMX R4, R4, 0x1, PT ;  /* 0x0000000104047817 */ /* 0x000fe20003800200 */
[----:B------:R-:W-:-:S03]  /*02b0*/  IMAD R11, R0, R8, R3 ;  /* 0x00000008000b7224 */ /* 0x000fc600078e0203 */
[----:B------:R-:W-:Y:S02]  /*02c0*/  IABS R9, R4 ;  /* 0x0000000400097213 */ /* 0x000fe40000000000 */
[----:B------:R-:W-:Y:S02]  /*02d0*/  IABS R8, R11 ;  /* 0x0000000b00087213 */ /* 0x000fe40000000000 */
[----:B------:R-:W0:Y:S08]  /*02e0*/  I2F.RP R5, R9 ;  /* 0x0000000900057306 */ /* 0x000e300000209400 */
[----:B0-----:R-:W0:Y:S02]  /*02f0*/  MUFU.RCP R5, R5 ;  /* 0x0000000500057308 */ /* 0x001e240000001000 */
[----:B0-----:R-:W-:-:S06]  /*0300*/  IADD3 R6, R5, 0xffffffe, RZ ;  /* 0x0ffffffe05067810 */ /* 0x001fcc0007ffe0ff */
[----:B------:R0:W1:Y:S02]  /*0310*/  F2I.FTZ.U32.TRUNC.NTZ R7, R6 ;  /* 0x0000000600077305 */ /* 0x000064000021f000 */
[----:B0-----:R-:W-:Y:S02]  /*0320*/  IMAD.MOV.U32 R6, RZ, RZ, RZ ;  /* 0x000000ffff067224 */ /* 0x001fe400078e00ff */
[----:B-1----:R-:W-:-:S04]  /*0330*/  IMAD.MOV R10, RZ, RZ, -R7 ;  /* 0x000000ffff0a7224 */ /* 0x002fc800078e0a07 */
[----:B------:R-:W-:Y:S01]  /*0340*/  IMAD.MOV.U32 R0, RZ, RZ, R10 ;  /* 0x000000ffff007224 */ /* 0x000fe200078e000a */
[----:B------:R-:W-:-:S03]  /*0350*/  IABS R10, R4 ;  /* 0x00000004000a7213 */ /* 0x000fc60000000000 */
[----:B------:R-:W-:Y:S02]  /*0360*/  IMAD R3, R0, R9, RZ ;  /* 0x0000000900037224 */ /* 0x000fe400078e02ff */
[----:B------:R-:W-:Y:S02]  /*0370*/  IMAD.MOV.U32 R0, RZ, RZ, R8 ;  /* 0x000000ffff007224 */ /* 0x000fe400078e0008 */
[----:B------:R-:W-:Y:S01]  /*0380*/  IMAD.HI.U32 R7, R7, R3, R6 ;  /* 0x0000000307077227 */ /* 0x000fe200078e0006 */
[----:B------:R-:W-:-:S03]  /*0390*/  SHF.R.U32.HI R6, RZ, 0x6, R12 ;  /* 0x00000006ff067819 */ /* 0x000fc6000001160c */
[----:B------:R-:W-:Y:S01]  /*03a0*/  IMAD.MOV R5, RZ, RZ, -R10 ;  /* 0x000000ffff057224 */ /* 0x000fe200078e0a0a */
[----:B------:R-:W-:Y:S01]  /*03b0*/  SGXT.U32 R14, R6, 0x1 ;  /* 0x00000001060e781a */ /* 0x000fe20000000000 */
[----:B------:R-:W-:-:S03]  /*03c0*/  IMAD.HI.U32 R3, R7, R0, RZ ;  /* 0x0000000007037227 */ /* 0x000fc600078e00ff */
[C---:B------:R-:W-:Y:S01]  /*03d0*/  LOP3.LUT R6, R14.reuse, 0x4, RZ, 0xfc, !PT ;  /* 0x000000040e067812 */ /* 0x040fe200078efcff */
[----:B------:R-:W-:Y:S01]  /*03e0*/  IMAD R0, R3, R5, R0 ;  /* 0x0000000503007224 */ /* 0x000fe200078e0200 */
[C---:B------:R-:W-:Y:S02]  /*03f0*/  LOP3.LUT R6, R14.reuse, 0xa, RZ, 0xfc, !PT ;  /* 0x0000000a0e067812 */ /* 0x040fe400078efcff */
[C---:B------:R-:W-:Y:S02]  /*0400*/  LOP3.LUT R6, R14.reuse, 0x10, RZ, 0xfc, !PT ;  /* 0x000000100e067812 */ /* 0x040fe400078efcff */
[----:B------:R-:W-:Y:S02]  /*0410*/  ISETP.GT.U32.AND P1, PT, R9, R0, PT ;  /* 0x000000000900720c */ /* 0x000fe40003f24070 */
[C---:B------:R-:W-:Y:S02]  /*0420*/  LOP3.LUT R6, R14.reuse, 0x16, RZ, 0xfc, !PT ;  /* 0x000000160e067812 */ /* 0x040fe400078efcff */
[----:B------:R-:W-:-:S02]  /*0430*/  LOP3.LUT R6, R14, 0x1c, RZ, 0xfc, !PT ;  /* 0x0000001c0e067812 */ /* 0x000fc400078efcff */
[C---:B------:R-:W-:Y:S02]  /*0440*/  LOP3.LUT R6, R14.reuse, 0x22, RZ, 0xfc, !PT ;  /* 0x000000220e067812 */ /* 0x040fe400078efcff */
[C---:B------:R-:W-:Y:S02]  /*0450*/  LOP3.LUT R6, R14.reuse, 0x28, RZ, 0xfc, !PT ;  /* 0x000000280e067812 */ /* 0x040fe400078efcff */
[C---:B------:R-:W-:Y:S02]  /*0460*/  LOP3.LUT R6, R14.reuse, 0x2e, RZ, 0xfc, !PT ;  /* 0x0000002e0e067812 */ /* 0x040fe400078efcff */
[----:B------:R-:W-:Y:S01]  /*0470*/  LOP3.LUT R6, R14, 0x34, RZ, 0xfc, !PT ;  /* 0x000000340e067812 */ /* 0x000fe200078efcff */
[----:B------:R-:W-:Y:S01]  /*0480*/  @!P1 IMAD.IADD R0, R0, 0x1, -R9 ;  /* 0x0000000100009824 */ /* 0x000fe200078e0a09 */
[----:B------:R-:W-:Y:S02]  /*0490*/  @!P1 IADD3 R3, R3, 0x1, RZ ;  /* 0x0000000103039810 */ /* 0x000fe40007ffe0ff */
[----:B------:R-:W-:-:S02]  /*04a0*/  ISETP.NE.AND P1, PT, R4, RZ, PT ;  /* 0x000000ff0400720c */ /* 0x000fc40003f25270 */
[----:B------:R-:W-:Y:S02]  /*04b0*/  ISETP.GE.U32.AND P0, PT, R0, R9, PT ;  /* 0x000000090000720c */ /* 0x000fe40003f06070 */
[----:B------:R-:W-:Y:S02]  /*04c0*/  LOP3.LUT R0, R11, R4, RZ, 0x3c, !PT ;  /* 0x000000040b007212 */ /* 0x000fe400078e3cff */
[----:B------:R-:W-:Y:S02]  /*04d0*/  LOP3.LUT R6, R14, 0x3c, RZ, 0xfc, !PT ;  /* 0x0000003c0e067812 */ /* 0x000fe400078efcff */
[----:B------:R-:W-:Y:S01]  /*04e0*/  ISETP.GE.AND P2, PT, R0, RZ, PT ;  /* 0x000000ff0000720c */ /* 0x000fe20003f46270 */
[----:B------:R-:W-:-:S05]  /*04f0*/  IMAD.MOV.U32 R0, RZ, RZ, 0x3f ;  /* 0x0000003fff007424 */ /* 0x000fca00078e00ff */
[----:B------:R-:W-:Y:S02]  /*0500*/  IADD3 R0, R0, c[0x0][0x180], RZ ;  /* 0x0000600000007a10 */ /* 0x000fe40007ffe0ff */
[----:B------:R-:W-:Y:S02]  /*0510*/  @P0 IADD3 R3, R3, 0x1, RZ ;  /* 0x0000000103030810 */ /* 0x000fe40007ffe0ff */
[----:B------:R-:W-:-:S03]  /*0520*/  ISETP.GT.AND P0, PT, R0, 0x3f, PT ;  /* 0x0000003f0000780c */ /* 0x000fc60003f04270 */
[----:B------:R-:W-:Y:S01]  /*0530*/  @!P2 IMAD.MOV R3, RZ, RZ, -R3 ;  /* 0x000000ffff03a224 */ /* 0x000fe200078e0a03 */
[----:B------:R-:W-:-:S05]  /*0540*/  @!P1 LOP3.LUT R3, RZ, R4, RZ, 0x33, !PT ;  /* 0x00000004ff039212 */ /* 0x000fca00078e33ff */
[----:B------:R-:W-:Y:S02]  /*0550*/  IMAD.MOV R5, RZ, RZ, -R3 ;  /* 0x000000ffff057224 */ /* 0x000fe400078e0a03 */
[----:B------:R-:W-:Y:S02]  /*0560*/  IMAD.SHL.U32 R3, R3, 0x200, RZ ;  /* 0x0000020003037824 */ /* 0x000fe400078e00ff */
[----:B------:R-:W-:Y:S01]  /*0570*/  IMAD R5, R4, R5, R11 ;  /* 0x0000000504057224 */ /* 0x000fe200078e020b */
[C---:B------:R-:W-:Y:S02]  /*0580*/  LOP3.LUT R4, R14.reuse, 0x6, RZ, 0xfc, !PT ;  /* 0x000000060e047812 */ /* 0x040fe400078efcff */
[----:B------:R-:W-:Y:S01]  /*0590*/  LOP3.LUT R4, R14, 0xc, RZ, 0xfc, !PT ;  /* 0x0000000c0e047812 */ /* 0x000fe200078efcff */
[----:B------:R-:W-:Y:S01]  /*05a0*/  IMAD.IADD R2, R2, 0x1, R5 ;  /* 0x0000000102027824 */ /* 0x000fe200078e0205 */
[C---:B------:R-:W-:Y:S02]  /*05b0*/  LOP3.LUT R5, R14.reuse, 0x2, RZ, 0xfc, !PT ;  /* 0x000000020e057812 */ /* 0x040fe400078efcff */
[----:B------:R-:W-:Y:S01]  /*05c0*/  LOP3.LUT R5, R14, 0x8, RZ, 0xfc, !PT ;  /* 0x000000080e057812 */ /* 0x000fe200078efcff */
[----:B------:R-:W-:Y:S01]  /*05d0*/  IMAD R28, R2, 0x40, R13 ;  /* 0x00000040021c7824 */ /* 0x000fe200078e020d */
[----:B------:R-:W-:-:S02]  /*05e0*/  LOP3.LUT R5, R14, 0xe, RZ, 0xfc, !PT ;  /* 0x0000000e0e057812 */ /* 0x000fc400078efcff */
[C---:B------:R-:W-:Y:S02]  /*05f0*/  LOP3.LUT R4, R14.reuse, 0x12, RZ, 0xfc, !PT ;  /* 0x000000120e047812 */ /* 0x040fe400078efcff */
[C---:B------:R-:W-:Y:S02]  /*0600*/  LOP3.LUT R5, R14.reuse, 0x14, RZ, 0xfc, !PT ;  /* 0x000000140e057812 */ /* 0x040fe400078efcff */
[C---:B------:R-:W-:Y:S02]  /*0610*/  LOP3.LUT R4, R14.reuse, 0x18, RZ, 0xfc, !PT ;  /* 0x000000180e047812 */ /* 0x040fe400078efcff */
[C---:B------:R-:W-:Y:S02]  /*0620*/  LOP3.LUT R5, R14.reuse, 0x1a, RZ, 0xfc, !PT ;  /* 0x0000001a0e057812 */ /* 0x040fe400078efcff */
[C---:B------:R-:W-:Y:S02]  /*0630*/  LOP3.LUT R4, R14.reuse, 0x1e, RZ, 0xfc, !PT ;  /* 0x0000001e0e047812 */ /* 0x040fe400078efcff */
        /* <DEDUP_REMOVED lines=10> */
[C-C-:B------:R-:W-:Y:S02]  /*06e0*/  LOP3.LUT R7, R3.reuse, 0x2, R14.reuse, 0xfe, !PT ;  /* 0x0000000203077812 */ /* 0x140fe400078efe0e */
[----:B------:R-:W-:Y:S02]  /*06f0*/  LOP3.LUT R5, R14, 0x3e, RZ, 0xfc, !PT ;  /* 0x0000003e0e057812 */ /* 0x000fe400078efcff */
[C---:B------:R-:W-:Y:S01]  /*0700*/  LOP3.LUT R4, R3.reuse, R14, RZ, 0xfc, !PT ;  /* 0x0000000e03047212 */ /* 0x040fe200078efcff */
[----:B------:R0:W-:Y:S01]  /*0710*/  STL [R1+0xf18], R7 ;  /* 0x000f180701007387 */ /* 0x0001e20000100800 */
[----:B------:R-:W-:-:S02]  /*0720*/  LOP3.LUT R5, R3, 0x4, R14, 0xfe, !PT ;  /* 0x0000000403057812 */ /* 0x000fc400078efe0e */
[C-C-:B------:R-:W-:Y:S01]  /*0730*/  LOP3.LUT R6, R3.reuse, 0x6, R14.reuse, 0xfe, !PT ;  /* 0x0000000603067812 */ /* 0x140fe200078efe0e */
[----:B------:R-:W-:Y:S01]  /*0740*/  STL [R1+0x4c8], R4 ;  /* 0x0004c80401007387 */ /* 0x000fe20000100800 */
[C---:B------:R-:W-:Y:S02]  /*0750*/  LOP3.LUT R2, R4.reuse, 0x1d8, RZ, 0xfc, !PT ;  /* 0x000001d804027812 */ /* 0x040fe400078efcff */
[----:B------:R-:W-:Y:S01]  /*0760*/  LOP3.LUT R29, R4, 0x1f6, RZ, 0xfc, !PT ;  /* 0x000001f6041d7812 */ /* 0x000fe200078efcff */
[----:B------:R1:W-:Y:S01]  /*0770*/  STL [R1+0xf1c], R5 ;  /* 0x000f1c0501007387 */ /* 0x0003e20000100800 */
[----:B0-----:R-:W-:-:S03]  /*0780*/  LOP3.LUT R7, R3, 0xa, R14, 0xfe, !PT ;  /* 0x0000000a03077812 */ /* 0x001fc600078efe0e */
[----:B------:R0:W-:Y:S01]  /*0790*/  STL [R1+0xf20], R6 ;  /* 0x000f200601007387 */ /* 0x0001e20000100800 */
[C-C-:B-1----:R-:W-:Y:S02]  /*07a0*/  LOP3.LUT R5, R3.reuse, 0x8, R14.reuse, 0xfe, !PT ;  /* 0x0000000803057812 */ /* 0x142fe400078efe0e */
[----:B0-----:R-:W-:-:S03]  /*07b0*/  LOP3.LUT R6, R3, 0xc, R14, 0xfe, !PT ;  /* 0x0000000c03067812 */ /* 0x001fc600078efe0e */
[----:B------:R0:W-:Y:S04]  /*07c0*/  STL [R1+0xf24], R5 ;  /* 0x000f240501007387 */ /* 0x0001e80000100800 */
[----:B------:R1:W-:Y:S04]  /*07d0*/  STL [R1+0xf28], R7 ;  /* 0x000f280701007387 */ /* 0x0003e80000100800 */
[----:B------:R2:W-:Y:S01]  /*07e0*/  STL [R1+0xf2c], R6 ;  /* 0x000f2c0601007387 */ /* 0x0005e20000100800 */
[C-C-:B0-----:R-:W-:Y:S02]  /*07f0*/  LOP3.LUT R5, R3.reuse, 0xe, R14.reuse, 0xfe, !PT ;  /* 0x0000000e03057812 */ /* 0x141fe400078efe0e */
[----:B-1----:R-:W-:-:S03]  /*0800*/  LOP3.LUT R7, R3, 0x10, R14, 0xfe, !PT ;  /* 0x0000001003077812 */ /* 0x002fc600078efe0e */
[----:B------:R0:W-:Y:S01]  /*0810*/  STL [R1+0xf30], R5 ;  /* 0x000f300501007387 */ /* 0x0001e20000100800 */
[----:B--2---:R-:W-:-:S03]  /*0820*/  LOP3.LUT R6, R3, 0x12, R14, 0xfe, !PT ;  /* 0x0000001203067812 */ /* 0x004fc600078efe0e */
        /* <DEDUP_REMOVED lines=44> */
[----:B0-----:R-:W-:Y:S02]  /*0af0*/  LOP3.LUT R5, R3, 0x3e, R14, 0xfe, !PT ;  /* 0x0000003e03057812 */ /* 0x001fe400078efe0e */
[C---:B------:R-:W-:Y:S02]  /*0b00*/  LOP3.LUT R3, R4.reuse, 0x40, RZ, 0xfc, !PT ;  /* 0x0000004004037812 */ /* 0x040fe400078efcff */
[C---:B-1----:R-:W-:Y:S01]  /*0b10*/  LOP3.LUT R7, R4.reuse, 0x1f0, RZ, 0xfc, !PT ;  /* 0x000001f004077812 */ /* 0x042fe200078efcff */
[----:B------:R0:W-:Y:S01]  /*0b20*/  STL [R1+0xf90], R5 ;  /* 0x000f900501007387 */ /* 0x0001e20000100800 */
[----:B--2---:R-:W-:-:S03]  /*0b30*/  LOP3.LUT R6, R4, 0x42, RZ, 0xfc, !PT ;  /* 0x0000004204067812 */ /* 0x004fc600078efcff */
[----:B------:R1:W-:Y:S04]  /*0b40*/  STL [R1+0xf98], R3 ;  /* 0x000f980301007387 */ /* 0x0003e80000100800 */
[----:B------:R2:W-:Y:S01]  /*0b50*/  STL [R1+0xf9c], R6 ;  /* 0x000f9c0601007387 */ /* 0x0005e20000100800 */
[C---:B0-----:R-:W-:Y:S02]  /*0b60*/  LOP3.LUT R5, R4.reuse, 0x44, RZ, 0xfc, !PT ;  /* 0x0000004404057812 */ /* 0x041fe400078efcff */
[----:B-1----:R-:W-:-:S03]  /*0b70*/  LOP3.LUT R3, R4, 0x46, RZ, 0xfc, !PT ;  /* 0x0000004604037812 */ /* 0x002fc600078efcff */
        /* <DEDUP_REMOVED lines=398> */
[----:B------:R1:W-:Y:S01]  /*2460*/  STL [R1+0x12bc], R3 ;  /* 0x0012bc0301007387 */ /* 0x0003e20000100800 */
[C---:B0-----:R-:W-:Y:S02]  /*2470*/  LOP3.LUT R5, R4.reuse, 0x1d4, RZ, 0xfc, !PT ;  /* 0x000001d404057812 */ /* 0x041fe400078efcff */
[----:B-1----:R-:W-:-:S03]  /*2480*/  LOP3.LUT R3, R4, 0x1d6, RZ, 0xfc, !PT ;  /* 0x000001d604037812 */ /* 0x002fc600078efcff */
[----:B------:R0:W-:Y:S04]  /*2490*/  STL [R1+0x12c0], R5 ;  /* 0x0012c00501007387 */ /* 0x0001e80000100800 */
[----:B------:R-:W-:Y:S04]  /*24a0*/  STL [R1+0xf14], R28 ;  /* 0x000f141c01007387 */ /* 0x000fe80000100800 */
[----:B------:R1:W-:Y:S01]  /*24b0*/  STL [R1+0x12c4], R3 ;  /* 0x0012c40301007387 */ /* 0x0003e20000100800 */
[----:B0-----:R-:W-:-:S03]  /*24c0*/  LOP3.LUT R5, R4, 0x1da, RZ, 0xfc, !PT ;  /* 0x000001da04057812 */ /* 0x001fc600078efcff */
[----:B------:R0:W-:Y:S04]  /*24d0*/  STL [R1+0x12c8], R2 ;  /* 0x0012c80201007387 */ /* 0x0001e80000100800 */
[----:B------:R2:W-:Y:S01]  /*24e0*/  STL [R1+0x12cc], R5 ;  /* 0x0012cc0501007387 */ /* 0x0005e20000100800 */
[C---:B-1----:R-:W-:Y:S02]  /*24f0*/  LOP3.LUT R3, R4.reuse, 0x1de, RZ, 0xfc, !PT ;  /* 0x000001de04037812 */ /* 0x042fe400078efcff */
[C---:B0-----:R-:W-:Y:S02]  /*2500*/  LOP3.LUT R2, R4.reuse, 0x1dc, RZ, 0xfc, !PT ;  /* 0x000001dc04027812 */ /* 0x041fe400078efcff */
[----:B--2---:R-:W-:-:S03]  /*2510*/  LOP3.LUT R5, R4, 0x1e0, RZ, 0xfc, !PT ;  /* 0x000001e004057812 */ /* 0x004fc600078efcff */
[----:B------:R0:W-:Y:S04]  /*2520*/  STL [R1+0x12d0], R2 ;  /* 0x0012d00201007387 */ /* 0x0001e80000100800 */
[----:B------:R1:W-:Y:S04]  /*2530*/  STL [R1+0x12d4], R3 ;  /* 0x0012d40301007387 */ /* 0x0003e80000100800 */
[----:B------:R2:W-:Y:S01]  /*2540*/  STL [R1+0x12d8], R5 ;  /* 0x0012d80501007387 */ /* 0x0005e20000100800 */
[C---:B0-----:R-:W-:Y:S02]  /*2550*/  LOP3.LUT R2, R4.reuse, 0x1e2, RZ, 0xfc, !PT ;  /* 0x000001e204027812 */ /* 0x041fe400078efcff */
[----:B-1----:R-:W-:-:S03]  /*2560*/  LOP3.LUT R3, R4, 0x1e4, RZ, 0xfc, !PT ;  /* 0x000001e404037812 */ /* 0x002fc600078efcff */
[----:B------:R0:W-:Y:S01]  /*2570*/  STL [R1+0x12dc], R2 ;  /* 0x0012dc0201007387 */ /* 0x0001e20000100800 */
[----:B--2---:R-:W-:-:S03]  /*2580*/  LOP3.LUT R5, R4, 0x1e8, RZ, 0xfc, !PT ;  /* 0x000001e804057812 */ /* 0x004fc600078efcff */
[----:B------:R1:W-:Y:S04]  /*2590*/  STL [R1+0x12e0], R6 ;  /* 0x0012e00601007387 */ /* 0x0003e80000100800 */
[----:B------:R-:W-:Y:S01]  /*25a0*/  STL [R1+0x12e4], R3 ;  /* 0x0012e40301007387 */ /* 0x000fe20000100800 */
[----:B0-----:R-:W-:-:S03]  /*25b0*/  LOP3.LUT R2, R4, 0x1ea, RZ, 0xfc, !PT ;  /* 0x000001ea04027812 */ /* 0x001fc600078efcff */
[----:B------:R0:W-:Y:S01]  /*25c0*/  STL [R1+0x12e8], R5 ;  /* 0x0012e80501007387 */ /* 0x0001e20000100800 */
[----:B-1----:R-:W-:-:S03]  /*25d0*/  LOP3.LUT R6, R4, 0x1f2, RZ, 0xfc, !PT ;  /* 0x000001f204067812 */ /* 0x002fc600078efcff */
[----:B------:R1:W-:Y:S01]  /*25e0*/  STL [R1+0x12ec], R2 ;  /* 0x0012ec0201007387 */ /* 0x0003e20000100800 */
[C---:B0-----:R-:W-:Y:S02]  /*25f0*/  LOP3.LUT R5, R4.reuse, 0x1ec, RZ, 0xfc, !PT ;  /* 0x000001ec04057812 */ /* 0x041fe400078efcff */
[----:B-1----:R-:W-:-:S03]  /*2600*/  LOP3.LUT R2, R4, 0x1ee, RZ, 0xfc, !PT ;  /* 0x000001ee04027812 */ /* 0x002fc600078efcff */
[----:B------:R0:W-:Y:S04]  /*2610*/  STL [R1+0x12f0], R5 ;  /* 0x0012f00501007387 */ /* 0x0001e80000100800 */
[----:B------:R1:W-:Y:S04]  /*2620*/  STL [R1+0x12f8], R7 ;  /* 0x0012f80701007387 */ /* 0x0003e80000100800 */
[----:B------:R-:W-:Y:S01]  /*2630*/  STL [R1+0x12f4], R2 ;  /* 0x0012f40201007387 */ /* 0x000fe20000100800 */
[----:B0-----:R-:W-:-:S03]  /*2640*/  LOP3.LUT R5, R4, 0x1f4, RZ, 0xfc, !PT ;  /* 0x000001f404057812 */ /* 0x001fc600078efcff */
[----:B------:R0:W-:Y:S01]  /*2650*/  STL [R1+0x12fc], R6 ;  /* 0x0012fc0601007387 */ /* 0x0001e20000100800 */
[----:B-1----:R-:W-:-:S03]  /*2660*/  LOP3.LUT R7, R4, 0x1f8, RZ, 0xfc, !PT ;  /* 0x000001f804077812 */ /* 0x002fc600078efcff */
[----:B------:R1:W-:Y:S04]  /*2670*/  STL [R1+0x1300], R5 ;  /* 0x0013000501007387 */ /* 0x0003e80000100800 */
[----:B------:R2:W-:Y:S01]  /*2680*/  STL [R1+0x130c], R7 ;  /* 0x00130c0701007387 */ /* 0x0005e20000100800 */
[----:B0-----:R-:W-:-:S03]  /*2690*/  LOP3.LUT R6, R4, 0x1fa, RZ, 0xfc, !PT ;  /* 0x000001fa04067812 */ /* 0x001fc600078efcff */
[----:B------:R2:W-:Y:S01]  /*26a0*/  STL [R1+0x1308], R29 ;  /* 0x0013081d01007387 */ /* 0x0005e20000100800 */
[C---:B-1----:R-:W-:Y:S02]  /*26b0*/  LOP3.LUT R5, R4.reuse, 0x1fc, RZ, 0xfc, !PT ;  /* 0x000001fc04057812 */ /* 0x042fe400078efcff */
[----:B------:R-:W-:Y:S01]  /*26c0*/  LOP3.LUT R4, R4, 0x1fe, RZ, 0xfc, !PT ;  /* 0x000001fe04047812 */ /* 0x000fe200078efcff */
[----:B------:R2:W-:Y:S04]  /*26d0*/  STL [R1+0x1310], R6 ;  /* 0x0013100601007387 */ /* 0x0005e80000100800 */
[----:B------:R2:W-:Y:S04]  /*26e0*/  STL [R1+0x1314], R5 ;  /* 0x0013140501007387 */ /* 0x0005e80000100800 */
[----:B------:R2:W-:Y:S01]  /*26f0*/  STL [R1+0x1304], R4 ;  /* 0x0013040401007387 */ /* 0x0005e20000100800 */
[----:B------:R-:W-:Y:S05]  /*2700*/  @P0 BRA `(.L_x_0) ;  /* 0x0000079000000947 */ /* 0x000fea0003800000 */
[C---:B------:R-:W-:Y:S01]  /*2710*/  IMAD.SHL.U32 R2, R12.reuse, 0x40, RZ ;  /* 0x000000400c027824 */ /* 0x040fe200078e00ff */
[----:B------:R-:W-:Y:S01]  /*2720*/  CS2R R24, SRZ ;  /* 0x0000000000187805 */ /* 0x000fe2000001ff00 */
[----:B------:R-:W-:Y:S01]  /*2730*/  IMAD.SHL.U32 R0, R12, 0x20, RZ ;  /* 0x000000200c007824 */ /* 0x000fe200078e00ff */
[----:B------:R-:W-:Y:S01]  /*2740*/  CS2R R26, SRZ ;  /* 0x00000000001a7805 */ /* 0x000fe2000001ff00 */
[----:B------:R-:W-:Y:S01]  /*2750*/  CS2R R20, SRZ ;  /* 0x0000000000147805 */ /* 0x000fe2000001ff00 */
[----:B------:R0:W-:Y:S01]  /*2760*/  STL [R1+0xf10], R2 ;  /* 0x000f100201007387 */ /* 0x0001e20000100800 */
[----:B------:R-:W-:Y:S01]  /*2770*/  CS2R R22, SRZ ;  /* 0x0000000000167805 */ /* 0x000fe2000001ff00 */
[----:B------:R-:W-:Y:S01]  /*2780*/  CS2R R16, SRZ ;  /* 0x0000000000107805 */ /* 0x000fe2000001ff00 */
[----:B------:R-:W-:Y:S01]  /*2790*/  CS2R R18, SRZ ;  /* 0x0000000000127805 */ /* 0x000fe2000001ff00 */
[----:B------:R0:W-:Y:S01]  /*27a0*/  STL [R1+0xf3c], R0 ;  /* 0x000f3c0001007387 */ /* 0x0001e20000100800 */
[----:B------:R-:W-:Y:S01]  /*27b0*/  CS2R R12, SRZ ;  /* 0x00000000000c7805 */ /* 0x000fe2000001ff00 */
[----:B------:R-:W-:Y:S01]  /*27c0*/  CS2R R14, SRZ ;  /* 0x00000000000e7805 */ /* 0x000fe2000001ff00 */
[----:B------:R-:W-:Y:S01]  /*27d0*/  CS2R R8, SRZ ;  /* 0x0000000000087805 */ /* 0x000fe2000001ff00 */
[----:B------:R0:W-:Y:S01]  /*27e0*/  STL [R1], RZ ;  /* 0x000000ff01007387 */ /* 0x0001e20000100800 */
[----:B------:R-:W-:Y:S01]  /*27f0*/  CS2R R10, SRZ ;  /* 0x00000000000a7805 */ /* 0x000fe2000001ff00 */
[----:B--2---:R-:W-:Y:S01]  /*2800*/  CS2R R4, SRZ ;  /* 0x0000000000047805 */ /* 0x004fe2000001ff00 */
[----:B------:R-:W-:Y:S01]  /*2810*/  CS2R R6, SRZ ;  /* 0x0000000000067805 */ /* 0x000fe2000001ff00 */
[----:B------:R0:W-:Y:S04]  /*2820*/  STL [R1+0x4], RZ ;  /* 0x000004ff01007387 */ /* 0x0001e80000100800 */
        /* <DEDUP_REMOVED lines=101> */
[----:B------:R0:W-:Y:S01]  /*2e80*/  STL [R1+0x51c], RZ ;  /* 0x00051cff01007387 */ /* 0x0001e20000100800 */
[----:B------:R-:W-:Y:S05]  /*2e90*/  BRA `(.L_x_1) ;  /* 0x00044ce000007947 */ /* 0x000fea0003800000 */
.L_x_0:
[----:B--2---:R-:W-:Y:S01]  /*2ea0*/  SHF.R.S32.HI R6, RZ, 0x1f, R0 ;  /* 0x0000001fff067819 */ /* 0x004fe20000011400 */
[----:B------:R-:W2:Y:S04]  /*2eb0*/  LDL R18, [R1+0x12dc] ;  /* 0x0012dc0001127983 */ /* 0x000ea80000100800 */
[----:B------:R-:W3:Y:S01]  /*2ec0*/  LDL R21, [R1+0x12f0] ;  /* 0x0012f00001157983 */ /* 0x000ee20000100800 */
[----:B------:R-:W-:-:S03]  /*2ed0*/  LEA.HI R0, R6, R0, RZ, 0x6 ;  /* 0x0000000006007211 */ /* 0x000fc600078f30ff */
[----:B------:R-:W4:Y:S04]  /*2ee0*/  LDL R15, [R1+0x12d0] ;  /* 0x0012d000010f7983 */ /* 0x000f280000100800 */
[----:B------:R-:W2:Y:S04]  /*2ef0*/  LDL R16, [R1+0x12e0] ;  /* 0x0012e00001107983 */ /* 0x000ea80000100800 */
        /* <DEDUP_REMOVED lines=8> */
[----:B------:R-:W3:Y:S04]  /*2f80*/  LDL R22, [R1+0x12ec] ;  /* 0x0012ec0001167983 */ /* 0x000ee80000100800 */
[----:B------:R-:W3:Y:S04]  /*2f90*/  LDL R26, [R1+0x12fc] ;  /* 0x0012fc00011a7983 */ /* 0x000ee80000100800 */
[----:B------:R-:W3:Y:S04]  /*2fa0*/  LDL R19, [R1+0x12d8] ;  /* 0x0012d80001137983 */ /* 0x000ee80000100800 */
[----:B------:R-:W3:Y:S04]  /*2fb0*/  LDL R20, [R1+0x12f8] ;  /* 0x0012f80001147983 */ /* 0x000ee80000100800 */
[----:B------:R-:W3:Y:S01]  /*2fc0*/  LDL R7, [R1+0x1304] ;  /* 0x0013040001077983 */ /* 0x000ee20000100800 */
[----:B------:R-:W-:-:S02]  /*2fd0*/  IMAD.MOV.U32 R27, RZ, RZ, R29 ;  /* 0x000000ffff1b7224 */ /* 0x000fc400078e001d */
[----:B------:R-:W-:Y:S01]  /*2fe0*/  IMAD.MOV.U32 R17, RZ, RZ, R3 ;  /* 0x000000ffff117224 */ /* 0x000fe200078e0003 */
[----:B------:R-:W4:Y:S01]  /*2ff0*/  LDL R25, [R1+0x1310] ;  /* 0x0013100001197983 */ /* 0x000f220000100800 */
[----:B------:R-:W-:Y:S01]  /*3000*/  IMAD.MOV.U32 R8, RZ, RZ, R2 ;  /* 0x000000ffff087224 */ /* 0x000fe200078e0002 */
[----:B------:R-:W-:Y:S02]  /*3010*/  ULDC.64 UR6, c[0x0][0x188] ;  /* 0x0000620000067ab9 */ /* 0x000fe40000000a00 */
[----:B------:R0:W-:Y:S04]  /*3020*/  STL [R1+0x15c0], R28 ;  /* 0x0015c01c01007387 */ /* 0x0001e80000100800 */
[----:B------:R-:W4:Y:S01]  /*3030*/  LDL R6, [R1+0x1314] ;  /* 0x0013140001067983 */ /* 0x000f220000100800 */
[----:B------:R-:W-:-:S02]  /*3040*/  IABS R29, c[0x0][0x17c] ;  /* 0x00005f00001d7a13 */ /* 0x000fc40000000000 */
[----:B------:R-:W-:Y:S02]  /*3050*/  IABS R2, c[0x0][0x178] ;  /* 0x00005e0000027a13 */ /* 0x000fe40000000000 */
[----:B------:R-:W1:Y:S03]  /*3060*/  I2F.RP R3, R29 ;  /* 0x0000001d00037306 */ /* 0x000e660000209400 */
[----:B0-----:R-:W-:-:S05]  /*3070*/  IMAD.MOV.U32 R28, RZ, RZ, R2 ;  /* 0x000000ffff1c7224 */ /* 0x001fca00078e0002 */
[----:B------:R-:W0:Y:S08]  /*3080*/  I2F.RP R2, R28 ;  /* 0x0000001c00027306 */ /* 0x000e300000209400 */
[----:B-1----:R-:W1:Y:S08]  /*3090*/  MUFU.RCP R3, R3 ;  /* 0x0000000300037308 */ /* 0x002e700000001000 */
[----:B0-----:R-:W0:Y:S01]  /*30a0*/  MUFU.RCP R2, R2 ;  /* 0x0000000200027308 */ /* 0x001e220000001000 */
[----:B-1----:R-:W-:-:S07]  /*30b0*/  IADD3 R3, R3, 0xffffffe, RZ ;  /* 0x0ffffffe03037810 */ /* 0x002fce0007ffe0ff */
[----:B------:R-:W1:Y:S01]  /*30c0*/  F2I.FTZ.U32.TRUNC.NTZ R5, R3 ;  /* 0x0000000300057305 */ /* 0x000e62000021f000 */
[----:B0-----:R-:W-:-:S07]  /*30d0*/  IADD3 R2, R2, 0xffffffe, RZ ;  /* 0x0ffffffe02027810 */ /* 0x001fce0007ffe0ff */
[----:B------:R-:W0:Y:S01]  /*30e0*/  F2I.FTZ.U32.TRUNC.NTZ R3, R2 ;  /* 0x0000000200037305 */ /* 0x000e22000021f000 */
[----:B------:R1:W-:Y:S02]  /*30f0*/  STL [R1+0x4cc], R0 ;  /* 0x0004cc0001007387 */ /* 0x0003e40000100800 */
[----:B-1----:R-:W-:-:S04]  /*3100*/  IMAD.MOV R4, RZ, RZ, -R5 ;  /* 0x000000ffff047224 */ /* 0x002fc800078e0a05 */
[----:B------:R-:W-:Y:S02]  /*3110*/  IMAD R0, R4, R29, RZ ;  /* 0x0000001d04007224 */ /* 0x000fe400078e02ff */
[----:B------:R-:W-:Y:S02]  /*3120*/  IMAD.MOV.U32 R4, RZ, RZ, RZ ;  /* 0x000000ffff047224 */ /* 0x000fe400078e00ff */
[----:B0-----:R-:W-:Y:S02]  /*3130*/  IMAD.MOV R2, RZ, RZ, -R3 ;  /* 0x000000ffff027224 */ /* 0x001fe400078e0a03 */
[----:B------:R-:W-:-:S04]  /*3140*/  IMAD.HI.U32 R0, R5, R0, R4 ;  /* 0x0000000005007227 */ /* 0x000fc800078e0004 */
[----:B------:R-:W-:Y:S02]  /*3150*/  IMAD R5, R2, R28, RZ ;  /* 0x0000001c02057224 */ /* 0x000fe400078e02ff */
[----:B------:R-:W-:-:S04]  /*3160*/  IMAD.MOV.U32 R2, RZ, RZ, RZ ;  /* 0x000000ffff027224 */ /* 0x000fc800078e00ff */
[----:B------:R-:W-:-:S05]  /*3170*/  IMAD.HI.U32 R2, R3, R5, R2 ;  /* 0x0000000503027227 */ /* 0x000fca00078e0002 */
[----:B------:R0:W-:Y:S02]  /*3180*/  STL [R1+0x6c], R2 ;  /* 0x00006c0201007387 */ /* 0x0001e40000100800 */
[----:B0-----:R-:W-:Y:S02]  /*3190*/  IABS R2, R27 ;  /* 0x0000001b00027213 */ /* 0x001fe40000000000 */
[----:B--2---:R-:W-:Y:S02]  /*31a0*/  IABS R5, R24 ;  /* 0x0000001800057213 */ /* 0x004fe40000000000 */
[----:B---3--:R-:W-:Y:S02]  /*31b0*/  IABS R7, R7 ;  /* 0x0000000700077213 */ /* 0x008fe40000000000 */
[----:B----4-:R-:W-:Y:S02]  /*31c0*/  IABS R4, R6 ;  /* 0x0000000600047213 */ /* 0x010fe40000000000 */
[----:B------:R-:W-:Y:S01]  /*31d0*/  IABS R6, R25 ;  /* 0x0000001900067213 */ /* 0x000fe20000000000 */
[----:B------:R-:W-:-:S02]  /*31e0*/  IMAD.MOV.U32 R25, RZ, RZ, R9 ;  /* 0x000000ffff197224 */ /* 0x000fc400078e0009 */
[----:B------:R-:W-:-:S04]  /*31f0*/  IMAD.HI.U32 R9, R0, R7, RZ ;  /* 0x0000000700097227 */ /* 0x000fc800078e00ff */
[----:B------:R-:W-:Y:S02]  /*3200*/  IMAD.MOV R9, RZ, RZ, -R9 ;  /* 0x000000ffff097224 */ /* 0x000fe400078e0a09 */
[----:B------:R-:W-:Y:S02]  /*3210*/  IMAD.MOV.U32 R3, RZ, RZ, R6 ;  /* 0x000000ffff037224 */ /* 0x000fe400078e0006 */
[----:B------:R-:W-:Y:S02]  /*3220*/  IMAD R7, R29, R9, R7 ;  /* 0x000000091d077224 */ /* 0x000fe400078e0207 */
[----:B------:R-:W-:-:S04]  /*3230*/  IMAD.HI.U32 R6, R0, R4, RZ ;  /* 0x0000000400067227 */ /* 0x000fc800078e00ff */
[----:B------:R-:W-:Y:S01]  /*3240*/  IMAD.MOV.U32 R27, RZ, RZ, R20 ;  /* 0x000000ffff1b7224 */ /* 0x000fe200078e0014 */
[----:B------:R0:W-:Y:S01]  /*3250*/  STL [R1+0x68], R7 ;  /* 0x0000680701007387 */ /* 0x0001e20000100800 */
[----:B------:R-:W-:Y:S02]  /*3260*/  IMAD.MOV.U32 R20, RZ, RZ, R8 ;  /* 0x000000ffff147224 */ /* 0x000fe400078e0008 */
[----:B------:R-:W-:-:S04]  /*3270*/  IMAD.HI.U32 R8, R0, R3, RZ ;  /* 0x0000000300087227 */ /* 0x000fc800078e00ff */
[----:B------:R-:W-:Y:S02]  /*3280*/  IMAD.MOV R6, RZ, RZ, -R6 ;  /* 0x000000ffff067224 */ /* 0x000fe400078e0a06 */
[----:B0-----:R-:W-:-:S04]  /*3290*/  IMAD.HI.U32 R7, R0, R5, RZ ;  /* 0x0000000500077227 */ /* 0x001fc800078e00ff */
[----:B------:R-:W-:Y:S02]  /*32a0*/  IMAD.MOV R8, RZ, RZ, -R8 ;  /* 0x000000ffff087224 */ /* 0x000fe400078e0a08 */
[----:B------:R-:W-:Y:S02]  /*32b0*/  IMAD.MOV R7, RZ, RZ, -R7 ;  /* 0x000000ffff077224 */ /* 0x000fe400078e0a07 */
[----:B------:R-:W-:Y:S01]  /*32c0*/  IMAD R9, R29, R6, R4 ;  /* 0x000000061d097224 */ /* 0x000fe200078e0204 */
[----:B------:R-:W-:Y:S01]  /*32d0*/  IABS R6, R25 ;  /* 0x0000001900067213 */ /* 0x000fe20000000000 */
[----:B------:R-:W-:-:S04]  /*32e0*/  IMAD.HI.U32 R4, R0, R2, RZ ;  /* 0x0000000200047227 */ /* 0x000fc800078e00ff */
[C---:B------:R-:W-:Y:S01]  /*32f0*/  IMAD R8, R29.reuse, R8, R3 ;  /* 0x000000081d087224 */ /* 0x040fe200078e0203 */
[----:B------:R-:W-:Y:S01]  /*3300*/  IABS R3, R26 ;  /* 0x0000001a00037213 */ /* 0x000fe20000000000 */
[C---:B------:R-:W-:Y:S01]  /*3310*/  IMAD R7, R29.reuse, R7, R5 ;  /* 0x000000071d077224 */ /* 0x040fe200078e0205 */
[----:B------:R0:W-:Y:S01]  /*3320*/  STL [R1+0x64], R9 ;  /* 0x0000640901007387 */ /* 0x0001e20000100800 */
[----:B------:R-:W-:Y:S01]  /*3330*/  IMAD.MOV R4, RZ, RZ, -R4 ;  /* 0x000000ffff047224 */ /* 0x000fe200078e0a04 */
[----:B------:R-:W-:Y:S02]  /*3340*/  IABS R5, R27 ;  /* 0x0000001b00057213 */ /* 0x000fe40000000000 */
[----:B------:R1:W-:Y:S01]  /*3350*/  STL [R1+0x60], R8 ;  /* 0x0000600801007387 */ /* 0x0003e20000100800 */
[----:B------:R-:W-:Y:S01]  /*3360*/  IMAD R2, R29, R4, R2 ;  /* 0x000000041d027224 */ /* 0x000fe200078e0202 */
[----:B------:R-:W-:Y:S02]  /*3370*/  IABS R4, R20 ;  /* 0x0000001400047213 */ /* 0x000fe40000000000 */
[----:B------:R2:W-:Y:S01]  /*3380*/  STL [R1+0x5c], R7 ;  /* 0x00005c0701007387 */ /* 0x0005e20000100800 */
[----:B0-----:R-:W-:-:S04]  /*3390*/  IMAD.HI.U32 R9, R0, R6, RZ ;  /* 0x0000000600097227 */ /* 0x001fc800078e00ff */
[----:B------:R-:W-:Y:S02]  /*33a0*/  IMAD.MOV R9, RZ, RZ, -R9 ;  /* 0x000000ffff097224 */ /* 0x000fe400078e0a09 */
[----:B-1----:R-:W-:-:S04]  /*33b0*/  IMAD.HI.U32 R8, R0, R5, RZ ;  /* 0x0000000500087227 */ /* 0x002fc800078e00ff */
[----:B--2---:R-:W-:-:S04]  /*33c0*/  IMAD.HI.U32 R7, R0, R3, RZ ;  /* 0x0000000300077227 */ /* 0x004fc800078e00ff */
[----:B------:R-:W-:Y:S02]  /*33d0*/  IMAD.MOV R7, RZ, RZ, -R7 ;  /* 0x000000ffff077224 */ /* 0x000fe400078e0a07 */
[C---:B------:R-:W-:Y:S02]  /*33e0*/  IMAD R9, R29.reuse, R9, R6 ;  /* 0x000000091d097224 */ /* 0x040fe400078e0206 */
[----:B------:R-:W-:Y:S02]  /*33f0*/  IMAD.MOV R8, RZ, RZ, -R8 ;  /* 0x000000ffff087224 */ /* 0x000fe400078e0a08 */
[----:B------:R-:W-:Y:S01]  /*3400*/  IMAD.HI.U32 R6, R0, R4, RZ ;  /* 0x0000000400067227 */ /* 0x000fe200078e00ff */
[----:B------:R0:W-:Y:S03]  /*3410*/  STL [R1+0x58], R2 ;  /* 0x0000580201007387 */ /* 0x0001e60000100800 */
[----:B------:R-:W-:-:S02]  /*3420*/  IMAD R7, R29, R7, R3 ;  /* 0x000000071d077224 */ /* 0x000fc400078e0203 */
[C---:B------:R-:W-:Y:S02]  /*3430*/  IMAD R5, R29.reuse, R8, R5 ;  /* 0x000000081d057224 */ /* 0x040fe400078e0205 */
[----:B------:R-:W-:Y:S01]  /*3440*/  IMAD.MOV R6, RZ, RZ, -R6 ;  /* 0x000000ffff067224 */ /* 0x000fe200078e0a06 */
[----:B------:R-:W-:Y:S01]  /*3450*/  STL [R1+0x54], R9 ;  /* 0x0000540901007387 */ /* 0x000fe20000100800 */
[----:B0-----:R-:W-:Y:S02]  /*3460*/  IABS R2, R21 ;  /* 0x0000001500027213 */ /* 0x001fe40000000000 */
[----:B------:R-:W-:Y:S01]  /*3470*/  IMAD R6, R29, R6, R4 ;  /* 0x000000061d067224 */ /* 0x000fe200078e0204 */
[----:B------:R0:W-:Y:S01]  /*3480*/  STL [R1+0x50], R7 ;  /* 0x0000500701007387 */ /* 0x0001e20000100800 */
[----:B------:R-:W-:-:S03]  /*3490*/  IABS R4, R16 ;  /* 0x0000001000047213 */ /* 0x000fc60000000000 */
[----:B------:R1:W-:Y:S01]  /*34a0*/  STL [R1+0x4c], R5 ;  /* 0x00004c0501007387 */ /* 0x0003e20000100800 */
[C---:B------:R-:W-:Y:S01]  /*34b0*/  IMAD.HI.U32 R3, R0.reuse, R2, RZ ;  /* 0x0000000200037227 */ /* 0x040fe200078e00ff */
[----:B0-----:R-:W-:Y:S02]  /*34c0*/  IABS R7, R22 ;  /* 0x0000001600077213 */ /* 0x001fe40000000000 */
[----:B-1----:R-:W-:Y:S01]  /*34d0*/  IABS R5, R23 ;  /* 0x0000001700057213 */ /* 0x002fe20000000000 */
[----:B------:R0:W-:Y:S02]  /*34e0*/  STL [R1+0x48], R6 ;  /* 0x0000480601007387 */ /* 0x0001e40000100800 */
[----:B------:R-:W-:-:S04]  /*34f0*/  IMAD.HI.U32 R9, R0, R7, RZ ;  /* 0x0000000700097227 */ /* 0x000fc800078e00ff */
[----:B------:R-:W-:-:S04]  /*3500*/  IMAD.HI.U32 R8, R0, R4, RZ ;  /* 0x0000000400087227 */ /* 0x000fc800078e00ff */
[----:B0-----:R-:W-:-:S04]  /*3510*/  IMAD.HI.U32 R6, R0, R5, RZ ;  /* 0x0000000500067227 */ /* 0x001fc800078e00ff */
[----:B------:R-:W-:Y:S02]  /*3520*/  IMAD.MOV R3, RZ, RZ, -R3 ;  /* 0x000000ffff037224 */ /* 0x000fe400078e0a03 */
[----:B------:R-:W-:Y:S02]  /*3530*/  IMAD.MOV R9, RZ, RZ, -R9 ;  /* 0x000000ffff097224 */ /* 0x000fe400078e0a09 */
[----:B------:R-:W-:Y:S02]  /*3540*/  IMAD.MOV R6, RZ, RZ, -R6 ;  /* 0x000000ffff067224 */ /* 0x000fe400078e0a06 */
[----:B------:R-:W-:Y:S02]  /*3550*/  IMAD.MOV R8, RZ, RZ, -R8 ;  /* 0x000000ffff087224 */ /* 0x000fe400078e0a08 */
[C---:B------:R-:W-:Y:S01]  /*3560*/  IMAD R2, R29.reuse, R3, R2 ;  /* 0x000000031d027224 */ /* 0x040fe200078e0202 */
[----:B------:R-:W-:Y:S01]  /*3570*/  IABS R3, R17 ;  /* 0x0000001100037213 */ /* 0x000fe20000000000 */
[----:B------:R-:W-:-:S02]  /*3580*/  IMAD R9, R29, R9, R7 ;  /* 0x000000091d097224 */ /* 0x000fc400078e0207 */
[C---:B------:R-:W-:Y:S02]  /*3590*/  IMAD R6, R29.reuse, R6, R5 ;  /* 0x000000061d067224 */ /* 0x040fe400078e0205 */
[----:B------:R-:W-:Y:S01]  /*35a0*/  IMAD R8, R29, R8, R4 ;  /* 0x000000081d087224 */ /* 0x000fe200078e0204 */
[----:B------:R0:W-:Y:S01]  /*35b0*/  STL [R1+0x44], R2 ;  /* 0x0000440201007387 */ /* 0x0001e20000100800 */
[----:B------:R-:W-:Y:S01]  /*35c0*/  IMAD.HI.U32 R7, R0, R3, RZ ;  /* 0x0000000300077227 */ /* 0x000fe200078e00ff */
[----:B------:R-:W-:Y:S02]  /*35d0*/  IABS R4, R14 ;  /* 0x0000000e00047213 */ /* 0x000fe40000000000 */
[----:B------:R-:W-:Y:S04]  /*35e0*/  STL [R1+0x40], R9 ;  /* 0x0000400901007387 */ /* 0x000fe80000100800 */
[----:B------:R1:W-:Y:S01]  /*35f0*/  STL [R1+0x3c], R6 ;  /* 0x00003c0601007387 */ /* 0x0003e20000100800 */
[----:B------:R-:W-:-:S03]  /*3600*/  IMAD.MOV R7, RZ, RZ, -R7 ;  /* 0x000000ffff077224 */ /* 0x000fc600078e0a07 */
[----:B------:R-:W-:Y:S04]  /*3610*/  STL [R1+0x38], R8 ;  /* 0x0000380801007387 */ /* 0x000fe80000100800 */
[----:B------:R-:W2:Y:S01]  /*3620*/  LDL R14, [R1+0x12bc] ;  /* 0x0012bc00010e7983 */ /* 0x000ea20000100800 */
[----:B0-----:R-:W-:Y:S01]  /*3630*/  IABS R2, R18 ;  /* 0x0000001200027213 */ /* 0x001fe20000000000 */
[----:B------:R-:W-:Y:S01]  /*3640*/  IMAD R7, R29, R7, R3 ;  /* 0x000000071d077224 */ /* 0x000fe200078e0203 */
[----:B------:R-:W-:-:S03]  /*3650*/  IABS R3, R15 ;  /* 0x0000000f00037213 */ /* 0x000fc60000000000 */
[----:B------:R-:W-:Y:S01]  /*3660*/  IMAD.HI.U32 R5, R0, R2, RZ ;  /* 0x0000000200057227 */ /* 0x000fe200078e00ff */
[----:B------:R0:W-:Y:S04]  /*3670*/  STL [R1+0x34], R7 ;  /* 0x0000340701007387 */ /* 0x0001e80000100800 */
[----:B------:R-:W3:Y:S01]  /*3680*/  LDL R15, [R1+0x12b8] ;  /* 0x0012b800010f7983 */ /* 0x000ee20000100800 */
[----:B------:R-:W-:-:S04]  /*3690*/  IMAD.MOV R5, RZ, RZ, -R5 ;  /* 0x000000ffff057224 */ /* 0x000fc800078e0a05 */
[----:B------:R-:W-:Y:S01]  /*36a0*/  IMAD R2, R29, R5, R2 ;  /* 0x000000051d027224 */ /* 0x000fe200078e0202 */
[----:B------:R-:W-:-:S04]  /*36b0*/  IABS R5, R10 ;  /* 0x0000000a00057213 */ /* 0x000fc80000000000 */
[----:B------:R4:W-:Y:S04]  /*36c0*/  STL [R1+0x30], R2 ;  /* 0x0000300201007387 */ /* 0x0009e80000100800 */
[----:B------:R-:W3:Y:S01]  /*36d0*/  LDL R10, [R1+0x12b4] ;  /* 0x0012b400010a7983 */ /* 0x000ee20000100800 */
[----:B-1----:R-:W-:-:S05]  /*36e0*/  IABS R6, R19 ;  /* 0x0000001300067213 */ /* 0x002fca0000000000 */
[----:B------:R-:W-:-:S04]  /*36f0*/  IMAD.HI.U32 R9, R0, R6, RZ ;  /* 0x0000000600097227 */ /* 0x000fc800078e00ff */
[----:B------:R-:W-:Y:S02]  /*3700*/  IMAD.MOV R9, RZ, RZ, -R9 ;  /* 0x000000ffff097224 */ /* 0x000fe400078e0a09 */
[----:B0-----:R-:W-:-:S04]  /*3710*/  IMAD.HI.U32 R7, R0, R4, RZ ;  /* 0x0000000400077227 */ /* 0x001fc800078e00ff */
[C---:B------:R-:W-:Y:S01]  /*3720*/  IMAD R9, R29.reuse, R9, R6 ;  /* 0x000000091d097224 */ /* 0x040fe200078e0206 */
[----:B----4-:R-:W-:Y:S01]  /*3730*/  IABS R2, R12 ;  /* 0x0000000c00027213 */ /* 0x010fe20000000000 */
[----:B------:R-:W-:Y:S02]  /*3740*/  IMAD.MOV R7, RZ, RZ, -R7 ;  /* 0x000000ffff077224 */ /* 0x000fe400078e0a07 */
[----:B------:R-:W-:Y:S01]  /*3750*/  IMAD.HI.U32 R8, R0, R3, RZ ;  /* 0x0000000300087227 */ /* 0x000fe200078e00ff */
[----:B------:R-:W-:Y:S04]  /*3760*/  STL [R1+0x2c], R9 ;  /* 0x00002c0901007387 */ /* 0x000fe80000100800 */
[----:B------:R-:W4:Y:S01]  /*3770*/  LDL R12, [R1+0x12b0] ;  /* 0x0012b000010c7983 */ /* 0x000f220000100800 */
[----:B------:R-:W-:-:S02]  /*3780*/  IMAD R7, R29, R7, R4 ;  /* 0x000000071d077224 */ /* 0x000fc400078e0204 */
[----:B------:R-:W-:-:S04]  /*3790*/  IMAD.HI.U32 R6, R0, R5, RZ ;  /* 0x0000000500067227 */ /* 0x000fc800078e00ff */
[----:B------:R-:W-:Y:S01]  /*37a0*/  IMAD.MOV R8, RZ, RZ, -R8 ;  /* 0x000000ffff087224 */ /* 0x000fe200078e0a08 */
[----:B------:R0:W-:Y:S01]  /*37b0*/  STL [R1+0x28], R7 ;  /* 0x0000280701007387 */ /* 0x0001e20000100800 */
[----:B------:R-:W-:Y:S02]  /*37c0*/  IMAD.MOV R6, RZ, RZ, -R6 ;  /* 0x000000ffff067224 */ /* 0x000fe400078e0a06 */
[C---:B------:R-:W-:Y:S02]  /*37d0*/  IMAD R8, R29.reuse, R8, R3 ;  /* 0x000000081d087224 */ /* 0x040fe400078e0203 */
[----:B------:R-:W-:Y:S01]  /*37e0*/  IMAD R6, R29, R6, R5 ;  /* 0x000000061d067224 */ /* 0x000fe200078e0205 */
[----:B0-----:R-:W-:Y:S02]  /*37f0*/  IABS R7, R11 ;  /* 0x0000000b00077213 */ /* 0x001fe40000000000 */
[----:B------:R-:W4:Y:S01]  /*3800*/  LDL R11, [R1+0x12ac] ;  /* 0x0012ac00010b7983 */ /* 0x000f220000100800 */
[----:B------:R-:W-:Y:S01]  /*3810*/  IABS R3, R13 ;  /* 0x0000000d00037213 */ /* 0x000fe20000000000 */
[----:B------:R-:W-:-:S02]  /*3820*/  IMAD.HI.U32 R4, R0, R2, RZ ;  /* 0x0000000200047227 */ /* 0x000fc400078e00ff */
[----:B------:R-:W-:Y:S04]  /*3830*/  STL [R1+0x394], R8 ;  /* 0x0003940801007387 */ /* 0x000fe80000100800 */
[----:B------:R-:W4:Y:S01]  /*3840*/  LDL R13, [R1+0x12a8] ;  /* 0x0012a800010d7983 */ /* 0x000f220000100800 */
[----:B------:R-:W-:-:S03]  /*3850*/  IMAD.MOV R4, RZ, RZ, -R4 ;  /* 0x000000ffff047224 */ /* 0x000fc600078e0a04 */
[----:B------:R-:W-:Y:S01]  /*3860*/  STL [R1+0x398], R6 ;  /* 0x0003980601007387 */ /* 0x000fe20000100800 */
[----:B------:R-:W-:Y:S02]  /*3870*/  IMAD R2, R29, R4, R2 ;  /* 0x000000041d027224 */ /* 0x000fe400078e0202 */
[----:B------:R-:W-:-:S04]  /*3880*/  IMAD.HI.U32 R9, R0, R7, RZ ;  /* 0x0000000700097227 */ /* 0x000fc800078e00ff */
[----:B------:R-:W-:-:S04]  /*3890*/  IMAD.MOV R9, RZ, RZ, -R9 ;  /* 0x000000ffff097224 */ /* 0x000fc800078e0a09 */
[----:B------:R-:W-:Y:S01]  /*38a0*/  IMAD R9, R29, R9, R7 ;  /* 0x000000091d097224 */ /* 0x000fe200078e0207 */
[----:B--2---:R-:W-:Y:S02]  /*38b0*/  IABS R5, R14 ;  /* 0x0000000e00057213 */ /* 0x004fe40000000000 */
[----:B------:R-:W2:Y:S04]  /*38c0*/  LDL R14, [R1+0x12a4] ;  /* 0x0012a400010e7983 */ /* 0x000ea80000100800 */
[----:B------:R0:W-:Y:S01]  /*38d0*/  STL [R1+0x39c], R2 ;  /* 0x00039c0201007387 */ /* 0x0001e20000100800 */
[----:B---3--:R-:W-:-:S03]  /*38e0*/  IABS R4, R15 ;  /* 0x0000000f00047213 */ /* 0x008fc60000000000 */
[----:B------:R-:W3:Y:S04]  /*38f0*/  LDL R15, [R1+0x12a0] ;  /* 0x0012a000010f7983 */ /* 0x000ee80000100800 */
[----:B------:R-:W-:Y:S01]  /*3900*/  STL [R1+0x37c], R9 ;  /* 0x00037c0901007387 */ /* 0x000fe20000100800 */
[----:B0-----:R-:W-:-:S03]  /*3910*/  IABS R2, R10 ;  /* 0x0000000a00027213 */ /* 0x001fc60000000000 */
[----:B------:R-:W3:Y:S01]  /*3920*/  LDL R10, [R1+0x129c] ;  /* 0x00129c00010a7983 */ /* 0x000ee20000100800 */
[----:B------:R-:W-:-:S04]  /*3930*/  IMAD.HI.U32 R6, R0, R3, RZ ;  /* 0x0000000300067227 */ /* 0x000fc800078e00ff */
[----:B------:R-:W-:Y:S02]  /*3940*/  IMAD.MOV R6, RZ, RZ, -R6 ;  /* 0x000000ffff067224 */ /* 0x000fe400078e0a06 */
[----:B------:R-:W-:-:S04]  /*3950*/  IMAD.HI.U32 R8, R0, R5, RZ ;  /* 0x0000000500087227 */ /* 0x000fc800078e00ff */
[----:B------:R-:W-:Y:S02]  /*3960*/  IMAD R6, R29, R6, R3 ;  /* 0x000000061d067224 */ /* 0x000fe400078e0203 */
[----:B------:R-:W-:-:S03]  /*3970*/  IMAD.MOV R8, RZ, RZ, -R8 ;  /* 0x000000ffff087224 */ /* 0x000fc600078e0a08 */
[----:B------:R4:W-:Y:S01]  /*3980*/  STL [R1+0x390], R6 ;  /* 0x0003900601007387 */ /* 0x0009e20000100800 */
[----:B------:R-:W-:-:S04]  /*3990*/  IMAD.HI.U32 R7, R0, R4, RZ ;  /* 0x0000000400077227 */ /* 0x000fc800078e00ff */
[----:B------:R-:W-:Y:S01]  /*39a0*/  IMAD.HI.U32 R3, R0, R2, RZ ;  /* 0x0000000200037227 */ /* 0x000fe200078e00ff */
[----:B----4-:R-:W-:Y:S02]  /*39b0*/  IABS R6, R12 ;  /* 0x0000000c00067213 */ /* 0x010fe40000000000 */
[----:B------:R-:W4:Y:S01]  /*39c0*/  LDL R12, [R1+0x1298] ;  /* 0x00129800010c7983 */ /* 0x000f220000100800 */
[C---:B------:R-:W-:Y:S02]  /*39d0*/  IMAD R8, R29.reuse, R8, R5 ;  /* 0x000000081d087224 */ /* 0x040fe400078e0205 */
[----:B------:R-:W-:Y:S02]  /*39e0*/  IMAD.MOV R7, RZ, RZ, -R7 ;  /* 0x000000ffff077224 */ /* 0x000fe400078e0a07 */
[----:B------:R-:W-:Y:S01]  /*39f0*/  IMAD.MOV R3, RZ, RZ, -R3 ;  /* 0x000000ffff037224 */ /* 0x000fe200078e0a03 */
[----:B------:R-:W-:Y:S01]  /*3a00*/  STL [R1+0x384], R8 ;  /* 0x0003840801007387 */ /* 0x000fe20000100800 */
[----:B------:R-:W-:-:S02]  /*3a10*/  IMAD R7, R29, R7, R4 ;  /* 0x000000071d077224 */ /* 0x000fc400078e0204 */
[----:B------:R-:W-:Y:S01]  /*3a20*/  IMAD R2, R29, R3, R2 ;  /* 0x000000031d027224 */ /* 0x000fe200078e0202 */
[----:B------:R-:W-:Y:S02]  /*3a30*/  IABS R5, R11 ;  /* 0x0000000b00057213 */ /* 0x000fe40000000000 */
[----:B------:R-:W4:Y:S01]  /*3a40*/  LDL R11, [R1+0x1294] ;  /* 0x00129400010b7983 */ /* 0x000f220000100800 */
[----:B------:R-:W-:-:S03]  /*3a50*/  IMAD.HI.U32 R9, R0, R6, RZ ;  /* 0x0000000600097227 */ /* 0x000fc600078e00ff */
[----:B------:R0:W-:Y:S01]  /*3a60*/  STL [R1+0x388], R7 ;  /* 0x0003880701007387 */ /* 0x0001e20000100800 */
[----:B------:R-:W-:-:S03]  /*3a70*/  IABS R4, R13 ;  /* 0x0000000d00047213 */ /* 0x000fc60000000000 */
[----:B------:R-:W4:Y:S01]  /*3a80*/  LDL R13, [R1+0x1290] ;  /* 0x00129000010d7983 */ /* 0x000f220000100800 */
[----:B------:R-:W-:-:S03]  /*3a90*/  IMAD.MOV R9, RZ, RZ, -R9 ;  /* 0x000000ffff097224 */ /* 0x000fc600078e0a09 */
[----:B------:R3:W-:Y:S01]  /*3aa0*/  STL [R1+0x38c], R2 ;  /* 0x00038c0201007387 */ /* 0x0007e20000100800 */
[----:B------:R-:W-:Y:S02]  /*3ab0*/  IMAD R9, R29, R9, R6 ;  /* 0x000000091d097224 */ /* 0x000fe400078e0206 */
[----:B0-----:R-:W-:-:S04]  /*3ac0*/  IMAD.HI.U32 R7, R0, R5, RZ ;  /* 0x0000000500077227 */ /* 0x001fc800078e00ff */
[----:B------:R-:W-:-:S04]  /*3ad0*/  IMAD.MOV R7, RZ, RZ, -R7 ;  /* 0x000000ffff077224 */ /* 0x000fc800078e0a07 */
[----:B------:R-:W-:Y:S01]  /*3ae0*/  IMAD R7, R29, R7, R5 ;  /* 0x000000071d077224 */ /* 0x000fe200078e0205 */
[----:B--2---:R-:W-:Y:S02]  /*3af0*/  IABS R3, R14 ;  /* 0x0000000e00037213 */ /* 0x004fe40000000000 */
[----:B------:R-:W2:Y:S04]  /*3b00*/  LDL R14, [R1+0x128c] ;  /* 0x00128c00010e7983 */ /* 0x000ea80000100800 */
[----:B------:R-:W-:Y:S01]  /*3b10*/  STL [R1+0x380], R9 ;  /* 0x0003800901007387 */ /* 0x000fe20000100800 */
[----:B---3--:R-:W-:-:S03]  /*3b20*/  IABS R2, R15 ;  /* 0x0000000f00027213 */ /* 0x008fc60000000000 */
[----:B------:R-:W3:Y:S04]  /*3b30*/  LDL R15, [R1+0x1288] ;  /* 0x00128800010f7983 */ /* 0x000ee80000100800 */
[----:B------:R0:W-:Y:S02]  /*3b40*/  STL [R1+0x36c], R7 ;  /* 0x00036c0701007387 */ /* 0x0001e40000100800 */
[----:B0-----:R-:W-:Y:S02]  /*3b50*/  IABS R7, R10 ;  /* 0x0000000a00077213 */ /* 0x001fe40000000000 */
[----:B------:R-:W3:Y:S01]  /*3b60*/  LDL R10, [R1+0x1284] ;  /* 0x00128400010a7983 */ /* 0x000ee20000100800 */
[----:B------:R-:W-:-:S04]  /*3b70*/  IMAD.HI.U32 R8, R0, R4, RZ ;  /* 0x0000000400087227 */ /* 0x000fc800078e00ff */
[----:B------:R-:W-:Y:S02]  /*3b80*/  IMAD.MOV R8, RZ, RZ, -R8 ;  /* 0x000000ffff087224 */ /* 0x000fe400078e0a08 */
[----:B------:R-:W-:-:S04]  /*3b90*/  IMAD.HI.U32 R6, R0, R3, RZ ;  /* 0x0000000300067227 */ /* 0x000fc800078e00ff */
[C---:B------:R-:W-:Y:S02]  /*3ba0*/  IMAD R8, R29.reuse, R8, R4 ;  /* 0x000000081d087224 */ /* 0x040fe400078e0204 */
[----:B------:R-:W-:Y:S02]  /*3bb0*/  IMAD.MOV R6, RZ, RZ, -R6 ;  /* 0x000000ffff067224 */ /* 0x000fe400078e0a06 */
[C---:B------:R-:W-:Y:S01]  /*3bc0*/  IMAD.HI.U32 R5, R0.reuse, R2, RZ ;  /* 0x0000000200057227 */ /* 0x040fe200078e00ff */
[----:B------:R-:W-:Y:S03]  /*3bd0*/  STL [R1+0x370], R8 ;  /* 0x0003700801007387 */ /* 0x000fe60000100800 */
[----:B------:R-:W-:Y:S01]  /*3be0*/  IMAD R6, R29, R6, R3 ;  /* 0x000000061d067224 */ /* 0x000fe200078e0203 */
[----:B----4-:R-:W-:Y:S02]  /*3bf0*/  IABS R4, R12 ;  /* 0x0000000c00047213 */ /* 0x010fe40000000000 */
[----:B------:R-:W4:Y:S01]  /*3c00*/  LDL R12, [R1+0x1280] ;  /* 0x00128000010c7983 */ /* 0x000f220000100800 */
[----:B------:R-:W-:-:S04]  /*3c10*/  IMAD.HI.U32 R9, R0, R7, RZ ;  /* 0x0000000700097227 */ /* 0x000fc800078e00ff */
[----:B------:R-:W-:Y:S01]  /*3c20*/  IMAD.MOV R5, RZ, RZ, -R5 ;  /* 0x000000ffff057224 */ /* 0x000fe200078e0a05 */
[----:B------:R0:W-:Y:S01]  /*3c30*/  STL [R1+0x374], R6 ;  /* 0x0003740601007387 */ /* 0x0001e20000100800 */
[----:B------:R-:W-:Y:S02]  /*3c40*/  IMAD.MOV R9, RZ, RZ, -R9 ;  /* 0x000000ffff097224 */ /* 0x000fe400078e0a09 */
[C---:B------:R-:W-:Y:S02]  /*3c50*/  IMAD R2, R29.reuse, R5, R2 ;  /* 0x000000051d027224 */ /* 0x040fe400078e0202 */
[----:B------:R-:W-:Y:S01]  /*3c60*/  IMAD R9, R29, R9, R7 ;  /* 0x000000091d097224 */ /* 0x000fe200078e0207 */
[----:B------:R-:W-:Y:S02]  /*3c70*/  IABS R3, R11 ;  /* 0x0000000b00037213 */ /* 0x000fe40000000000 */
[----:B------:R-:W4:Y:S01]  /*3c80*/  LDL R11, [R1+0x127c] ;  /* 0x00127c00010b7983 */ /* 0x000f220000100800 */
[----:B0-----:R-:W-:-:S03]  /*3c90*/  IMAD.HI.U32 R6, R0, R4, RZ ;  /* 0x0000000400067227 */ /* 0x001fc600078e00ff */
[----:B------:R2:W-:Y:S01]  /*3ca0*/  STL [R1+0x378], R2 ;  /* 0x0003780201007387 */ /* 0x0005e20000100800 */
[----:B------:R-:W-:-:S03]  /*3cb0*/  IABS R5, R13 ;  /* 0x0000000d00057213 */ /* 0x000fc60000000000 */
        /* <DEDUP_REMOVED lines=9> */
[----:B------:R3:W-:Y:S02]  /*3d50*/  STL [R1+0x368], R6 ;  /* 0x0003680601007387 */ /* 0x0007e40000100800 */
[----:B---3--:R-:W-:Y:S02]  /*3d60*/  IABS R6, R15 ;  /* 0x0000000f00067213 */ /* 0x008fe40000000000 */
[----:B------:R-:W3:Y:S04]  /*3d70*/  LDL R15, [R1+0x1270] ;  /* 0x00127000010f7983 */ /* 0x000ee80000100800 */
[----:B------:R-:W-:Y:S01]  /*3d80*/  STL [R1+0x35c], R8 ;  /* 0x00035c0801007387 */ /* 0x000fe20000100800 */
[----:B------:R-:W-:-:S03]  /*3d90*/  IABS R3, R10 ;  /* 0x0000000a00037213 */ /* 0x000fc60000000000 */
[----:B------:R-:W3:Y:S01]  /*3da0*/  LDL R10, [R1+0x126c] ;  /* 0x00126c00010a7983 */ /* 0x000ee20000100800 */
[----:B------:R-:W-:-:S04]  /*3db0*/  IMAD.HI.U32 R7, R0, R5, RZ ;  /* 0x0000000500077227 */ /* 0x000fc800078e00ff */
[----:B------:R-:W-:Y:S02]  /*3dc0*/  IMAD.MOV R7, RZ, RZ, -R7 ;  /* 0x000000ffff077224 */ /* 0x000fe400078e0a07 */
[----:B------:R-:W-:-:S04]  /*3dd0*/  IMAD.HI.U32 R4, R0, R2, RZ ;  /* 0x0000000200047227 */ /* 0x000fc800078e00ff */
[C---:B------:R-:W-:Y:S02]  /*3de0*/  IMAD R7, R29.reuse, R7, R5 ;  /* 0x000000071d077224 */ /* 0x040fe400078e0205 */
[----:B------:R-:W-:Y:S02]  /*3df0*/  IMAD.MOV R4, RZ, RZ, -R4 ;  /* 0x000000ffff047224 */ /* 0x000fe400078e0a04 */
[C---:B------:R-:W-:Y:S01]  /*3e00*/  IMAD.HI.U32 R9, R0.reuse, R6, RZ ;  /* 0x0000000600097227 */ /* 0x040fe200078e00ff */
[----:B------:R0:W-:Y:S03]  /*3e10*/  STL [R1+0x360], R7 ;  /* 0x0003600701007387 */ /* 0x0001e60000100800 */
[----:B------:R-:W-:Y:S01]  /*3e20*/  IMAD R2, R29, R4, R2 ;  /* 0x000000041d027224 */ /* 0x000fe200078e0202 */
[----:B----4-:R-:W-:Y:S02]  /*3e30*/  IABS R5, R12 ;  /* 0x0000000c00057213 */ /* 0x010fe40000000000 */
[----:B------:R-:W4:Y:S01]  /*3e40*/  LDL R12, [R1+0x1268] ;  /* 0x00126800010c7983 */ /* 0x000f220000100800 */
[----:B0-----:R-:W-:-:S04]  /*3e50*/  IMAD.HI.U32 R7, R0, R3, RZ ;  /* 0x0000000300077227 */ /* 0x001fc800078e00ff */
[----:B------:R-:W-:Y:S02]  /*3e60*/  IMAD.MOV R9, RZ, RZ, -R9 ;  /* 0x000000ffff097224 */ /* 0x000fe400078e0a09 */
[----:B------:R-:W-:Y:S01]  /*3e70*/  IMAD.MOV R7, RZ, RZ, -R7 ;  /* 0x000000ffff077224 */ /* 0x000fe200078e0a07 */
[----:B------:R0:W-:Y:S01]  /*3e80*/  STL [R1+0x364], R2 ;  /* 0x0003640201007387 */ /* 0x0001e20000100800 */
[C---:B------:R-:W-:Y:S02]  /*3e90*/  IMAD R9, R29.reuse, R9, R6 ;  /* 0x000000091d097224 */ /* 0x040fe400078e0206 */
[----:B------:R-:W-:Y:S01]  /*3ea0*/  IMAD R7, R29, R7, R3 ;  /* 0x000000071d077224 */ /* 0x000fe200078e0203 */
[----:B------:R-:W-:Y:S02]  /*3eb0*/  IABS R4, R11 ;  /* 0x0000000b00047213 */ /* 0x000fe40000000000 */
[----:B------:R-:W4:Y:S01]  /*3ec0*/  LDL R11, [R1+0x1264] ;  /* 0x00126400010b7983 */ /* 0x000f220000100800 */
[----:B------:R-:W-:-:S03]  /*3ed0*/  IMAD.HI.U32 R8, R0, R5, RZ ;  /* 0x0000000500087227 */ /* 0x000fc600078e00ff */
[----:B------:R-:W-:Y:S01]  /*3ee0*/  STL [R1+0x358], R9 ;  /* 0x0003580901007387 */ /* 0x000fe20000100800 */
[----:B0-----:R-:W-:-:S03]  /*3ef0*/  IABS R2, R13 ;  /* 0x0000000d00027213 */ /* 0x001fc60000000000 */
[----:B------:R-:W4:Y:S04]  /*3f00*/  LDL R13, [R1+0x1260] ;  /* 0x00126000010d7983 */ /* 0x000f280000100800 */
[----:B------:R2:W-:Y:S01]  /*3f10*/  STL [R1+0x344], R7 ;  /* 0x0003440701007387 */ /* 0x0005e20000100800 */
[----:B------:R-:W-:-:S04]  /*3f20*/  IMAD.MOV R8, RZ, RZ, -R8 ;  /* 0x000000ffff087224 */ /* 0x000fc800078e0a08 */
[----:B------:R-:W-:Y:S02]  /*3f30*/  IMAD R8, R29, R8, R5 ;  /* 0x000000081d087224 */ /* 0x000fe400078e0205 */
[----:B------:R-:W-:-:S04]  /*3f40*/  IMAD.HI.U32 R6, R0, R4, RZ ;  /* 0x0000000400067227 */ /* 0x000fc800078e00ff */
[----:B------:R-:W-:-:S04]  /*3f50*/  IMAD.MOV R6, RZ, RZ, -R6 ;  /* 0x000000ffff067224 */ /* 0x000fc800078e0a06 */
[----:B------:R-:W-:Y:S01]  /*3f60*/  IMAD R6, R29, R6, R4 ;  /* 0x000000061d067224 */ /* 0x000fe200078e0204 */
[----:B--2---:R-:W-:Y:S02]  /*3f70*/  IABS R7, R14 ;  /* 0x0000000e00077213 */ /* 0x004fe40000000000 */
[----:B------:R-:W2:Y:S04]  /*3f80*/  LDL R14, [R1+0x125c] ;  /* 0x00125c00010e7983 */ /* 0x000ea80000100800 */
[----:B------:R-:W-:Y:S01]  /*3f90*/  STL [R1+0x348], R8 ;  /* 0x0003480801007387 */ /* 0x000fe20000100800 */
[----:B---3--:R-:W-:-:S03]  /*3fa0*/  IABS R5, R15 ;  /* 0x0000000f00057213 */ /* 0x008fc60000000000 */
[----:B------:R-:W3:Y:S04]  /*3fb0*/  LDL R15, [R1+0x1258] ;  /* 0x00125800010f7983 */ /* 0x000ee80000100800 */
[----:B------:R0:W-:Y:S01]  /*3fc0*/  STL [R1+0x34c], R6 ;  /* 0x00034c0601007387 */ /* 0x0001e20000100800 */
[----:B------:R-:W-:-:S03]  /*3fd0*/  IABS R4, R10 ;  /* 0x0000000a00047213 */ /* 0x000fc60000000000 */
[----:B------:R-:W3:Y:S01]  /*3fe0*/  LDL R10, [R1+0x1254] ;  /* 0x00125400010a7983 */ /* 0x000ee20000100800 */
[----:B------:R-:W-:-:S04]  /*3ff0*/  IMAD.HI.U32 R3, R0, R2, RZ ;  /* 0x0000000200037227 */ /* 0x000fc800078e00ff */
[----:B------:R-:W-:Y:S02]  /*4000*/  IMAD.MOV R3, RZ, RZ, -R3 ;  /* 0x000000ffff037224 */ /* 0x000fe400078e0a03 */
[----:B------:R-:W-:-:S04]  /*4010*/  IMAD.HI.U32 R9, R0, R7, RZ ;  /* 0x0000000700097227 */ /* 0x000fc800078e00ff */
[----:B------:R-:W-:Y:S02]  /*4020*/  IMAD R2, R29, R3, R2 ;  /* 0x000000031d027224 */ /* 0x000fe400078e0202 */
[----:B0-----:R-:W-:-:S03]  /*4030*/  IMAD.HI.U32 R6, R0, R5, RZ ;  /* 0x0000000500067227 */ /* 0x001fc600078e00ff */
[----:B------:R0:W-:Y:S01]  /*4040*/  STL [R1+0x350], R2 ;  /* 0x0003500201007387 */ /* 0x0001e20000100800 */
[----:B------:R-:W-:Y:S02]  /*4050*/  IMAD.MOV R9, RZ, RZ, -R9 ;  /* 0x000000ffff097224 */ /* 0x000fe400078e0a09 */
[----:B------:R-:W-:Y:S01]  /*4060*/  IMAD.HI.U32 R8, R0, R4, RZ ;  /* 0x0000000400087227 */ /* 0x000fe200078e00ff */
[----:B----4-:R-:W-:Y:S02]  /*4070*/  IABS R3, R12 ;  /* 0x0000000c00037213 */ /* 0x010fe40000000000 */
[----:B------:R-:W4:Y:S01]  /*4080*/  LDL R12, [R1+0x1250] ;  /* 0x00125000010c7983 */ /* 0x000f220000100800 */
[----:B------:R-:W-:Y:S02]  /*4090*/  IMAD.MOV R6, RZ, RZ, -R6 ;  /* 0x000000ffff067224 */ /* 0x000fe400078e0a06 */
[----:B------:R-:W-:Y:S02]  /*40a0*/  IMAD R9, R29, R9, R7 ;  /* 0x000000091d097224 */ /* 0x000fe400078e0207 */
[----:B------:R-:W-:-:S02]  /*40b0*/  IMAD.MOV R8, RZ, RZ, -R8 ;  /* 0x000000ffff087224 */ /* 0x000fc400078e0a08 */
[C---:B------:R-:W-:Y:S01]  /*40c0*/  IMAD R6, R29.reuse, R6, R5 ;  /* 0x000000061d067224 */ /* 0x040fe200078e0205 */
[----:B------:R-:W-:Y:S01]  /*40d0*/  STL [R1+0x32c], R9 ;  /* 0x00032c0901007387 */ /* 0x000fe20000100800 */
[----:B------:R-:W-:Y:S01]  /*40e0*/  IMAD R8, R29, R8, R4 ;  /* 0x000000081d087224 */ /* 0x000fe200078e0204 */
[----:B0-----:R-:W-:Y:S02]  /*40f0*/  IABS R2, R11 ;  /* 0x0000000b00027213 */ /* 0x001fe40000000000 */
[----:B------:R-:W4:Y:S01]  /*4100*/  LDL R11, [R1+0x124c] ;  /* 0x00124c00010b7983 */ /* 0x000f220000100800 */
[----:B------:R-:W-:-:S03]  /*4110*/  IMAD.HI.U32 R7, R0, R3, RZ ;  /* 0x0000000300077227 */ /* 0x000fc600078e00ff */
[----:B------:R0:W-:Y:S01]  /*4120*/  STL [R1+0x340], R6 ;  /* 0x0003400601007387 */ /* 0x0001e20000100800 */
[----:B------:R-:W-:Y:S01]  /*4130*/  IMAD.MOV R7, RZ, RZ, -R7 ;  /* 0x000000ffff077224 */ /* 0x000fe200078e0a07 */
[----:B0-----:R-:W-:Y:S02]  /*4140*/  IABS R6, R13 ;  /* 0x0000000d00067213 */ /* 0x001fe40000000000 */
[----:B------:R-:W4:Y:S04]  /*4150*/  LDL R13, [R1+0x1248] ;  /* 0x00124800010d7983 */ /* 0x000f280000100800 */
        /* <DEDUP_REMOVED lines=10> */
[----:B------:R4:W-:Y:S01]  /*4200*/  STL [R1+0x33c], R2 ;  /* 0x00033c0201007387 */ /* 0x0009e20000100800 */
[----:B------:R-:W-:-:S03]  /*4210*/  IABS R5, R10 ;  /* 0x0000000a00057213 */ /* 0x000fc60000000000 */
[----:B------:R-:W3:Y:S01]  /*4220*/  LDL R10, [R1+0x123c] ;  /* 0x00123c00010a7983 */ /* 0x000ee20000100800 */
[----:B------:R-:W-:-:S04]  /*4230*/  IMAD.HI.U32 R9, R0, R6, RZ ;  /* 0x0000000600097227 */ /* 0x000fc800078e00ff */
[----:B------:R-:W-:Y:S02]  /*4240*/  IMAD.MOV R9, RZ, RZ, -R9 ;  /* 0x000000ffff097224 */ /* 0x000fe400078e0a09 */
[----:B0-----:R-:W-:-:S04]  /*4250*/  IMAD.HI.U32 R7, R0, R4, RZ ;  /* 0x0000000400077227 */ /* 0x001fc800078e00ff */
        /* <DEDUP_REMOVED lines=15> */
[----:B------:R-:W-:-:S03]  /*4350*/  IMAD.HI.U32 R4, R0, R2, RZ ;  /* 0x0000000200047227 */ /* 0x000fc600078e00ff */
[----:B------:R-:W-:Y:S01]  /*4360*/  STL [R1+0x320], R8 ;  /* 0x0003200801007387 */ /* 0x000fe20000100800 */
[----:B------:R-:W-:Y:S01]  /*4370*/  IMAD.MOV R4, RZ, RZ, -R4 ;  /* 0x000000ffff047224 */ /* 0x000fe200078e0a04 */
[----:B------:R-:W-:Y:S02]  /*4380*/  IABS R3, R13 ;  /* 0x0000000d00037213 */ /* 0x000fe40000000000 */
        /* <DEDUP_REMOVED lines=34> */
[----:B------:R-:W-:Y:S01]  /*45b0*/  IMAD.MOV R9, RZ, RZ, -R9 ;  /* 0x000000ffff097224 */ /* 0x000fe200078e0a09 */
[----:B------:R-:W-:Y:S02]  /*45c0*/  IABS R4, R13 ;  /* 0x0000000d00047213 */ /* 0x000fe40000000000 */
[----:B------:R-:W4:Y:S04]  /*45d0*/  LDL R13, [R1+0x1218] ;  /* 0x00121800010d7983 */ /* 0x000f280000100800 */
        /* <DEDUP_REMOVED lines=16> */
[----:B------:R-:W-:Y:S02]  /*46e0*/  IMAD R8, R29, R8, R4 ;  /* 0x000000081d087224 */ /* 0x000fe400078e0204 */
[----:B------:R-:W-:Y:S02]  /*46f0*/  IMAD.MOV R6, RZ, RZ, -R6 ;  /* 0x000000ffff067224 */ /* 0x000fe400078e0a06 */
[----:B------:R-:W-:Y:S01]  /*4700*/  IMAD.HI.U32 R5, R0, R2, RZ ;  /* 0x0000000200057227 */ /* 0x000fe200078e00ff */
[----:B------:R-:W-:Y:S01]  /*4710*/  STL [R1+0x2f8], R8 ;  /* 0x0002f80801007387 */ /* 0x000fe20000100800 */
[----:B----4-:R-:W-:-:S03]  /*4720*/  IABS R4, R12 ;  /* 0x0000000c00047213 */ /* 0x010fc60000000000 */
[----:B------:R-:W4:Y:S01]  /*4730*/  LDL R12, [R1+0x1208] ;  /* 0x00120800010c7983 */ /* 0x000f220000100800 */
[----:B------:R-:W-:Y:S02]  /*4740*/  IMAD R6, R29, R6, R3 ;  /* 0x000000061d067224 */ /* 0x000fe400078e0203 */
[----:B------:R-:W-:-:S04]  /*4750*/  IMAD.HI.U32 R9, R0, R7, RZ ;  /* 0x0000000700097227 */ /* 0x000fc800078e00ff */
[----:B------:R-:W-:Y:S01]  /*4760*/  IMAD.MOV R5, RZ, RZ, -R5 ;  /* 0x000000ffff057224 */ /* 0x000fe200078e0a05 */
[----:B------:R0:W-:Y:S01]  /*4770*/  STL [R1+0x2fc], R6 ;  /* 0x0002fc0601007387 */ /* 0x0001e20000100800 */
[----:B------:R-:W-:Y:S02]  /*4780*/  IMAD.MOV R9, RZ, RZ, -R9 ;  /* 0x000000ffff097224 */ /* 0x000fe400078e0a09 */
[C---:B------:R-:W-:Y:S01]  /*4790*/  IMAD R2, R29.reuse, R5, R2 ;  /* 0x000000051d027224 */ /* 0x040fe200078e0202 */
[----:B------:R-:W-:Y:S02]  /*47a0*/  IABS R3, R11 ;  /* 0x0000000b00037213 */ /* 0x000fe40000000000 */
[----:B------:R-:W4:Y:S01]  /*47b0*/  LDL R11, [R1+0x1204] ;  /* 0x00120400010b7983 */ /* 0x000f220000100800 */
[----:B------:R-:W-:Y:S02]  /*47c0*/  IMAD R9, R29, R9, R7 ;  /* 0x000000091d097224 */ /* 0x000fe400078e0207 */
[----:B0-----:R-:W-:Y:S01]  /*47d0*/  IMAD.HI.U32 R6, R0, R4, RZ ;  /* 0x0000000400067227 */ /* 0x001fe200078e00ff */
[----:B------:R2:W-:Y:S03]  /*47e0*/  STL [R1+0x300], R2 ;  /* 0x0003000201007387 */ /* 0x0005e60000100800 */
[----:B------:R-:W-:Y:S01]  /*47f0*/  IMAD.MOV R6, RZ, RZ, -R6 ;  /* 0x000000ffff067224 */ /* 0x000fe200078e0a06 */
[----:B------:R-:W-:-:S02]  /*4800*/  IABS R5, R13 ;  /* 0x0000000d00057213 */ /* 0x000fc40000000000 */
        /* <DEDUP_REMOVED lines=17> */
[----:B------:R-:W-:Y:S02]  /*4920*/  IMAD R7, R29, R7, R5 ;  /* 0x000000071d077224 */ /* 0x000fe400078e0205 */
[----:B------:R-:W-:Y:S02]  /*4930*/  IMAD.MOV R4, RZ, RZ, -R4 ;  /* 0x000000ffff047224 */ /* 0x000fe400078e0a04 */
[----:B------:R-:W-:Y:S01]  /*4940*/  IMAD.HI.U32 R9, R0, R6, RZ ;  /* 0x0000000600097227 */ /* 0x000fe200078e00ff */
[----:B------:R0:W-:Y:S01]  /*4950*/  STL [R1+0x2e8], R7 ;  /* 0x0002e80701007387 */ /* 0x0001e20000100800 */
[----:B----4-:R-:W-:-:S03]  /*4960*/  IABS R5, R12 ;  /* 0x0000000c00057213 */ /* 0x010fc60000000000 */
[----:B------:R-:W4:Y:S01]  /*4970*/  LDL R12, [R1+0x11f0] ;  /* 0x0011f000010c7983 */ /* 0x000f220000100800 */
[----:B------:R-:W-:Y:S02]  /*4980*/  IMAD R2, R29, R4, R2 ;  /* 0x000000041d027224 */ /* 0x000fe400078e0202 */
[----:B0-----:R-:W-:-:S04]  /*4990*/  IMAD.HI.U32 R7, R0, R3, RZ ;  /* 0x0000000300077227 */ /* 0x001fc800078e00ff */
[----:B------:R-:W-:Y:S02]  /*49a0*/  IMAD.MOV R9, RZ, RZ, -R9 ;  /* 0x000000ffff097224 */ /* 0x000fe400078e0a09 */
[----:B------:R-:W-:Y:S01]  /*49b0*/  IMAD.MOV R7, RZ, RZ, -R7 ;  /* 0x000000ffff077224 */ /* 0x000fe200078e0a07 */
[----:B------:R0:W-:Y:S01]  /*49c0*/  STL [R1+0x2ec], R2 ;  /* 0x0002ec0201007387 */ /* 0x0001e20000100800 */
[C---:B------:R-:W-:Y:S01]  /*49d0*/  IMAD R9, R29.reuse, R9, R6 ;  /* 0x000000091d097224 */ /* 0x040fe200078e0206 */
[----:B------:R-:W-:Y:S01]  /*49e0*/  IABS R4, R11 ;  /* 0x0000000b00047213 */ /* 0x000fe20000000000 */
[----:B------:R-:W-:Y:S01]  /*49f0*/  IMAD R7, R29, R7, R3 ;  /* 0x000000071d077224 */ /* 0x000fe200078e0203 */
[----:B------:R-:W4:Y:S01]  /*4a00*/  LDL R11, [R1+0x11ec] ;  /* 0x0011ec00010b7983 */ /* 0x000f220000100800 */
[----:B------:R-:W-:-:S03]  /*4a10*/  IMAD.HI.U32 R8, R0, R5, RZ ;  /* 0x0000000500087227 */ /* 0x000fc600078e00ff */
[----:B------:R-:W-:Y:S01]  /*4a20*/  STL [R1+0x2e0], R9 ;  /* 0x0002e00901007387 */ /* 0x000fe20000100800 */
[----:B------:R-:W-:Y:S01]  /*4a30*/  IMAD.MOV R8, RZ, RZ, -R8 ;  /* 0x000000ffff087224 */ /* 0x000fe200078e0a08 */
[----:B0-----:R-:W-:Y:S02]  /*4a40*/  IABS R2, R13 ;  /* 0x0000000d00027213 */ /* 0x001fe40000000000 */
[----:B------:R-:W4:Y:S04]  /*4a50*/  LDL R13, [R1+0x11e8] ;  /* 0x0011e800010d7983 */ /* 0x000f280000100800 */
[----:B------:R2:W-:Y:S01]  /*4a60*/  STL [R1+0x2cc], R7 ;  /* 0x0002cc0701007387 */ /* 0x0005e20000100800 */
        /* <DEDUP_REMOVED lines=18> */
[----:B------:R-:W-:Y:S01]  /*4b90*/  IMAD.MOV R9, RZ, RZ, -R9 ;  /* 0x000000ffff097224 */ /* 0x000fe200078e0a09 */
[----:B----4-:R-:W-:Y:S02]  /*4ba0*/  IABS R3, R12 ;  /* 0x0000000c00037213 */ /* 0x010fe40000000000 */
[----:B------:R-:W4:Y:S01]  /*4bb0*/  LDL R12, [R1+0x11d8] ;  /* 0x0011d800010c7983 */ /* 0x000f220000100800 */
[----:B------:R-:W-:-:S04]  /*4bc0*/  IMAD.HI.U32 R8, R0, R4, RZ ;  /* 0x0000000400087227 */ /* 0x000fc800078e00ff */
[----:B------:R-:W-:Y:S02]  /*4bd0*/  IMAD.MOV R6, RZ, RZ, -R6 ;  /* 0x000000ffff067224 */ /* 0x000fe400078e0a06 */
[C---:B------:R-:W-:Y:S02]  /*4be0*/  IMAD R9, R29.reuse, R9, R7 ;  /* 0x000000091d097224 */ /* 0x040fe400078e0207 */
[----:B------:R-:W-:Y:S02]  /*4bf0*/  IMAD.MOV R8, RZ, RZ, -R8 ;  /* 0x000000ffff087224 */ /* 0x000fe400078e0a08 */
[----:B------:R-:W-:Y:S01]  /*4c00*/  IMAD R6, R29, R6, R5 ;  /* 0x000000061d067224 */ /* 0x000fe200078e0205 */
[----:B------:R-:W-:Y:S01]  /*4c10*/  STL [R1+0x2b4], R9 ;  /* 0x0002b40901007387 */ /* 0x000fe20000100800 */
[----:B0-----:R-:W-:-:S03]  /*4c20*/  IABS R2, R11 ;  /* 0x0000000b00027213 */ /* 0x001fc60000000000 */
[----:B------:R-:W4:Y:S01]  /*4c30*/  LDL R11, [R1+0x11d4] ;  /* 0x0011d400010b7983 */ /* 0x000f220000100800 */
[----:B------:R-:W-:-:S03]  /*4c40*/  IMAD R8, R29, R8, R4 ;  /* 0x000000081d087224 */ /* 0x000fc600078e0204 */
[----:B------:R0:W-:Y:S01]  /*4c50*/  STL [R1+0x2c8], R6 ;  /* 0x0002c80601007387 */ /* 0x0001e20000100800 */
[----:B------:R-:W-:Y:S01]  /*4c60*/  IMAD.HI.U32 R7, R0, R3, RZ ;  /* 0x0000000300077227 */ /* 0x000fe200078e00ff */
[----:B0-----:R-:W-:Y:S02]  /*4c70*/  IABS R6, R13 ;  /* 0x0000000d00067213 */ /* 0x001fe40000000000 */
        /* <DEDUP_REMOVED lines=92> */
[----:B------:R-:W-:-:S04]  /*5240*/  IMAD.HI.U32 R5, R0, R2, RZ ;  /* 0x0000000200057227 */ /* 0x000fc800078e00ff */
[C---:B------:R-:W-:Y:S02]  /*5250*/  IMAD R6, R29.reuse, R6, R3 ;  /* 0x000000061d067224 */ /* 0x040fe400078e0203 */
[----:B------:R-:W-:Y:S01]  /*5260*/  IMAD.HI.U32 R9, R0, R7, RZ ;  /* 0x0000000700097227 */ /* 0x000fe200078e00ff */
[----:B----4-:R-:W-:Y:S02]  /*5270*/  IABS R4, R12 ;  /* 0x0000000c00047213 */ /* 0x010fe40000000000 */
[----:B------:R-:W4:Y:S01]  /*5280*/  LDL R12, [R1+0x1190] ;  /* 0x00119000010c7983 */ /* 0x000f220000100800 */
[----:B------:R-:W-:Y:S02]  /*5290*/  IMAD.MOV R5, RZ, RZ, -R5 ;  /* 0x000000ffff057224 */ /* 0x000fe400078e0a05 */
[----:B------:R-:W-:Y:S01]  /*52a0*/  IMAD.MOV R9, RZ, RZ, -R9 ;  /* 0x000000ffff097224 */ /* 0x000fe200078e0a09 */
[----:B------:R0:W-:Y:S01]  /*52b0*/  STL [R1+0x284], R6 ;  /* 0x0002840601007387 */ /* 0x0001e20000100800 */
[----:B------:R-:W-:-:S02]  /*52c0*/  IMAD R2, R29, R5, R2 ;  /* 0x000000051d027224 */ /* 0x000fc400078e0202 */
[----:B------:R-:W-:Y:S01]  /*52d0*/  IMAD R9, R29, R9, R7 ;  /* 0x000000091d097224 */ /* 0x000fe200078e0207 */
[----:B------:R-:W-:Y:S02]  /*52e0*/  IABS R3, R11 ;  /* 0x0000000b00037213 */ /* 0x000fe40000000000 */
[----:B------:R-:W4:Y:S01]  /*52f0*/  LDL R11, [R1+0x118c] ;  /* 0x00118c00010b7983 */ /* 0x000f220000100800 */
[----:B0-----:R-:W-:-:S03]  /*5300*/  IMAD.HI.U32 R6, R0, R4, RZ ;  /* 0x0000000400067227 */ /* 0x001fc600078e00ff */
[----:B------:R2:W-:Y:S01]  /*5310*/  STL [R1+0x288], R2 ;  /* 0x0002880201007387 */ /* 0x0005e20000100800 */
        /* <DEDUP_REMOVED lines=21> */
[----:B------:R-:W-:Y:S01]  /*5470*/  IMAD.HI.U32 R9, R0, R6, RZ ;  /* 0x0000000600097227 */ /* 0x000fe200078e00ff */
[----:B------:R0:W-:Y:S03]  /*5480*/  STL [R1+0x270], R7 ;  /* 0x0002700701007387 */ /* 0x0001e60000100800 */
[----:B------:R-:W-:Y:S02]  /*5490*/  IMAD R2, R29, R4, R2 ;  /* 0x000000041d027224 */ /* 0x000fe400078e0202 */
[----:B------:R-:W-:Y:S01]  /*54a0*/  IMAD.MOV R9, RZ, RZ, -R9 ;  /* 0x000000ffff097224 */ /* 0x000fe200078e0a09 */
[----:B----4-:R-:W-:-:S02]  /*54b0*/  IABS R5, R12 ;  /* 0x0000000c00057213 */ /* 0x010fc40000000000 */
[----:B------:R-:W4:Y:S01]  /*54c0*/  LDL R12, [R1+0x1178] ;  /* 0x00117800010c7983 */ /* 0x000f220000100800 */
[----:B0-----:R-:W-:-:S04]  /*54d0*/  IMAD.HI.U32 R7, R0, R3, RZ ;  /* 0x0000000300077227 */ /* 0x001fc800078e00ff */
        /* <DEDUP_REMOVED lines=67> */
[----:B------:R-:W-:Y:S02]  /*5910*/  IMAD R7, R29, R7, R4 ;  /* 0x000000071d077224 */ /* 0x000fe400078e0204 */
[----:B------:R-:W-:Y:S01]  /*5920*/  IMAD.HI.U32 R6, R0, R5, RZ ;  /* 0x0000000500067227 */ /* 0x000fe200078e00ff */
[----:B----4-:R-:W-:-:S02]  /*5930*/  IABS R2, R12 ;  /* 0x0000000c00027213 */ /* 0x010fc40000000000 */
[----:B------:R-:W4:Y:S01]  /*5940*/  LDL R12, [R1+0x1148] ;  /* 0x00114800010c7983 */ /* 0x000f220000100800 */
[----:B------:R-:W-:Y:S02]  /*5950*/  IMAD.MOV R8, RZ, RZ, -R8 ;  /* 0x000000ffff087224 */ /* 0x000fe400078e0a08 */
[----:B------:R-:W-:Y:S01]  /*5960*/  IMAD.MOV R6, RZ, RZ, -R6 ;  /* 0x000000ffff067224 */ /* 0x000fe200078e0a06 */
[----:B------:R0:W-:Y:S01]  /*5970*/  STL [R1+0x22c], R7 ;  /* 0x00022c0701007387 */ /* 0x0001e20000100800 */
        /* <DEDUP_REMOVED lines=63> */
[----:B------:R-:W-:Y:S01]  /*5d70*/  IMAD.HI.U32 R5, R0, R2, RZ ;  /* 0x0000000200057227 */ /* 0x000fe200078e00ff */
[----:B------:R-:W-:Y:S03]  /*5d80*/  STL [R1+0x208], R8 ;  /* 0x0002080801007387 */ /* 0x000fe60000100800 */
[----:B------:R-:W-:Y:S02]  /*5d90*/  IMAD R6, R29, R6, R3 ;  /* 0x000000061d067224 */ /* 0x000fe400078e0203 */
[----:B------:R-:W-:Y:S01]  /*5da0*/  IMAD.MOV R5, RZ, RZ, -R5 ;  /* 0x000000ffff057224 */ /* 0x000fe200078e0a05 */
[----:B----4-:R-:W-:-:S02]  /*5db0*/  IABS R4, R12 ;  /* 0x0000000c00047213 */ /* 0x010fc40000000000 */
[----:B------:R-:W4:Y:S01]  /*5dc0*/  LDL R12, [R1+0x1118] ;  /* 0x00111800010c7983 */ /* 0x000f220000100800 */
[----:B------:R-:W-:-:S03]  /*5dd0*/  IMAD R2, R29, R5, R2 ;  /* 0x000000051d027224 */ /* 0x000fc600078e0202 */
[----:B------:R0:W-:Y:S01]  /*5de0*/  STL [R1+0x20c], R6 ;  /* 0x00020c0601007387 */ /* 0x0001e20000100800 */
[----:B------:R-:W-:-:S03]  /*5df0*/  IABS R3, R11 ;  /* 0x0000000b00037213 */ /* 0x000fc60000000000 */
[----:B------:R-:W4:Y:S01]  /*5e00*/  LDL R11, [R1+0x1114] ;  /* 0x00111400010b7983 */ /* 0x000f220000100800 */
[----:B0-----:R-:W-:-:S03]  /*5e10*/  IMAD.HI.U32 R6, R0, R4, RZ ;  /* 0x0000000400067227 */ /* 0x001fc600078e00ff */
[----:B------:R2:W-:Y:S01]  /*5e20*/  STL [R1+0x210], R2 ;  /* 0x0002100201007387 */ /* 0x0005e20000100800 */
[----:B------:R-:W-:Y:S01]  /*5e30*/  IMAD.MOV R6, RZ, RZ, -R6 ;  /* 0x000000ffff067224 */ /* 0x000fe200078e0a06 */
[----:B------:R-:W-:Y:S02]  /*5e40*/  IABS R5, R13 ;  /* 0x0000000d00057213 */ /* 0x000fe40000000000 */
[----:B------:R-:W4:Y:S01]  /*5e50*/  LDL R13, [R1+0x110c] ;  /* 0x00110c00010d7983 */ /* 0x000f220000100800 */
        /* <DEDUP_REMOVED lines=13> */
[----:B------:R-:W-:-:S04]  /*5f30*/  IMAD.MOV R9, RZ, RZ, -R9 ;  /* 0x000000ffff097224 */ /* 0x000fc800078e0a09 */
[----:B------:R-:W-:Y:S02]  /*5f40*/  IMAD R26, R29, R9, R7 ;  /* 0x000000091d1a7224 */ /* 0x000fe400078e0207 */
[----:B------:R-:W-:-:S04]  /*5f50*/  IMAD.HI.U32 R7, R0, R5, RZ ;  /* 0x0000000500077227 */ /* 0x000fc800078e00ff */
[----:B------:R-:W-:Y:S02]  /*5f60*/  IMAD.MOV R7, RZ, RZ, -R7 ;  /* 0x000000ffff077224 */ /* 0x000fe400078e0a07 */
[----:B------:R-:W-:-:S04]  /*5f70*/  IMAD.HI.U32 R4, R0, R2, RZ ;  /* 0x0000000200047227 */ /* 0x000fc800078e00ff */
[C---:B------:R-:W-:Y:S02]  /*5f80*/  IMAD R7, R29.reuse, R7, R5 ;  /* 0x000000071d077224 */ /* 0x040fe400078e0205 */
[----:B------:R-:W-:Y:S02]  /*5f90*/  IMAD.MOV R4, RZ, RZ, -R4 ;  /* 0x000000ffff047224 */ /* 0x000fe400078e0a04 */
[----:B------:R-:W-:Y:S01]  /*5fa0*/  IMAD.HI.U32 R9, R0, R6, RZ ;  /* 0x0000000600097227 */ /* 0x000fe200078e00ff */
[----:B----4-:R-:W-:Y:S01]  /*5fb0*/  IABS R5, R12 ;  /* 0x0000000c00057213 */ /* 0x010fe20000000000 */
[----:B------:R0:W-:Y:S04]  /*5fc0*/  STL [R1+0x1f8], R7 ;  /* 0x0001f80701007387 */ /* 0x0001e80000100800 */
[----:B------:R-:W4:Y:S01]  /*5fd0*/  LDL R12, [R1+0x1100] ;  /* 0x00110000010c7983 */ /* 0x000f220000100800 */
[----:B------:R-:W-:-:S02]  /*5fe0*/  IMAD R2, R29, R4, R2 ;  /* 0x000000041d027224 */ /* 0x000fc400078e0202 */
[----:B------:R-:W-:Y:S02]  /*5ff0*/  IMAD.MOV R9, RZ, RZ, -R9 ;  /* 0x000000ffff097224 */ /* 0x000fe400078e0a09 */
[----:B0-----:R-:W-:Y:S01]  /*6000*/  IMAD.HI.U32 R7, R0, R3, RZ ;  /* 0x0000000300077227 */ /* 0x001fe200078e00ff */
[----:B------:R0:W-:Y:S03]  /*6010*/  STL [R1+0x1fc], R2 ;  /* 0x0001fc0201007387 */ /* 0x0001e60000100800 */
[----:B------:R-:W-:Y:S01]  /*6020*/  IMAD.MOV R7, RZ, RZ, -R7 ;  /* 0x000000ffff077224 */ /* 0x000fe200078e0a07 */
[----:B------:R-:W-:Y:S01]  /*6030*/  IABS R4, R11 ;  /* 0x0000000b00047213 */ /* 0x000fe20000000000 */
[C---:B------:R-:W-:Y:S01]  /*6040*/  IMAD R9, R29.reuse, R9, R6 ;  /* 0x000000091d097224 */ /* 0x040fe200078e0206 */
[----:B------:R-:W4:Y:S01]  /*6050*/  LDL R11, [R1+0x10fc] ;  /* 0x0010fc00010b7983 */ /* 0x000f220000100800 */
[----:B------:R-:W-:-:S03]  /*6060*/  IMAD R7, R29, R7, R3 ;  /* 0x000000071d077224 */ /* 0x000fc600078e0203 */
[----:B------:R-:W-:Y:S01]  /*6070*/  STL [R1+0x1ec], R9 ;  /* 0x0001ec0901007387 */ /* 0x000fe20000100800 */
[----:B------:R-:W-:Y:S01]  /*6080*/  IMAD.HI.U32 R8, R0, R5, RZ ;  /* 0x0000000500087227 */ /* 0x000fe200078e00ff */
[----:B0-----:R-:W-:Y:S02]  /*6090*/  IABS R2, R13 ;  /* 0x0000000d00027213 */ /* 0x001fe40000000000 */
        /* <DEDUP_REMOVED lines=22> */
[----:B------:R-:W-:-:S04]  /*6200*/  IMAD.HI.U32 R8, R0, R4, RZ ;  /* 0x0000000400087227 */ /* 0x000fc800078e00ff */
[----:B------:R-:W-:Y:S02]  /*6210*/  IMAD.MOV R6, RZ, RZ, -R6 ;  /* 0x000000ffff067224 */ /* 0x000fe400078e0a06 */
[C---:B------:R-:W-:Y:S01]  /*6220*/  IMAD R9, R29.reuse, R9, R7 ;  /* 0x000000091d097224 */ /* 0x040fe200078e0207 */
[----:B----4-:R-:W-:Y:S02]  /*6230*/  IABS R3, R12 ;  /* 0x0000000c00037213 */ /* 0x010fe40000000000 */
[----:B------:R-:W4:Y:S01]  /*6240*/  LDL R12, [R1+0x10e8] ;  /* 0x0010e800010c7983 */ /* 0x000f220000100800 */
[----:B------:R-:W-:Y:S02]  /*6250*/  IMAD.MOV R8, RZ, RZ, -R8 ;  /* 0x000000ffff087224 */ /* 0x000fe400078e0a08 */
[C---:B------:R-:W-:Y:S01]  /*6260*/  IMAD R6, R29.reuse, R6, R5 ;  /* 0x000000061d067224 */ /* 0x040fe200078e0205 */
[----:B------:R-:W-:Y:S01]  /*6270*/  STL [R1+0x1bc], R9 ;  /* 0x0001bc0901007387 */ /* 0x000fe20000100800 */
[----:B------:R-:W-:Y:S01]  /*6280*/  IMAD R8, R29, R8, R4 ;  /* 0x000000081d087224 */ /* 0x000fe200078e0204 */
[----:B0-----:R-:W-:-:S02]  /*6290*/  IABS R2, R11 ;  /* 0x0000000b00027213 */ /* 0x001fc40000000000 */
        /* <DEDUP_REMOVED lines=62> */
[----:B------:R-:W-:-:S04]  /*6680*/  IMAD.HI.U32 R3, R0, R2, RZ ;  /* 0x0000000200037227 */ /* 0x000fc800078e00ff */
[C---:B------:R-:W-:Y:S01]  /*6690*/  IMAD R8, R29.reuse, R8, R5 ;  /* 0x000000081d087224 */ /* 0x040fe200078e0205 */
[----:B----4-:R-:W-:Y:S02]  /*66a0*/  IABS R6, R12 ;  /* 0x0000000c00067213 */ /* 0x010fe40000000000 */
[----:B------:R-:W4:Y:S01]  /*66b0*/  LDL R12, [R1+0x10b8] ;  /* 0x0010b800010c7983 */ /* 0x000f220000100800 */
[----:B------:R-:W-:Y:S02]  /*66c0*/  IMAD.MOV R7, RZ, RZ, -R7 ;  /* 0x000000ffff077224 */ /* 0x000fe400078e0a07 */
[----:B------:R-:W-:Y:S01]  /*66d0*/  IMAD.MOV R3, RZ, RZ, -R3 ;  /* 0x000000ffff037224 */ /* 0x000fe200078e0a03 */
[----:B------:R-:W-:Y:S01]  /*66e0*/  STL [R1+0x194], R8 ;  /* 0x0001940801007387 */ /* 0x000fe20000100800 */
[C---:B------:R-:W-:Y:S02]  /*66f0*/  IMAD R7, R29.reuse, R7, R4 ;  /* 0x000000071d077224 */ /* 0x040fe400078e0204 */
[----:B------:R-:W-:Y:S01]  /*6700*/  IMAD R2, R29, R3, R2 ;  /* 0x000000031d027224 */ /* 0x000fe200078e0202 */
[----:B------:R-:W-:-:S02]  /*6710*/  IABS R5, R11 ;  /* 0x0000000b00057213 */ /* 0x000fc40000000000 */
        /* <DEDUP_REMOVED lines=51> */
[----:B------:R-:W3:Y:S01]  /*6a50*/  LDL R15, [R1+0x1090] ;  /* 0x00109000010f7983 */ /* 0x000ee20000100800 */
        /* <DEDUP_REMOVED lines=10> */
[----:B------:R-:W-:-:S02]  /*6b00*/  IMAD.MOV R9, RZ, RZ, -R9 ;  /* 0x000000ffff097224 */ /* 0x000fc400078e0a09 */
[C---:B0-----:R-:W-:Y:S01]  /*6b10*/  IMAD.HI.U32 R7, R0.reuse, R3, RZ ;  /* 0x0000000300077227 */ /* 0x041fe200078e00ff */
[----:B----4-:R-:W-:Y:S02]  /*6b20*/  IABS R5, R12 ;  /* 0x0000000c00057213 */ /* 0x010fe40000000000 */
[----:B------:R-:W4:Y:S01]  /*6b30*/  LDL R12, [R1+0x1088] ;  /* 0x00108800010c7983 */ /* 0x000f220000100800 */
[----:B------:R-:W-:Y:S02]  /*6b40*/  IMAD.MOV R7, RZ, RZ, -R7 ;  /* 0x000000ffff077224 */ /* 0x000fe400078e0a07 */
[C---:B------:R-:W-:Y:S01]  /*6b50*/  IMAD R9, R29.reuse, R9, R6 ;  /* 0x000000091d097224 */ /* 0x040fe200078e0206 */
[----:B------:R0:W-:Y:S01]  /*6b60*/  STL [R1+0x168], R2 ;  /* 0x0001680201007387 */ /* 0x0001e20000100800 */
[----:B------:R-:W-:Y:S02]  /*6b70*/  IMAD R7, R29, R7, R3 ;  /* 0x000000071d077224 */ /* 0x000fe400078e0203 */
[----:B------:R-:W-:Y:S01]  /*6b80*/  IMAD.HI.U32 R8, R0, R5, RZ ;  /* 0x0000000500087227 */ /* 0x000fe200078e00ff */
[----:B------:R-:W-:-:S02]  /*6b90*/  IABS R4, R11 ;  /* 0x0000000b00047213 */ /* 0x000fc40000000000 */
[----:B------:R-:W4:Y:S04]  /*6ba0*/  LDL R11, [R1+0x1084] ;  /* 0x00108400010b7983 */ /* 0x000f280000100800 */
[----:B------:R-:W-:Y:S01]  /*6bb0*/  STL [R1+0x158], R9 ;  /* 0x0001580901007387 */ /* 0x000fe20000100800 */
[----:B------:R-:W-:Y:S01]  /*6bc0*/  IMAD.MOV R8, RZ, RZ, -R8 ;  /* 0x000000ffff087224 */ /* 0x000fe200078e0a08 */
[----:B0-----:R-:W-:Y:S02]  /*6bd0*/  IABS R2, R13 ;  /* 0x0000000d00027213 */ /* 0x001fe40000000000 */
[----:B------:R-:W4:Y:S04]  /*6be0*/  LDL R13, [R1+0x1080] ;  /* 0x00108000010d7983 */ /* 0x000f280000100800 */
[----:B------:R2:W-:Y:S01]  /*6bf0*/  STL [R1+0x134], R7 ;  /* 0x0001340701007387 */ /* 0x0005e20000100800 */
[----:B------:R-:W-:-:S02]  /*6c00*/  IMAD R8, R29, R8, R5 ;  /* 0x000000081d087224 */ /* 0x000fc400078e0205 */
        /* <DEDUP_REMOVED lines=26> */
[----:B------:R-:W-:-:S02]  /*6db0*/  IMAD R8, R29, R8, R4 ;  /* 0x000000081d087224 */ /* 0x000fc400078e0204 */
[----:B------:R-:W-:Y:S01]  /*6dc0*/  IMAD.HI.U32 R7, R0, R3, RZ ;  /* 0x0000000300077227 */ /* 0x000fe200078e00ff */
[----:B0-----:R-:W-:Y:S02]  /*6dd0*/  IABS R2, R11 ;  /* 0x0000000b00027213 */ /* 0x001fe40000000000 */
[----:B------:R-:W4:Y:S04]  /*6de0*/  LDL R11, [R1+0x106c] ;  /* 0x00106c00010b7983 */ /* 0x000f280000100800 */
[----:B------:R0:W-:Y:S01]  /*6df0*/  STL [R1+0x130], R6 ;  /* 0x0001300601007387 */ /* 0x0001e20000100800 */
[----:B------:R-:W-:Y:S01]  /*6e00*/  IMAD.MOV R7, RZ, RZ, -R7 ;  /* 0x000000ffff077224 */ /* 0x000fe200078e0a07 */
[----:B0-----:R-:W-:Y:S02]  /*6e10*/  IABS R6, R13 ;  /* 0x0000000d00067213 */ /* 0x001fe40000000000 */
[----:B------:R-:W4:Y:S04]  /*6e20*/  LDL R13, [R1+0x1068] ;  /* 0x00106800010d7983 */ /* 0x000f280000100800 */
[----:B------:R-:W-:Y:S01]  /*6e30*/  STL [R1+0x120], R8 ;  /* 0x0001200801007387 */ /* 0x000fe20000100800 */
[----:B------:R-:W-:-:S02]  /*6e40*/  IMAD R7, R29, R7, R3 ;  /* 0x000000071d077224 */ /* 0x000fc400078e0203 */
        /* <DEDUP_REMOVED lines=228> */
[----:B------:R-:W-:-:S04]  /*7c90*/  IMAD.MOV R6, RZ, RZ, -R6 ;  /* 0x000000ffff067224 */ /* 0x000fc800078e0a06 */
[----:B------:R-:W-:Y:S02]  /*7ca0*/  IMAD R6, R29, R6, R3 ;  /* 0x000000061d067224 */ /* 0x000fe400078e0203 */
[----:B------:R-:W-:-:S03]  /*7cb0*/  IMAD.HI.U32 R8, R0, R5, RZ ;  /* 0x0000000500087227 */ /* 0x000fc600078e00ff */
[----:B------:R4:W-:Y:S01]  /*7cc0*/  STL [R1+0x1b0], R6 ;  /* 0x0001b00601007387 */ /* 0x0009e20000100800 */
[----:B------:R-:W-:-:S04]  /*7cd0*/  IMAD.HI.U32 R7, R0, R4, RZ ;  /* 0x0000000400077227 */ /* 0x000fc800078e00ff */
[----:B------:R-:W-:Y:S02]  /*7ce0*/  IMAD.MOV R8, RZ, RZ, -R8 ;  /* 0x000000ffff087224 */ /* 0x000fe400078e0a08 */
[----:B------:R-:W-:Y:S01]  /*7cf0*/  IMAD.HI.U32 R3, R0, R2, RZ ;  /* 0x0000000200037227 */ /* 0x000fe200078e00ff */
[----:B----4-:R-:W-:Y:S02]  /*7d00*/  IABS R6, R12 ;  /* 0x0000000c00067213 */ /* 0x010fe40000000000 */
[----:B------:R-:W4:Y:S01]  /*7d10*/  LDL R12, [R1+0xfc8] ;  /* 0x000fc800010c7983 */ /* 0x000f220000100800 */
[----:B------:R-:W-:Y:S02]  /*7d20*/  IMAD.MOV R7, RZ, RZ, -R7 ;  /* 0x000000ffff077224 */ /* 0x000fe400078e0a07 */
[----:B------:R-:W-:Y:S02]  /*7d30*/  IMAD R28, R29, R8, R5 ;  /* 0x000000081d1c7224 */ /* 0x000fe400078e0205 */
[----:B------:R-:W-:-:S02]  /*7d40*/  IMAD.MOV R3, RZ, RZ, -R3 ;  /* 0x000000ffff037224 */ /* 0x000fc400078e0a03 */
[C---:B------:R-:W-:Y:S02]  /*7d50*/  IMAD R7, R29.reuse, R7, R4 ;  /* 0x000000071d077224 */ /* 0x040fe400078e0204 */
        /* <DEDUP_REMOVED lines=97> */
[----:B------:R-:W-:-:S03]  /*8370*/  IMAD.MOV R9, RZ, RZ, -R9 ;  /* 0x000000ffff097224 */ /* 0x000fc600078e0a09 */
[----:B------:R1:W-:Y:S01]  /*8380*/  STL [R1+0xe0], R2 ;  /* 0x0000e00201007387 */ /* 0x0003e20000100800 */
[----:B0-----:R-:W-:-:S04]  /*8390*/  IMAD.HI.U32 R6, R0, R5, RZ ;  /* 0x0000000500067227 */ /* 0x001fc800078e00ff */
[----:B------:R-:W-:Y:S01]  /*83a0*/  IMAD R9, R29, R9, R7 ;  /* 0x000000091d097224 */ /* 0x000fe200078e0207 */
[----:B----4-:R-:W-:Y:S02]  /*83b0*/  IABS R3, R12 ;  /* 0x0000000c00037213 */ /* 0x010fe40000000000 */
[----:B------:R-:W4:Y:S01]  /*83c0*/  LDL R12, [R1+0xf80] ;  /* 0x000f8000010c7983 */ /* 0x000f220000100800 */
[----:B------:R-:W-:-:S03]  /*83d0*/  IMAD.HI.U32 R8, R0, R4, RZ ;  /* 0x0000000400087227 */ /* 0x000fc600078e00ff */
[----:B------:R-:W-:Y:S01]  /*83e0*/  STL [R1+0x20], R9 ;  /* 0x0000200901007387 */ /* 0x000fe20000100800 */
[----:B------:R-:W-:Y:S02]  /*83f0*/  IMAD.MOV R6, RZ, RZ, -R6 ;  /* 0x000000ffff067224 */ /* 0x000fe400078e0a06 */
[----:B------:R-:W-:Y:S02]  /*8400*/  IMAD.MOV R8, RZ, RZ, -R8 ;  /* 0x000000ffff087224 */ /* 0x000fe400078e0a08 */
[----:B------:R-:W-:Y:S01]  /*8410*/  IMAD R5, R29, R6, R5 ;  /* 0x000000061d057224 */ /* 0x000fe200078e0205 */
[----:B-1----:R-:W-:Y:S02]  /*8420*/  IABS R2, R11 ;  /* 0x0000000b00027213 */ /* 0x002fe40000000000 */
[----:B------:R-:W4:Y:S01]  /*8430*/  LDL R11, [R1+0xf7c] ;  /* 0x000f7c00010b7983 */ /* 0x000f220000100800 */
[----:B------:R-:W-:-:S03]  /*8440*/  IMAD.HI.U32 R7, R0, R3, RZ ;  /* 0x0000000300077227 */ /* 0x000fc600078e00ff */
[----:B------:R0:W-:Y:S01]  /*8450*/  STL [R1+0xc8], R5 ;  /* 0x0000c80501007387 */ /* 0x0001e20000100800 */
[C---:B------:R-:W-:Y:S02]  /*8460*/  IMAD R8, R29.reuse, R8, R4 ;  /* 0x000000081d087224 */ /* 0x040fe400078e0204 */
[----:B------:R-:W-:Y:S01]  /*8470*/  IMAD.MOV R7, RZ, RZ, -R7 ;  /* 0x000000ffff077224 */ /* 0x000fe200078e0a07 */
[----:B0-----:R-:W-:Y:S02]  /*8480*/  IABS R5, R13 ;  /* 0x0000000d00057213 */ /* 0x001fe40000000000 */
[----:B------:R-:W4:Y:S01]  /*8490*/  LDL R13, [R1+0xf78] ;  /* 0x000f7800010d7983 */ /* 0x000f220000100800 */
[----:B------:R-:W-:Y:S02]  /*84a0*/  IMAD R7, R29, R7, R3 ;  /* 0x000000071d077224 */ /* 0x000fe400078e0203 */
[----:B------:R-:W-:-:S04]  /*84b0*/  IMAD.HI.U32 R6, R0, R2, RZ ;  /* 0x0000000200067227 */ /* 0x000fc800078e00ff */
[----:B------:R-:W-:-:S04]  /*84c0*/  IMAD.MOV R6, RZ, RZ, -R6 ;  /* 0x000000ffff067224 */ /* 0x000fc800078e0a06 */
[----:B------:R-:W-:Y:S01]  /*84d0*/  IMAD R2, R29, R6, R2 ;  /* 0x000000061d027224 */ /* 0x000fe200078e0202 */
[----:B--2---:R-:W-:Y:S02]  /*84e0*/  IABS R4, R14 ;  /* 0x0000000e00047213 */ /* 0x004fe40000000000 */
[----:B------:R-:W2:Y:S04]  /*84f0*/  LDL R14, [R1+0xf74] ;  /* 0x000f7400010e7983 */ /* 0x000ea80000100800 */
[----:B------:R-:W-:Y:S04]  /*8500*/  STL [R1+0x1c], R8 ;  /* 0x00001c0801007387 */ /* 0x000fe80000100800 */
[----:B------:R-:W-:Y:S01]  /*8510*/  STL [R1+0x18], R7 ;  /* 0x0000180701007387 */ /* 0x000fe20000100800 */
[----:B---3--:R-:W-:-:S03]  /*8520*/  IABS R3, R15 ;  /* 0x0000000f00037213 */ /* 0x008fc60000000000 */
[----:B------:R-:W3:Y:S04]  /*8530*/  LDL R15, [R1+0xf70] ;  /* 0x000f7000010f7983 */ /* 0x000ee80000100800 */
[----:B------:R0:W-:Y:S02]  /*8540*/  STL [R1+0x14], R2 ;  /* 0x0000140201007387 */ /* 0x0001e40000100800 */
[----:B0-----:R-:W-:Y:S02]  /*8550*/  IABS R2, R10 ;  /* 0x0000000a00027213 */ /* 0x001fe40000000000 */
[----:B------:R-:W3:Y:S01]  /*8560*/  LDL R10, [R1+0xf6c] ;  /* 0x000f6c00010a7983 */ /* 0x000ee20000100800 */
[----:B------:R-:W-:-:S04]  /*8570*/  IMAD.HI.U32 R7, R0, R5, RZ ;  /* 0x0000000500077227 */ /* 0x000fc800078e00ff */
[----:B------:R-:W-:-:S04]  /*8580*/  IMAD.HI.U32 R8, R0, R4, RZ ;  /* 0x0000000400087227 */ /* 0x000fc800078e00ff */
[----:B------:R-:W-:Y:S02]  /*8590*/  IMAD.MOV R7, RZ, RZ, -R7 ;  /* 0x000000ffff077224 */ /* 0x000fe400078e0a07 */
[----:B------:R-:W-:-:S04]  /*85a0*/  IMAD.HI.U32 R9, R0, R3, RZ ;  /* 0x0000000300097227 */ /* 0x000fc800078e00ff */
[----:B------:R-:W-:Y:S01]  /*85b0*/  IMAD.MOV R8, RZ, RZ, -R8 ;  /* 0x000000ffff087224 */ /* 0x000fe200078e0a08 */
[----:B----4-:R-:W-:Y:S01]  /*85c0*/  IABS R6, R12 ;  /* 0x0000000c00067213 */ /* 0x010fe20000000000 */
[C---:B------:R-:W-:Y:S02]  /*85d0*/  IMAD R12, R29.reuse, R7, R5 ;  /* 0x000000071d0c7224 */ /* 0x040fe400078e0205 */
[----:B------:R-:W-:Y:S02]  /*85e0*/  IMAD.MOV R5, RZ, RZ, -R9 ;  /* 0x000000ffff057224 */ /* 0x000fe400078e0a09 */
[C---:B------:R-:W-:Y:S02]  /*85f0*/  IMAD R9, R29.reuse, R8, R4 ;  /* 0x000000081d097224 */ /* 0x040fe400078e0204 */
[C---:B------:R-:W-:Y:S01]  /*8600*/  IMAD.HI.U32 R7, R0.reuse, R2, RZ ;  /* 0x0000000200077227 */ /* 0x040fe200078e00ff */
[----:B------:R-:W-:Y:S03]  /*8610*/  STL [R1+0x10], R12 ;  /* 0x0000100c01007387 */ /* 0x000fe60000100800 */
[----:B------:R-:W-:Y:S01]  /*8620*/  IMAD R5, R29, R5, R3 ;  /* 0x000000051d057224 */ /* 0x000fe200078e0203 */
[----:B------:R-:W-:Y:S01]  /*8630*/  STL [R1+0xc], R9 ;  /* 0x00000c0901007387 */ /* 0x000fe20000100800 */
[----:B------:R-:W-:Y:S01]  /*8640*/  IMAD.HI.U32 R4, R0, R6, RZ ;  /* 0x0000000600047227 */ /* 0x000fe200078e00ff */
[----:B------:R-:W-:-:S03]  /*8650*/  IABS R8, R11 ;  /* 0x0000000b00087213 */ /* 0x000fc60000000000 */
[----:B------:R-:W-:Y:S01]  /*8660*/  IMAD.MOV R7, RZ, RZ, -R7 ;  /* 0x000000ffff077224 */ /* 0x000fe200078e0a07 */
[----:B------:R-:W4:Y:S04]  /*8670*/  LDL R11, [R1+0xf68] ;  /* 0x000f6800010b7983 */ /* 0x000f280000100800 */
[----:B------:R-:W4:Y:S01]  /*8680*/  LDL R19, [R1+0xf64] ;  /* 0x000f640001137983 */ /* 0x000f220000100800 */
[----:B------:R-:W-:-:S03]  /*8690*/  IMAD R2, R29, R7, R2 ;  /* 0x000000071d027224 */ /* 0x000fc600078e0202 */
[----:B------:R0:W-:Y:S02]  /*86a0*/  STL [R1+0x8], R5 ;  /* 0x0000080501007387 */ /* 0x0001e40000100800 */
[----:B0-----:R-:W-:Y:S01]  /*86b0*/  IMAD.MOV R5, RZ, RZ, -R4 ;  /* 0x000000ffff057224 */ /* 0x001fe200078e0a04 */
[----:B------:R-:W-:Y:S01]  /*86c0*/  IABS R3, R13 ;  /* 0x0000000d00037213 */ /* 0x000fe20000000000 */
[----:B------:R-:W-:Y:S02]  /*86d0*/  IMAD.MOV.U32 R4, RZ, RZ, R8 ;  /* 0x000000ffff047224 */ /* 0x000fe400078e0008 */
[----:B------:R-:W-:Y:S01]  /*86e0*/  IMAD R5, R29, R5, R6 ;  /* 0x000000051d057224 */ /* 0x000fe200078e0206 */
[----:B------:R0:W-:Y:S04]  /*86f0*/  STL [R1+0x4], R2 ;  /* 0x0000040201007387 */ /* 0x0001e80000100800 */
[----:B------:R-:W4:Y:S04]  /*8700*/  LDL R13, [R1+0xf60] ;  /* 0x000f6000010d7983 */ /* 0x000f280000100800 */
[----:B------:R1:W-:Y:S01]  /*8710*/  STL [R1], R5 ;  /* 0x0000000501007387 */ /* 0x0003e20000100800 */
[----:B0-----:R-:W-:-:S04]  /*8720*/  IMAD.HI.U32 R2, R0, R4, RZ ;  /* 0x0000000400027227 */ /* 0x001fc800078e00ff */
[----:B------:R-:W-:-:S04]  /*8730*/  IMAD.MOV R2, RZ, RZ, -R2 ;  /* 0x000000ffff027224 */ /* 0x000fc800078e0a02 */
[----:B------:R-:W-:Y:S01]  /*8740*/  IMAD R2, R29, R2, R4 ;  /* 0x000000021d027224 */ /* 0x000fe200078e0204 */
[----:B--2---:R-:W-:Y:S02]  /*8750*/  IABS R7, R14 ;  /* 0x0000000e00077213 */ /* 0x004fe40000000000 */
[----:B------:R-:W2:Y:S03]  /*8760*/  LDL R14, [R1+0xf5c] ;  /* 0x000f5c00010e7983 */ /* 0x000ea60000100800 */
[----:B-1----:R-:W-:Y:S02]  /*8770*/  IMAD.MOV.U32 R5, RZ, RZ, R7 ;  /* 0x000000ffff057224 */ /* 0x002fe400078e0007 */
[----:B------:R-:W-:-:S04]  /*8780*/  IMAD.HI.U32 R7, R0, R3, RZ ;  /* 0x0000000300077227 */ /* 0x000fc800078e00ff */
[----:B------:R-:W-:Y:S01]  /*8790*/  IMAD.MOV R8, RZ, RZ, -R7 ;  /* 0x000000ffff087224 */ /* 0x000fe200078e0a07 */
[----:B---3--:R-:W-:-:S03]  /*87a0*/  IABS R6, R15 ;  /* 0x0000000f00067213 */ /* 0x008fc60000000000 */
[----:B------:R-:W-:Y:S01]  /*87b0*/  IMAD R3, R29, R8, R3 ;  /* 0x000000081d037224 */ /* 0x000fe200078e0203 */
[----:B------:R-:W3:Y:S04]  /*87c0*/  LDL R15, [R1+0xf58] ;  /* 0x000f5800010f7983 */ /* 0x000ee80000100800 */
[----:B------:R-:W-:Y:S04]  /*87d0*/  STL [R1+0x1588], R2 ;  /* 0x0015880201007387 */ /* 0x000fe80000100800 */
[----:B------:R-:W-:Y:S04]  /*87e0*/  STL [R1+0x1584], R3 ;  /* 0x0015840301007387 */ /* 0x000fe80000100800 */
[----:B------:R-:W3:Y:S01]  /*87f0*/  LDL R16, [R1+0xf54] ;  /* 0x000f540001107983 */ /* 0x000ee20000100800 */
[----:B------:R-:W-:Y:S01]  /*8800*/  IABS R9, R10 ;  /* 0x0000000a00097213 */ /* 0x000fe20000000000 */
[----:B------:R-:W-:-:S04]  /*8810*/  IMAD.HI.U32 R10, R0, R5, RZ ;  /* 0x00000005000a7227 */ /* 0x000fc800078e00ff */
[----:B------:R-:W-:-:S04]  /*8820*/  IMAD.MOV R4, RZ, RZ, -R10 ;  /* 0x000000ffff047224 */ /* 0x000fc800078e0a0a */
[----:B------:R-:W-:-:S05]  /*8830*/  IMAD R4, R29, R4, R5 ;  /* 0x000000041d047224 */ /* 0x000fca00078e0205 */
[----:B------:R0:W-:Y:S04]  /*8840*/  STL [R1+0x158c], R4 ;  /* 0x00158c0401007387 */ /* 0x0001e80000100800 */
[----:B------:R-:W3:Y:S01]  /*8850*/  LDL R23, [R1+0xf50] ;  /* 0x000f500001177983 */ /* 0x000ee20000100800 */
[----:B------:R-:W-:-:S04]  /*8860*/  IMAD.HI.U32 R7, R0, R6, RZ ;  /* 0x0000000600077227 */ /* 0x000fc800078e00ff */
[----:B------:R-:W-:Y:S02]  /*8870*/  IMAD.MOV R12, RZ, RZ, -R7 ;  /* 0x000000ffff0c7224 */ /* 0x000fe400078e0a07 */
[----:B------:R-:W-:-:S04]  /*8880*/  IMAD.HI.U32 R10, R0, R9, RZ ;  /* 0x00000009000a7227 */ /* 0x000fc800078e00ff */
[----:B------:R-:W-:Y:S02]  /*8890*/  IMAD R5, R29, R12, R6 ;  /* 0x0000000c1d057224 */ /* 0x000fe400078e0206 */
[----:B------:R-:W-:-:S04]  /*88a0*/  IMAD.MOV R10, RZ, RZ, -R10 ;  /* 0x000000ffff0a7224 */ /* 0x000fc800078e0a0a */
[----:B------:R-:W-:Y:S01]  /*88b0*/  IMAD R6, R29, R10, R9 ;  /* 0x0000000a1d067224 */ /* 0x000fe200078e0209 */
[----:B----4-:R-:W-:-:S05]  /*88c0*/  IABS R11, R11 ;  /* 0x0000000b000b7213 */ /* 0x010fca0000000000 */
[----:B------:R-:W-:Y:S01]  /*88d0*/  IMAD.MOV.U32 R7, RZ, RZ, R11 ;  /* 0x000000ffff077224 */ /* 0x000fe200078e000b */
[----:B------:R-:W-:-:S03]  /*88e0*/  IABS R8, R19 ;  /* 0x0000001300087213 */ /* 0x000fc60000000000 */
[----:B------:R-:W-:Y:S01]  /*88f0*/  IMAD.HI.U32 R11, R0, R7, RZ ;  /* 0x00000007000b7227 */ /* 0x000fe200078e00ff */
[----:B------:R-:W-:Y:S04]  /*8900*/  STL [R1+0x1590], R5 ;  /* 0x0015900501007387 */ /* 0x000fe80000100800 */
[----:B------:R-:W4:Y:S01]  /*8910*/  LDL R17, [R1+0xf4c] ;  /* 0x000f4c0001117983 */ /* 0x000f220000100800 */
[----:B------:R-:W-:Y:S01]  /*8920*/  IABS R12, R13 ;  /* 0x0000000d000c7213 */ /* 0x000fe20000000000 */
[----:B------:R-:W-:-:S04]  /*8930*/  IMAD.MOV R13, RZ, RZ, -R11 ;  /* 0x000000ffff0d7224 */ /* 0x000fc800078e0a0b */
[----:B------:R-:W-:Y:S02]  /*8940*/  IMAD.MOV.U32 R9, RZ, RZ, R12 ;  /* 0x000000ffff097224 */ /* 0x000fe400078e000c */
[----:B------:R-:W-:Y:S01]  /*8950*/  IMAD R7, R29, R13, R7 ;  /* 0x0000000d1d077224 */ /* 0x000fe200078e0207 */
[----:B------:R-:W-:Y:S04]  /*8960*/  STL [R1+0x1594], R6 ;  /* 0x0015940601007387 */ /* 0x000fe80000100800 */
[----:B------:R-:W4:Y:S04]  /*8970*/  LDL R18, [R1+0xf48] ;  /* 0x000f480001127983 */ /* 0x000f280000100800 */
[----:B------:R-:W4:Y:S04]  /*8980*/  LDL R19, [R1+0xf44] ;  /* 0x000f440001137983 */ /* 0x000f280000100800 */
[----:B------:R-:W-:Y:S01]  /*8990*/  STL [R1+0x1598], R7 ;  /* 0x0015980701007387 */ /* 0x000fe20000100800 */
[----:B--2---:R-:W-:Y:S01]  /*89a0*/  IABS R10, R14 ;  /* 0x0000000e000a7213 */ /* 0x004fe20000000000 */
[----:B------:R-:W-:-:S04]  /*89b0*/  IMAD.HI.U32 R14, R0, R8, RZ ;  /* 0x00000008000e7227 */ /* 0x000fc800078e00ff */
[----:B------:R-:W-:-:S04]  /*89c0*/  IMAD.HI.U32 R13, R0, R10, RZ ;  /* 0x0000000a000d7227 */ /* 0x000fc800078e00ff */
[----:B------:R-:W-:Y:S01]  /*89d0*/  IMAD.MOV R14, RZ, RZ, -R14 ;  /* 0x000000ffff0e7224 */ /* 0x000fe200078e0a0e */
[----:B---3--:R-:W-:Y:S01]  /*89e0*/  IABS R12, R15 ;  /* 0x0000000f000c7213 */ /* 0x008fe20000000000 */
[----:B------:R-:W-:-:S04]  /*89f0*/  IMAD.HI.U32 R15, R0, R9, RZ ;  /* 0x00000009000f7227 */ /* 0x000fc800078e00ff */
[----:B------:R-:W-:Y:S02]  /*8a00*/  IMAD.MOV.U32 R11, RZ, RZ, R12 ;  /* 0x000000ffff0b7224 */ /* 0x000fe400078e000c */
[----:B------:R-:W-:Y:S02]  /*8a10*/  IMAD.MOV R12, RZ, RZ, -R15 ;  /* 0x000000ffff0c7224 */ /* 0x000fe400078e0a0f */
[C---:B------:R-:W-:Y:S01]  /*8a20*/  IMAD R8, R29.reuse, R14, R8 ;  /* 0x0000000e1d087224 */ /* 0x040fe200078e0208 */
[----:B------:R-:W-:Y:S01]  /*8a30*/  IABS R15, R16 ;  /* 0x00000010000f7213 */ /* 0x000fe20000000000 */
[----:B------:R-:W-:Y:S02]  /*8a40*/  IMAD.MOV R16, RZ, RZ, -R13 ;  /* 0x000000ffff107224 */ /* 0x000fe400078e0a0d */
[C---:B------:R-:W-:Y:S02]  /*8a50*/  IMAD R9, R29.reuse, R12, R9 ;  /* 0x0000000c1d097224 */ /* 0x040fe400078e0209 */
[----:B------:R-:W-:Y:S01]  /*8a60*/  IMAD R10, R29, R16, R10 ;  /* 0x000000101d0a7224 */ /* 0x000fe200078e020a */
[----:B------:R-:W-:Y:S01]  /*8a70*/  STL [R1+0x159c], R8 ;  /* 0x00159c0801007387 */ /* 0x000fe20000100800 */
[----:B------:R-:W-:-:S03]  /*8a80*/  IMAD.HI.U32 R14, R0, R11, RZ ;  /* 0x0000000b000e7227 */ /* 0x000fc600078e00ff */
[----:B------:R-:W-:Y:S01]  /*8a90*/  STL [R1+0x15a0], R9 ;  /* 0x0015a00901007387 */ /* 0x000fe20000100800 */
[----:B------:R-:W-:-:S03]  /*8aa0*/  IMAD.MOV R14, RZ, RZ, -R14 ;  /* 0x000000ffff0e7224 */ /* 0x000fc600078e0a0e */
[----:B------:R-:W2:Y:S04]  /*8ab0*/  LDL R22, [R1+0xf40] ;  /* 0x000f400001167983 */ /* 0x000ea80000100800 */
[----:B------:R1:W-:Y:S01]  /*8ac0*/  STL [R1+0x1570], R10 ;  /* 0x0015700a01007387 */ /* 0x0003e20000100800 */
[----:B------:R-:W-:-:S03]  /*8ad0*/  IMAD R11, R29, R14, R11 ;  /* 0x0000000e1d0b7224 */ /* 0x000fc600078e020b */
[----:B0-----:R-:W3:Y:S01]  /*8ae0*/  LDL R4, [R1+0xf38] ;  /* 0x000f380001047983 */ /* 0x001ee20000100800 */
[----:B------:R-:W-:-:S03]  /*8af0*/  IABS R13, R23 ;  /* 0x00000017000d7213 */ /* 0x000fc60000000000 */
[----:B------:R-:W-:Y:S04]  /*8b00*/  STL [R1+0x1574], R11 ;  /* 0x0015740b01007387 */ /* 0x000fe80000100800 */
[----:B------:R-:W3:Y:S04]  /*8b10*/  LDL R23, [R1+0xf30] ;  /* 0x000f300001177983 */ /* 0x000ee80000100800 */
[----:B------:R-:W3:Y:S01]  /*8b20*/  LDL R3, [R1+0xf34] ;  /* 0x000f340001037983 */ /* 0x000ee20000100800 */
[----:B------:R-:W-:-:S03]  /*8b30*/  IMAD.MOV.U32 R12, RZ, RZ, R15 ;  /* 0x000000ffff0c7224 */ /* 0x000fc600078e000f */
[----:B------:R-:W3:Y:S01]  /*8b40*/  LDL R24, [R1+0xf2c] ;  /* 0x000f2c0001187983 */ /* 0x000ee20000100800 */
[----:B------:R-:W-:-:S03]  /*8b50*/  IMAD.HI.U32 R16, R0, R12, RZ ;  /* 0x0000000c00107227 */ /* 0x000fc600078e00ff */
[----:B-1----:R-:W3:Y:S04]  /*8b60*/  LDL.LU R10, [R1+0x64] ;  /* 0x00006400010a7983 */ /* 0x002ee80000300800 */
[----:B------:R-:W3:Y:S04]  /*8b70*/  LDL.LU R8, [R1+0x60] ;  /* 0x0000600001087983 */ /* 0x000ee80000300800 */
[----:B------:R-:W3:Y:S01]  /*8b80*/  LDL.LU R2, [R1+0x5c] ;  /* 0x00005c0001027983 */ /* 0x000ee20000300800 */
[----:B----4-:R-:W-:-:S05]  /*8b90*/  IABS R17, R17 ;  /* 0x0000001100117213 */ /* 0x010fca0000000000 */
[----:B------:R-:W-:Y:S02]  /*8ba0*/  IMAD.MOV.U32 R14, RZ, RZ, R17 ;  /* 0x000000ffff0e7224 */ /* 0x000fe400078e0011 */
[----:B------:R-:W-:-:S04]  /*8bb0*/  IMAD.HI.U32 R17, R0, R13, RZ ;  /* 0x0000000d00117227 */ /* 0x000fc800078e00ff */
[----:B------:R-:W-:Y:S02]  /*8bc0*/  IMAD.MOV R17, RZ, RZ, -R17 ;  /* 0x000000ffff117224 */ /* 0x000fe400078e0a11 */
[----:B------:R-:W-:-:S04]  /*8bd0*/  IMAD.HI.U32 R21, R0, R14, RZ ;  /* 0x0000000e00157227 */ /* 0x000fc800078e00ff */
[----:B------:R-:W-:Y:S01]  /*8be0*/  IMAD R13, R29, R17, R13 ;  /* 0x000000111d0d7224 */ /* 0x000fe200078e020d */
[----:B------:R-:W-:Y:S02]  /*8bf0*/  IABS R15, R18 ;  /* 0x00000012000f7213 */ /* 0x000fe40000000000 */
[----:B------:R-:W-:Y:S01]  /*8c00*/  IABS R18, R19 ;  /* 0x0000001300127213 */ /* 0x000fe20000000000 */
[----:B------:R-:W-:Y:S02]  /*8c10*/  IMAD.MOV R19, RZ, RZ, -R16 ;  /* 0x000000ffff137224 */ /* 0x000fe400078e0a10 */
[----:B------:R-:W-:-:S04]  /*8c20*/  IMAD.HI.U32 R20, R0, R15, RZ ;  /* 0x0000000f00147227 */ /* 0x000fc800078e00ff */
[----:B------:R-:W-:Y:S02]  /*8c30*/  IMAD.MOV.U32 R16, RZ, RZ, R18 ;  /* 0x000000ffff107224 */ /* 0x000fe400078e0012 */
[----:B------:R-:W-:Y:S02]  /*8c40*/  IMAD R12, R29, R19, R12 ;  /* 0x000000131d0c7224 */ /* 0x000fe400078e020c */
[----:B------:R-:W-:-:S04]  /*8c50*/  IMAD.HI.U32 R18, R0, R16, RZ ;  /* 0x0000001000127227 */ /* 0x000fc800078e00ff */
[----:B------:R-:W-:Y:S02]  /*8c60*/  IMAD.MOV R19, RZ, RZ, -R21 ;  /* 0x000000ffff137224 */ /* 0x000fe400078e0a15 */
[----:B------:R-:W-:Y:S02]  /*8c70*/  IMAD.MOV R21, RZ, RZ, -R18 ;  /* 0x000000ffff157224 */ /* 0x000fe400078e0a12 */
[C---:B------:R-:W-:Y:S01]  /*8c80*/  IMAD R14, R29.reuse, R19, R14 ;  /* 0x000000131d0e7224 */ /* 0x040fe200078e020e */
[----:B------:R-:W-:Y:S01]  /*8c90*/  STL [R1+0x1578], R12 ;  /* 0x0015780c01007387 */ /* 0x000fe20000100800 */
[----:B------:R-:W-:-:S03]  /*8ca0*/  IMAD R16, R29, R21, R16 ;  /* 0x000000151d107224 */ /* 0x000fc600078e0210 */
[----:B------:R0:W-:Y:S04]  /*8cb0*/  STL [R1+0x157c], R13 ;  /* 0x00157c0d01007387 */ /* 0x0001e80000100800 */
[----:B0-----:R-:W4:Y:S04]  /*8cc0*/  LDL.LU R13, [R1+0x68] ;  /* 0x00006800010d7983 */ /* 0x001f280000300800 */
[----:B------:R-:W-:Y:S01]  /*8cd0*/  STL [R1+0x1580], R14 ;  /* 0x0015800e01007387 */ /* 0x000fe20000100800 */
[----:B--2---:R-:W-:Y:S01]  /*8ce0*/  IABS R17, R22 ;  /* 0x0000001600117213 */ /* 0x004fe20000000000 */
[----:B------:R-:W-:Y:S01]  /*8cf0*/  IMAD.MOV R22, RZ, RZ, -R20 ;  /* 0x000000ffff167224 */ /* 0x000fe200078e0a14 */
[----:B---3--:R-:W-:-:S03]  /*8d00*/  IABS R20, R4 ;  /* 0x0000000400147213 */ /* 0x008fc60000000000 */
[----:B------:R-:W-:Y:S02]  /*8d10*/  IMAD R15, R29, R22, R15 ;  /* 0x000000161d0f7224 */ /* 0x000fe400078e020f */
[----:B------:R-:W-:Y:S02]  /*8d20*/  IMAD.MOV.U32 R18, RZ, RZ, R20 ;  /* 0x000000ffff127224 */ /* 0x000fe400078e0014 */
[----:B------:R-:W-:Y:S01]  /*8d30*/  IMAD.HI.U32 R21, R0, R17, RZ ;  /* 0x0000001100157227 */ /* 0x000fe200078e00ff */
[----:B------:R-:W-:-:S03]  /*8d40*/  IABS R23, R23 ;  /* 0x0000001700177213 */ /* 0x000fc60000000000 */
[C---:B------:R-:W-:Y:S01]  /*8d50*/  IMAD.HI.U32 R20, R0.reuse, R18, RZ ;  /* 0x0000001200147227 */ /* 0x040fe200078e00ff */
[----:B------:R-:W-:Y:S01]  /*8d60*/  IABS R19, R3 ;  /* 0x0000000300137213 */ /* 0x000fe20000000000 */
[----:B------:R-:W-:Y:S02]  /*8d70*/  STL [R1+0x15a4], R15 ;  /* 0x0015a40f01007387 */ /* 0x000fe40000100800 */
[----:B------:R-:W-:Y:S02]  /*8d80*/  IMAD.MOV R22, RZ, RZ, -R21 ;  /* 0x000000ffff167224 */ /* 0x000fe400078e0a15 */
[----:B------:R0:W-:Y:S01]  /*8d90*/  STL [R1+0x15a8], R16 ;  /* 0x0015a81001007387 */ /* 0x0001e20000100800 */
[----:B------:R-:W-:Y:S02]  /*8da0*/  IMAD.MOV R21, RZ, RZ, -R20 ;  /* 0x000000ffff157224 */ /* 0x000fe400078e0a14 */
[----:B------:R-:W-:Y:S01]  /*8db0*/  IMAD.MOV.U32 R20, RZ, RZ, R23 ;  /* 0x000000ffff147224 */ /* 0x000fe200078e0017 */
[----:B------:R-:W2:Y:S01]  /*8dc0*/  LDL.LU R4, [R1+0x58] ;  /* 0x0000580001047983 */ /* 0x000ea20000300800 */
[----:B------:R-:W-:-:S03]  /*8dd0*/  IMAD.HI.U32 R23, R0, R19, RZ ;  /* 0x0000001300177227 */ /* 0x000fc600078e00ff */
[----:B------:R-:W3:Y:S01]  /*8de0*/  LDL.LU R9, [R1+0x50] ;  /* 0x0000500001097983 */ /* 0x000ee20000300800 */
[----:B------:R-:W-:-:S03]  /*8df0*/  IMAD R17, R29, R22, R17 ;  /* 0x000000161d117224 */ /* 0x000fc600078e0211 */
[----:B------:R-:W3:Y:S01]  /*8e00*/  LDL.LU R7, [R1+0x4c] ;  /* 0x00004c0001077983 */ /* 0x000ee20000300800 */
[----:B------:R-:W-:-:S03]  /*8e10*/  IMAD.MOV R23, RZ, RZ, -R23 ;  /* 0x000000ffff177224 */ /* 0x000fc600078e0a17 */
[----:B------:R-:W3:Y:S01]  /*8e20*/  LDL.LU R6, [R1+0x48] ;  /* 0x0000480001067983 */ /* 0x000ee20000300800 */
[----:B------:R-:W-:-:S03]  /*8e30*/  IMAD R18, R29, R21, R18 ;  /* 0x000000151d127224 */ /* 0x000fc600078e0212 */
[----:B------:R-:W3:Y:S04]  /*8e40*/  LDL.LU R5, [R1+0x44] ;  /* 0x0000440001057983 */ /* 0x000ee80000300800 */
[----:B0-----:R-:W3:Y:S01]  /*8e50*/  LDL.LU R16, [R1+0x34] ;  /* 0x0000340001107983 */ /* 0x001ee20000300800 */
[----:B------:R-:W-:-:S03]  /*8e60*/  IMAD R19, R29, R23, R19 ;  /* 0x000000171d137224 */ /* 0x000fc600078e0213 */
[----:B------:R-:W3:Y:S04]  /*8e70*/  LDL.LU R12, [R1+0x30] ;  /* 0x00003000010c7983 */ /* 0x000ee80000300800 */
[----:B------:R-:W3:Y:S04]  /*8e80*/  LDL.LU R11, [R1+0x2c] ;  /* 0x00002c00010b7983 */ /* 0x000ee80000300800 */
[----:B------:R-:W3:Y:S04]  /*8e90*/  LDL.LU R3, [R1+0x28] ;  /* 0x0000280001037983 */ /* 0x000ee80000300800 */
[----:B------:R0:W-:Y:S04]  /*8ea0*/  STL [R1+0x15ac], R17 ;  /* 0x0015ac1101007387 */ /* 0x0001e80000100800 */
[----:B0-----:R-:W3:Y:S04]  /*8eb0*/  LDL.LU R17, [R1+0x38] ;  /* 0x0000380001117983 */ /* 0x001ee80000300800 */
[----:B------:R0:W-:Y:S04]  /*8ec0*/  STL [R1+0x15b0], R18 ;  /* 0x0015b01201007387 */ /* 0x0001e80000100800 */
[----:B0-----:R-:W3:Y:S04]  /*8ed0*/  LDL.LU R18, [R1+0x3c] ;  /* 0x00003c0001127983 */ /* 0x001ee80000300800 */
[----:B------:R-:W3:Y:S04]  /*8ee0*/  LDL.LU R23, [R1+0x40] ;  /* 0x0000400001177983 */ /* 0x000ee80000300800 */
[----:B------:R0:W-:Y:S04]  /*8ef0*/  STL [R1+0x15b4], R19 ;  /* 0x0015b41301007387 */ /* 0x0001e80000100800 */
[----:B0-----:R-:W3:Y:S01]  /*8f00*/  LDL.LU R19, [R1+0x54] ;  /* 0x0000540001137983 */ /* 0x001ee20000300800 */
[----:B------:R-:W-:-:S02]  /*8f10*/  ISETP.GT.U32.AND P4, PT, R29, R2, PT ;  /* 0x000000021d00720c */ /* 0x000fc40003f84070 */
[C---:B----4-:R-:W-:Y:S02]  /*8f20*/  ISETP.GT.U32.AND P0, PT, R29.reuse, R13, PT ;  /* 0x0000000d1d00720c */ /* 0x050fe40003f04070 */
[C---:B------:R-:W-:Y:S02]  /*8f30*/  ISETP.GT.U32.AND P1, PT, R29.reuse, R10, PT ;  /* 0x0000000a1d00720c */ /* 0x040fe40003f24070 */
[----:B------:R-:W-:-:S07]  /*8f40*/  ISETP.GT.U32.AND P2, PT, R29, R8, PT ;  /* 0x000000081d00720c */ /* 0x000fce0003f44070 */
[--C-:B------:R-:W-:Y:S02]  /*8f50*/  @!P4 IMAD.IADD R2, R2, 0x1, -R29.reuse ;  /* 0x000000010202c824 */ /* 0x100fe400078e0a1d */
[----:B------:R-:W-:-:S03]  /*8f60*/  @!P0 IMAD.IADD R13, R13, 0x1, -R29 ;  /* 0x000000010d0d8824 */ /* 0x000fc600078e0a1d */
[C---:B------:R-:W-:Y:S01]  /*8f70*/  ISETP.GT.U32.AND P6, PT, R29.reuse, R2, PT ;  /* 0x000000021d00720c */ /* 0x040fe20003fc4070 */
[--C-:B------:R-:W-:Y:S01]  /*8f80*/  @!P1 IMAD.IADD R10, R10, 0x1, -R29.reuse ;  /* 0x000000010a0a9824 */ /* 0x100fe200078e0a1d */
[----:B------:R-:W-:Y:S01]  /*8f90*/  ISETP.GT.U32.AND P3, PT, R29, R13, PT ;  /* 0x0000000d1d00720c */ /* 0x000fe20003f64070 */
[----:B------:R-:W-:-:S03]  /*8fa0*/  @!P2 IMAD.IADD R8, R8, 0x1, -R29 ;  /* 0x000000010808a824 */ /* 0x000fc600078e0a1d */
[----:B------:R-:W-:Y:S01]  /*8fb0*/  ISETP.GT.U32.AND P4, PT, R29, R10, PT ;  /* 0x0000000a1d00720c */ /* 0x000fe20003f84070 */
[----:B------:R-:W-:-:S06]  /*8fc0*/  IMAD.HI.U32 R22, R0, R20, RZ ;  /* 0x0000001400167227 */ /* 0x000fcc00078e00ff */
[--C-:B------:R-:W-:Y:S01]  /*8fd0*/  @!P6 IMAD.IADD R2, R2, 0x1, -R29.reuse ;  /* 0x000000010202e824 */ /* 0x100fe200078e0a1d */
[----:B------:R-:W-:Y:S01]  /*8fe0*/  ISETP.GT.U32.AND P5, PT, R29, R8, PT ;  /* 0x000000081d00720c */ /* 0x000fe20003fa4070 */
[--C-:B------:R-:W-:Y:S01]  /*8ff0*/  @!P3 IMAD.IADD R13, R13, 0x1, -R29.reuse ;  /* 0x000000010d0db824 */ /* 0x100fe200078e0a1d */
[----:B------:R-:W-:Y:S01]  /*9000*/  IABS R24, R24 ;  /* 0x0000001800187213 */ /* 0x000fe20000000000 */
[----:B------:R-:W-:Y:S02]  /*9010*/  IMAD.MOV R22, RZ, RZ, -R22 ;  /* 0x000000ffff167224 */ /* 0x000fe400078e0a16 */
[----:B------:R-:W-:Y:S02]  /*9020*/  @!P4 IMAD.IADD R10, R10, 0x1, -R29 ;  /* 0x000000010a0ac824 */ /* 0x000fe400078e0a1d */
[----:B------:R-:W-:Y:S02]  /*9030*/  IMAD R20, R29, R22, R20 ;  /* 0x000000161d147224 */ /* 0x000fe400078e0214 */
[----:B------:R-:W-:-:S04]  /*9040*/  IMAD.MOV.U32 R21, RZ, RZ, R24 ;  /* 0x000000ffff157224 */ /* 0x000fc800078e0018 */
[----:B------:R-:W-:Y:S01]  /*9050*/  @!P5 IMAD.IADD R8, R8, 0x1, -R29 ;  /* 0x000000010808d824 */ /* 0x000fe200078e0a1d */
[----:B------:R-:W-:Y:S01]  /*9060*/  STL [R1+0x15b8], R20 ;  /* 0x0015b81401007387 */ /* 0x000fe20000100800 */
[----:B------:R-:W-:-:S03]  /*9070*/  IMAD.HI.U32 R24, R0, R21, RZ ;  /* 0x0000001500187227 */ /* 0x000fc600078e00ff */
[----:B------:R-:W-:Y:S01]  /*9080*/  STL [R1+0x68], R13 ;  /* 0x0000680d01007387 */ /* 0x000fe20000100800 */
[----:B------:R-:W-:-:S03]  /*9090*/  IMAD.MOV R22, RZ, RZ, -R24 ;  /* 0x000000ffff167224 */ /* 0x000fc600078e0a18 */
[----:B------:R-:W-:Y:S04]  /*90a0*/  STL [R1+0x64], R10 ;  /* 0x0000640a01007387 */ /* 0x000fe80000100800 */
[----:B------:R0:W-:Y:S04]  /*90b0*/  STL [R1+0x5c], R2 ;  /* 0x00005c0201007387 */ /* 0x0001e80000100800 */
[----:B------:R1:W-:Y:S01]  /*90c0*/  STL [R1+0x60], R8 ;  /* 0x0000600801007387 */ /* 0x0003e20000100800 */
[----:B------:R-:W-:-:S03]  /*90d0*/  IMAD R21, R29, R22, R21 ;  /* 0x000000161d157224 */ /* 0x000fc600078e0215 */
[----:B0-----:R-:W4:Y:S04]  /*90e0*/  LDL R2, [R1+0xf28] ;  /* 0x000f280001027983 */ /* 0x001f280000100800 */
[----:B-1----:R-:W4:Y:S04]  /*90f0*/  LDL.LU R8, [R1+0x394] ;  /* 0x0003940001087983 */ /* 0x002f280000300800 */
[----:B------:R-:W4:Y:S04]  /*9100*/  LDL.LU R15, [R1+0x398] ;  /* 0x00039800010f7983 */ /* 0x000f280000300800 */
[----:B------:R-:W4:Y:S04]  /*9110*/  LDL.LU R14, [R1+0x39c] ;  /* 0x00039c00010e7983 */ /* 0x000f280000300800 */
[----:B------:R-:W4:Y:S04]  /*9120*/  LDL.LU R13, [R1+0x37c] ;  /* 0x00037c00010d7983 */ /* 0x000f280000300800 */
[----:B------:R-:W-:Y:S04]  /*9130*/  STL [R1+0x15bc], R21 ;  /* 0x0015bc1501007387 */ /* 0x000fe80000100800 */
[----:B------:R-:W4:Y:S01]  /*9140*/  LDL.LU R10, [R1+0x390] ;  /* 0x00039000010a7983 */ /* 0x000f220000300800 */
[----:B--2---:R-:W-:-:S02]  /*9150*/  ISETP.GT.U32.AND P0, PT, R29, R4, PT ;  /* 0x000000041d00720c */ /* 0x004fc40003f04070 */
[C---:B---3--:R-:W-:Y:S02]  /*9160*/  ISETP.GT.U32.AND P2, PT, R29.reuse, R9, PT ;  /* 0x000000091d00720c */ /* 0x048fe40003f44070 */
[----:B------:R-:W-:-:S09]  /*9170*/  ISETP.GT.U32.AND P3, PT, R29, R7, PT ;  /* 0x000000071d00720c */ /* 0x000fd20003f64070 */
[--C-:B------:R-:W-:Y:S02]  /*9180*/  @!P0 IMAD.IADD R4, R4, 0x1, -R29.reuse ;  /* 0x0000000104048824 */ /* 0x100fe400078e0a1d */
[--C-:B------:R-:W-:Y:S01]  /*9190*/  @!P2 IMAD.IADD R9, R9, 0x1, -R29.reuse ;  /* 0x000000010909a824 */ /* 0x100fe200078e0a1d */
[----:B------:R-:W-:Y:S01]  /*91a0*/  ISETP.GT.U32.AND P2, PT, R29, R16, PT ;  /* 0x000000101d00720c */ /* 0x000fe20003f44070 */
[----:B------:R-:W-:Y:S01]  /*91b0*/  @!P3 IMAD.IADD R7, R7, 0x1, -R29 ;  /* 0x000000010707b824 */ /* 0x000fe200078e0a1d */
[C---:B------:R-:W-:Y:S02]  /*91c0*/  ISETP.GT.U32.AND P4, PT, R29.reuse, R6, PT ;  /* 0x000000061d00720c */ /* 0x040fe40003f84070 */
[----:B------:R-:W-:-:S09]  /*91d0*/  ISETP.GT.U32.AND P3, PT, R29, R12, PT ;  /* 0x0000000c1d00720c */ /* 0x000fd20003f64070 */
[----:B------:R-:W-:Y:S01]  /*91e0*/  @!P2 IMAD.IADD R16, R16, 0x1, -R29 ;  /* 0x000000011010a824 */ /* 0x000fe200078e0a1d */
[C---:B------:R-:W-:Y:S02]  /*91f0*/  ISETP.GT.U32.AND P2, PT, R29.reuse, R7, PT ;  /* 0x000000071d00720c */ /* 0x040fe40003f44070 */
[C---:B------:R-:W-:Y:S02]  /*9200*/  ISETP.GT.U32.AND P0, PT, R29.reuse, R18, PT ;  /* 0x000000121d00720c */ /* 0x040fe40003f04070 */
[C---:B------:R-:W-:Y:S02]  /*9210*/  ISETP.GT.U32.AND P6, PT, R29.reuse, R23, PT ;  /* 0x000000171d00720c */ /* 0x040fe40003fc4070 */
[----:B------:R-:W-:-:S11]  /*9220*/  ISETP.GT.U32.AND P1, PT, R29, R19, PT ;  /* 0x000000131d00720c */ /* 0x000fd60003f24070 */
[--C-:B------:R-:W-:Y:S01]  /*9230*/  @!P6 IMAD.IADD R23, R23, 0x1, -R29.reuse ;  /* 0x000000011717e824 */ /* 0x100fe200078e0a1d */
[----:B------:R-:W-:Y:S01]  /*9240*/  ISETP.GT.U32.AND P6, PT, R29, R4, PT ;  /* 0x000000041d00720c */ /* 0x000fe20003fc4070 */
[--C-:B------:R-:W-:Y:S01]  /*9250*/  @!P1 IMAD.IADD R19, R19, 0x1, -R29.reuse ;  /* 0x0000000113139824 */ /* 0x100fe200078e0a1d */
[----:B------:R-:W-:Y:S01]  /*9260*/  ISETP.GT.U32.AND P1, PT, R29, R17, PT ;  /* 0x000000111d00720c */ /* 0x000fe20003f24070 */
[----:B------:R-:W-:-:S03]  /*9270*/  @!P0 IMAD.IADD R18, R18, 0x1, -R29 ;  /* 0x0000000112128824 */ /* 0x000fc600078e0a1d */
[----:B------:R-:W-:-:S09]  /*9280*/  ISETP.GT.U32.AND P0, PT, R29, R19, PT ;  /* 0x000000131d00720c */ /* 0x000fd20003f04070 */
[--C-:B------:R-:W-:Y:S01]  /*9290*/  @!P1 IMAD.IADD R17, R17, 0x1, -R29.reuse ;  /* 0x0000000111119824 */ /* 0x100fe200078e0a1d */
[----:B------:R-:W-:Y:S01]  /*92a0*/  ISETP.GT.U32.AND P1, PT, R29, R9, PT ;  /* 0x000000091d00720c */ /* 0x000fe20003f24070 */
[--C-:B------:R-:W-:Y:S02]  /*92b0*/  @!P6 IMAD.IADD R4, R4, 0x1, -R29.reuse ;  /* 0x000000010404e824 */ /* 0x100fe400078e0a1d */
[--C-:B------:R-:W-:Y:S01]  /*92c0*/  @!P0 IMAD.IADD R19, R19, 0x1, -R29.reuse ;  /* 0x0000000113138824 */ /* 0x100fe200078e0a1d */
[----:B------:R-:W-:Y:S02]  /*92d0*/  ISETP.GT.U32.AND P5, PT, R29, R5, PT ;  /* 0x000000051d00720c */ /* 0x000fe40003fa4070 */
[----:B------:R0:W-:Y:S01]  /*92e0*/  STL [R1+0x58], R4 ;  /* 0x0000580401007387 */ /* 0x0001e20000100800 */
[--C-:B------:R-:W-:Y:S02]  /*92f0*/  @!P2 IMAD.IADD R7, R7, 0x1, -R29.reuse ;  /* 0x000000010707a824 */ /* 0x100fe400078e0a1d */
[----:B------:R-:W-:-:S04]  /*9300*/  @!P4 IMAD.IADD R6, R6, 0x1, -R29 ;  /* 0x000000010606c824 */ /* 0x000fc800078e0a1d */
[----:B------:R-:W-:Y:S01]  /*9310*/  @!P1 IMAD.IADD R9, R9, 0x1, -R29 ;  /* 0x0000000109099824 */ /* 0x000fe200078e0a1d */
[----:B0-----:R-:W2:Y:S01]  /*9320*/  LDL.LU R4, [R1+0x384] ;  /* 0x0003840001047983 */ /* 0x001ea20000300800 */
[----:B------:R-:W-:-:S03]  /*9330*/  ISETP.GT.U32.AND P4, PT, R29, R11, PT ;  /* 0x0000000b1d00720c */ /* 0x000fc60003f84070 */
[----:B------:R0:W-:Y:S04]  /*9340*/  STL [R1+0x54], R19 ;  /* 0x0000541301007387 */ /* 0x0001e80000100800 */
[----:B------:R-:W3:Y:S01]  /*9350*/  LDL.LU R20, [R1+0x388] ;  /* 0x0003880001147983 */ /* 0x000ee20000300800 */
[----:B------:R-:W-:-:S03]  /*9360*/  @!P3 IMAD.IADD R12, R12, 0x1, -R29 ;  /* 0x000000010c0cb824 */ /* 0x000fc600078e0a1d */
[----:B------:R1:W-:Y:S01]  /*9370*/  STL [R1+0x50], R9 ;  /* 0x0000500901007387 */ /* 0x0003e20000100800 */
[----:B------:R-:W-:-:S03]  /*9380*/  ISETP.GT.U32.AND P3, PT, R29, R6, PT ;  /* 0x000000061d00720c */ /* 0x000fc60003f64070 */
[----:B0-----:R-:W2:Y:S04]  /*9390*/  LDL.LU R19, [R1+0x38c] ;  /* 0x00038c0001137983 */ /* 0x001ea80000300800 */
[----:B------:R0:W-:Y:S04]  /*93a0*/  STL [R1+0x4c], R7 ;  /* 0x00004c0701007387 */ /* 0x0001e80000100800 */
[----:B-1----:R-:W2:Y:S01]  /*93b0*/  LDL.LU R9, [R1+0x380] ;  /* 0x0003800001097983 */ /* 0x002ea20000300800 */
[----:B------:R-:W-:-:S03]  /*93c0*/  @!P5 IMAD.IADD R5, R5, 0x1, -R29 ;  /* 0x000000010505d824 */ /* 0x000fc600078e0a1d */
[----:B0-----:R-:W2:Y:S01]  /*93d0*/  LDL.LU R7, [R1+0x36c] ;  /* 0x00036c0001077983 */ /* 0x001ea20000300800 */
[--C-:B------:R-:W-:Y:S01]  /*93e0*/  @!P4 IMAD.IADD R11, R11, 0x1, -R29.reuse ;  /* 0x000000010b0bc824 */ /* 0x100fe200078e0a1d */
[----:B------:R-:W-:Y:S01]  /*93f0*/  ISETP.GT.U32.AND P4, PT, R29, R5, PT ;  /* 0x000000051d00720c */ /* 0x000fe20003f84070 */
[----:B------:R-:W-:-:S05]  /*9400*/  @!P3 IMAD.IADD R6, R6, 0x1, -R29 ;  /* 0x000000010606b824 */ /* 0x000fca00078e0a1d */
[----:B------:R0:W-:Y:S04]  /*9410*/  STL [R1+0x48], R6 ;  /* 0x0000480601007387 */ /* 0x0001e80000100800 */
[----:B0-----:R-:W2:Y:S03]  /*9420*/  LDL.LU R6, [R1+0x370] ;  /* 0x0003700001067983 */ /* 0x001ea60000300800 */
[----:B------:R-:W-:-:S05]  /*9430*/  @!P4 IMAD.IADD R5, R5, 0x1, -R29 ;  /* 0x000000010505c824 */ /* 0x000fca00078e0a1d */
[----:B------:R0:W-:Y:S04]  /*9440*/  STL [R1+0x44], R5 ;  /* 0x0000440501007387 */ /* 0x0001e80000100800 */
[----:B0-----:R-:W2:Y:S01]  /*9450*/  LDL.LU R5, [R1+0x374] ;  /* 0x0003740001057983 */ /* 0x001ea20000300800 */
[C---:B------:R-:W-:Y:S02]  /*9460*/  ISETP.GT.U32.AND P5, PT, R29.reuse, R3, PT ;  /* 0x000000031d00720c */ /* 0x040fe40003fa4070 */
[C---:B------:R-:W-:Y:S02]  /*9470*/  ISETP.GT.U32.AND P0, PT, R29.reuse, R18, PT ;  /* 0x000000121d00720c */ /* 0x040fe40003f04070 */
[----:B------:R-:W-:-:S09]  /*9480*/  ISETP.GT.U32.AND P1, PT, R29, R17, PT ;  /* 0x000000111d00720c */ /* 0x000fd20003f24070 */
[----:B------:R-:W-:Y:S01]  /*9490*/  @!P5 IMAD.IADD R3, R3, 0x1, -R29 ;  /* 0x000000010303d824 */ /* 0x000fe200078e0a1d */
[----:B------:R-:W-:-:S04]  /*94a0*/  ISETP.GT.U32.AND P5, PT, R29, R23, PT ;  /* 0x000000171d00720c */ /* 0x000fc80003fa4070 */
[C---:B------:R-:W-:Y:S01]  /*94b0*/  ISETP.GT.U32.AND P6, PT, R29.reuse, R3, PT ;  /* 0x000000031d00720c */ /* 0x040fe20003fc4070 */
[--C-:B------:R-:W-:Y:S01]  /*94c0*/  @!P0 IMAD.IADD R18, R18, 0x1, -R29.reuse ;  /* 0x0000000112128824 */ /* 0x100fe200078e0a1d */
[----:B------:R-:W-:Y:S01]  /*94d0*/  ISETP.GT.U32.AND P2, PT, R29, R16, PT ;  /* 0x000000101d00720c */ /* 0x000fe20003f44070 */
[----:B------:R-:W-:Y:S01]  /*94e0*/  @!P1 IMAD.IADD R17, R17, 0x1, -R29 ;  /* 0x0000000111119824 */ /* 0x000fe200078e0a1d */
[----:B----4-:R-:W-:-:S05]  /*94f0*/  ISETP.GT.U32.AND P0, PT, R29, R15, PT ;  /* 0x0000000f1d00720c */ /* 0x010fca0003f04070 */
[--C-:B------:R-:W-:Y:S01]  /*9500*/  @!P5 IMAD.IADD R23, R23, 0x1, -R29.reuse ;  /* 0x000000011717d824 */ /* 0x100fe200078e0a1d */
[C---:B------:R-:W-:Y:S02]  /*9510*/  ISETP.GT.U32.AND P5, PT, R29.reuse, R8, PT ;  /* 0x000000081d00720c */ /* 0x040fe40003fa4070 */
[----:B------:R-:W-:Y:S02]  /*9520*/  ISETP.GT.U32.AND P1, PT, R29, R14, PT ;  /* 0x0000000e1d00720c */ /* 0x000fe40003f24070 */
[----:B------:R-:W-:Y:S02]  /*9530*/  IABS R22, R2 ;  /* 0x0000000200167213 */ /* 0x000fe40000000000 */
[----:B------:R-:W4:Y:S01]  /*9540*/  LDL.LU R2, [R1+0x378] ;  /* 0x0003780001027983 */ /* 0x000f220000300800 */
[--C-:B------:R-:W-:Y:S01]  /*9550*/  @!P6 IMAD.IADD R3, R3, 0x1, -R29.reuse ;  /* 0x000000010303e824 */ /* 0x100fe200078e0a1d */
[C---:B------:R-:W-:Y:S01]  /*9560*/  ISETP.GT.U32.AND P3, PT, R29.reuse, R12, PT ;  /* 0x0000000c1d00720c */ /* 0x040fe20003f64070 */
[----:B------:R-:W-:Y:S01]  /*9570*/  @!P2 IMAD.IADD R16, R16, 0x1, -R29 ;  /* 0x000000011010a824 */ /* 0x000fe200078e0a1d */
[----:B------:R-:W-:-:S03]  /*9580*/  ISETP.GT.U32.AND P2, PT, R29, R13, PT ;  /* 0x0000000d1d00720c */ /* 0x000fc60003f44070 */
[--C-:B------:R-:W-:Y:S01]  /*9590*/  @!P5 IMAD.IADD R8, R8, 0x1, -R29.reuse ;  /* 0x000000010808d824 */ /* 0x100fe200078e0a1d */
[----:B------:R-:W-:Y:S01]  /*95a0*/  ISETP.GT.U32.AND P4, PT, R29, R11, PT ;  /* 0x0000000b1d00720c */ /* 0x000fe20003f84070 */
[--C-:B------:R-:W-:Y:S02]  /*95b0*/  @!P0 IMAD.IADD R15, R15, 0x1, -R29.reuse ;  /* 0x000000010f0f8824 */ /* 0x100fe400078e0a1d */
[--C-:B------:R-:W-:Y:S01]  /*95c0*/  @!P1 IMAD.IADD R14, R14, 0x1, -R29.reuse ;  /* 0x000000010e0e9824 */ /* 0x100fe200078e0a1d */
[----:B------:R-:W-:Y:S03]  /*95d0*/  STL [R1+0x40], R23 ;  /* 0x0000401701007387 */ /* 0x000fe60000100800 */
[--C-:B------:R-:W-:Y:S02]  /*95e0*/  @!P3 IMAD.IADD R12, R12, 0x1, -R29.reuse ;  /* 0x000000010c0cb824 */ /* 0x100fe400078e0a1d */
[----:B------:R-:W-:Y:S01]  /*95f0*/  @!P2 IMAD.IADD R13, R13, 0x1, -R29 ;  /* 0x000000010d0da824 */ /* 0x000fe200078e0a1d */
[----:B------:R-:W-:Y:S01]  /*9600*/  STL [R1+0x3c], R18 ;  /* 0x00003c1201007387 */ /* 0x000fe20000100800 */
[----:B------:R-:W-:-:S02]  /*9610*/  ISETP.GT.U32.AND P3, PT, R29, R10, PT ;  /* 0x0000000a1d00720c */ /* 0x000fc40003f64070 */
[--C-:B------:R-:W-:Y:S01]  /*9620*/  @!P4 IMAD.IADD R11, R11, 0x1, -R29.reuse ;  /* 0x000000010b0bc824 */ /* 0x100fe200078e0a1d */
[----:B------:R-:W-:Y:S04]  /*9630*/  STL [R1+0x38], R17 ;  /* 0x0000381101007387 */ /* 0x000fe80000100800 */
[----:B------:R-:W-:Y:S04]  /*9640*/  STL [R1+0x34], R16 ;  /* 0x0000341001007387 */ /* 0x000fe80000100800 */
[----:B------:R-:W-:Y:S04]  /*9650*/  STL [R1+0x30], R12 ;  /* 0x0000300c01007387 */ /* 0x000fe80000100800 */
[----:B------:R0:W-:Y:S04]  /*9660*/  STL [R1+0x28], R3 ;  /* 0x0000280301007387 */ /* 0x0001e80000100800 */
[----:B------:R1:W-:Y:S04]  /*9670*/  STL [R1+0x2c], R11 ;  /* 0x00002c0b01007387 */ /* 0x0003e80000100800 */
[----:B0-----:R-:W4:Y:S04]  /*9680*/  LDL.LU R3, [R1+0x354] ;  /* 0x0003540001037983 */ /* 0x001f280000300800 */
[----:B------:R-:W4:Y:S04]  /*9690*/  LDL.LU R18, [R1+0x368] ;  /* 0x0003680001127983 */ /* 0x000f280000300800 */
[----:B------:R-:W4:Y:S01]  /*96a0*/  LDL.LU R17, [R1+0x35c] ;  /* 0x00035c0001117983 */ /* 0x000f220000300800 */
[----:B------:R-:W-:-:S03]  /*96b0*/  @!P3 IMAD.IADD R10, R10, 0x1, -R29 ;  /* 0x000000010a0ab824 */ /* 0x000fc600078e0a1d */
[----:B------:R-:W4:Y:S04]  /*96c0*/  LDL.LU R12, [R1+0x360] ;  /* 0x00036000010c7983 */ /* 0x000f280000300800 */
[----:B-1----:R-:W4:Y:S01]  /*96d0*/  LDL.LU R11, [R1+0x364] ;  /* 0x00036400010b7983 */ /* 0x002f220000300800 */
[C---:B---3--:R-:W-:Y:S02]  /*96e0*/  ISETP.GT.U32.AND P6, PT, R29.reuse, R20, PT ;  /* 0x000000141d00720c */ /* 0x048fe40003fc4070 */
[C---:B--2---:R-:W-:Y:S02]  /*96f0*/  ISETP.GT.U32.AND P5, PT, R29.reuse, R19, PT ;  /* 0x000000131d00720c */ /* 0x044fe40003fa4070 */
[C---:B------:R-:W-:Y:S02]  /*9700*/  ISETP.GT.U32.AND P0, PT, R29.reuse, R9, PT ;  /* 0x000000091d00720c */ /* 0x040fe40003f04070 */
[----:B------:R-:W-:-:S07]  /*9710*/  ISETP.GT.U32.AND P1, PT, R29, R7, PT ;  /* 0x000000071d00720c */ /* 0x000fce0003f24070 */
[--C-:B------:R-:W-:Y:S01]  /*9720*/  @!P6 IMAD.IADD R20, R20, 0x1, -R29.reuse ;  /* 0x000000011414e824 */ /* 0x100fe200078e0a1d */
[----:B------:R-:W-:Y:S01]  /*9730*/  ISETP.GT.U32.AND P6, PT, R29, R8, PT ;  /* 0x000000081d00720c */ /* 0x000fe20003fc4070 */
[--C-:B------:R-:W-:Y:S01]  /*9740*/  @!P5 IMAD.IADD R19, R19, 0x1, -R29.reuse ;  /* 0x000000011313d824 */ /* 0x100fe200078e0a1d */
[----:B------:R-:W-:Y:S01]  /*9750*/  ISETP.GT.U32.AND P5, PT, R29, R15, PT ;  /* 0x0000000f1d00720c */ /* 0x000fe20003fa4070 */
[--C-:B------:R-:W-:Y:S01]  /*9760*/  @!P0 IMAD.IADD R9, R9, 0x1, -R29.reuse ;  /* 0x0000000109098824 */ /* 0x100fe200078e0a1d */
[----:B------:R-:W-:Y:S01]  /*9770*/  ISETP.GT.U32.AND P0, PT, R29, R14, PT ;  /* 0x0000000e1d00720c */ /* 0x000fe20003f04070 */
[----:B------:R-:W-:Y:S01]  /*9780*/  @!P1 IMAD.IADD R7, R7, 0x1, -R29 ;  /* 0x0000000107079824 */ /* 0x000fe200078e0a1d */
[----:B------:R-:W-:-:S07]  /*9790*/  ISETP.GT.U32.AND P1, PT, R29, R13, PT ;  /* 0x0000000d1d00720c */ /* 0x000fce0003f24070 */
[--C-:B------:R-:W-:Y:S01]  /*97a0*/  @!P6 IMAD.IADD R8, R8, 0x1, -R29.reuse ;  /* 0x000000010808e824 */ /* 0x100fe200078e0a1d */
[----:B------:R-:W-:Y:S01]  /*97b0*/  ISETP.GT.U32.AND P2, PT, R29, R6, PT ;  /* 0x000000061d00720c */ /* 0x000fe20003f44070 */
[--C-:B------:R-:W-:Y:S01]  /*97c0*/  @!P5 IMAD.IADD R15, R15, 0x1, -R29.reuse ;  /* 0x000000010f0fd824 */ /* 0x100fe200078e0a1d */
[----:B------:R-:W-:Y:S02]  /*97d0*/  ISETP.GT.U32.AND P4, PT, R29, R4, PT ;  /* 0x000000041d00720c */ /* 0x000fe40003f84070 */
[----:B------:R0:W-:Y:S01]  /*97e0*/  STL [R1+0x394], R8 ;  /* 0x0003940801007387 */ /* 0x0001e20000100800 */
[--C-:B------:R-:W-:Y:S02]  /*97f0*/  @!P0 IMAD.IADD R14, R14, 0x1, -R29.reuse ;  /* 0x000000010e0e8824 */ /* 0x100fe400078e0a1d */
[--C-:B------:R-:W-:Y:S01]  /*9800*/  @!P1 IMAD.IADD R13, R13, 0x1, -R29.reuse ;  /* 0x000000010d0d9824 */ /* 0x100fe200078e0a1d */
[----:B0-----:R-:W2:Y:S05]  /*9810*/  LDL.LU R8, [R1+0x358] ;  /* 0x0003580001087983 */ /* 0x001eaa0000300800 */
[----:B------:R-:W-:Y:S01]  /*9820*/  @!P2 IMAD.IADD R6, R6, 0x1, -R29 ;  /* 0x000000010606a824 */ /* 0x000fe200078e0a1d */
[C---:B------:R-:W-:Y:S01]  /*9830*/  ISETP.GT.U32.AND P3, PT, R29.reuse, R5, PT ;  /* 0x000000051d00720c */ /* 0x040fe20003f64070 */
[----:B------:R0:W-:Y:S01]  /*9840*/  STL [R1+0x398], R15 ;  /* 0x0003980f01007387 */ /* 0x0001e20000100800 */
[----:B------:R-:W-:-:S03]  /*9850*/  ISETP.GT.U32.AND P2, PT, R29, R10, PT ;  /* 0x0000000a1d00720c */ /* 0x000fc60003f44070 */
[----:B------:R-:W3:Y:S04]  /*9860*/  LDL.LU R24, [R1+0x344] ;  /* 0x0003440001187983 */ /* 0x000ee80000300800 */
[----:B------:R1:W-:Y:S04]  /*9870*/  STL [R1+0x39c], R14 ;  /* 0x00039c0e01007387 */ /* 0x0003e80000100800 */
[----:B------:R-:W2:Y:S04]  /*9880*/  LDL.LU R16, [R1+0x348] ;  /* 0x0003480001107983 */ /* 0x000ea80000300800 */
[----:B------:R-:W-:Y:S04]  /*9890*/  STL [R1+0x37c], R13 ;  /* 0x00037c0d01007387 */ /* 0x000fe80000100800 */
[----:B0-----:R-:W2:Y:S01]  /*98a0*/  LDL.LU R15, [R1+0x34c] ;  /* 0x00034c00010f7983 */ /* 0x001ea20000300800 */
[----:B------:R-:W-:-:S02]  /*98b0*/  @!P4 IMAD.IADD R4, R4, 0x1, -R29 ;  /* 0x000000010404c824 */ /* 0x000fc400078e0a1d */
[--C-:B------:R-:W-:Y:S01]  /*98c0*/  @!P3 IMAD.IADD R5, R5, 0x1, -R29.reuse ;  /* 0x000000010505b824 */ /* 0x100fe200078e0a1d */
[----:B-1----:R-:W2:Y:S02]  /*98d0*/  LDL.LU R14, [R1+0x350] ;  /* 0x00035000010e7983 */ /* 0x002ea40000300800 */
[----:B------:R-:W-:Y:S01]  /*98e0*/  ISETP.GT.U32.AND P3, PT, R29, R4, PT ;  /* 0x000000041d00720c */ /* 0x000fe20003f64070 */
[----:B------:R-:W-:-:S05]  /*98f0*/  @!P2 IMAD.IADD R10, R10, 0x1, -R29 ;  /* 0x000000010a0aa824 */ /* 0x000fca00078e0a1d */
[----:B------:R0:W-:Y:S04]  /*9900*/  STL [R1+0x390], R10 ;  /* 0x0003900a01007387 */ /* 0x0001e80000100800 */
[----:B0-----:R-:W2:Y:S03]  /*9910*/  LDL.LU R10, [R1+0x32c] ;  /* 0x00032c00010a7983 */ /* 0x001ea60000300800 */
[----:B------:R-:W-:Y:S01]  /*9920*/  @!P3 IMAD.IADD R4, R4, 0x1, -R29 ;  /* 0x000000010404b824 */ /* 0x000fe200078e0a1d */
[----:B------:R-:W2:Y:S04]  /*9930*/  LDL.LU R13, [R1+0x340] ;  /* 0x00034000010d7983 */ /* 0x000ea80000300800 */
[----:B------:R0:W-:Y:S04]  /*9940*/  STL [R1+0x384], R4 ;  /* 0x0003840401007387 */ /* 0x0001e80000100800 */
[----:B0-----:R-:W2:Y:S01]  /*9950*/  LDL.LU R4, [R1+0x334] ;  /* 0x0003340001047983 */ /* 0x001ea20000300800 */
[----:B----4-:R-:W-:-:S02]  /*9960*/  ISETP.GT.U32.AND P4, PT, R29, R2, PT ;  /* 0x000000021d00720c */ /* 0x010fc40003f84070 */
[----:B------:R-:W-:-:S11]  /*9970*/  ISETP.GT.U32.AND P5, PT, R29, R19, PT ;  /* 0x000000131d00720c */ /* 0x000fd60003fa4070 */
[--C-:B------:R-:W-:Y:S01]  /*9980*/  @!P4 IMAD.IADD R2, R2, 0x1, -R29.reuse ;  /* 0x000000010202c824 */ /* 0x100fe200078e0a1d */
[C---:B------:R-:W-:Y:S02]  /*9990*/  ISETP.GT.U32.AND P4, PT, R29.reuse, R20, PT ;  /* 0x000000141d00720c */ /* 0x040fe40003f84070 */
[C---:B------:R-:W-:Y:S02]  /*99a0*/  ISETP.GT.U32.AND P0, PT, R29.reuse, R9, PT ;  /* 0x000000091d00720c */ /* 0x040fe40003f04070 */
[----:B------:R-:W-:Y:S01]  /*99b0*/  ISETP.GT.U32.AND P6, PT, R29, R2, PT ;  /* 0x000000021d00720c */ /* 0x000fe20003fc4070 */
[----:B------:R-:W-:Y:S01]  /*99c0*/  @!P5 IMAD.IADD R19, R19, 0x1, -R29 ;  /* 0x000000011313d824 */ /* 0x000fe200078e0a1d */
[----:B------:R-:W-:-:S07]  /*99d0*/  ISETP.GT.U32.AND P5, PT, R29, R18, PT ;  /* 0x000000121d00720c */ /* 0x000fce0003fa4070 */
[--C-:B------:R-:W-:Y:S01]  /*99e0*/  @!P4 IMAD.IADD R20, R20, 0x1, -R29.reuse ;  /* 0x000000011414c824 */ /* 0x100fe200078e0a1d */
[C---:B------:R-:W-:Y:S02]  /*99f0*/  ISETP.GT.U32.AND P4, PT, R29.reuse, R3, PT ;  /* 0x000000031d00720c */ /* 0x040fe40003f84070 */
[----:B------:R-:W-:Y:S01]  /*9a00*/  ISETP.GT.U32.AND P1, PT, R29, R7, PT ;  /* 0x000000071d00720c */ /* 0x000fe20003f24070 */
[--C-:B------:R-:W-:Y:S01]  /*9a10*/  @!P0 IMAD.IADD R9, R9, 0x1, -R29.reuse ;  /* 0x0000000109098824 */ /* 0x100fe200078e0a1d */
[C---:B------:R-:W-:Y:S01]  /*9a20*/  ISETP.GT.U32.AND P0, PT, R29.reuse, R17, PT ;  /* 0x000000111d00720c */ /* 0x040fe20003f04070 */
[--C-:B------:R-:W-:Y:S01]  /*9a30*/  @!P6 IMAD.IADD R2, R2, 0x1, -R29.reuse ;  /* 0x000000010202e824 */ /* 0x100fe200078e0a1d */
[C---:B------:R-:W-:Y:S01]  /*9a40*/  ISETP.GT.U32.AND P2, PT, R29.reuse, R6, PT ;  /* 0x000000061d00720c */ /* 0x040fe20003f44070 */
[----:B------:R-:W-:Y:S01]  /*9a50*/  @!P5 IMAD.IADD R18, R18, 0x1, -R29 ;  /* 0x000000011212d824 */ /* 0x000fe200078e0a1d */
[----:B------:R-:W-:-:S05]  /*9a60*/  ISETP.GT.U32.AND P3, PT, R29, R5, PT ;  /* 0x000000051d00720c */ /* 0x000fca0003f64070 */
[--C-:B------:R-:W-:Y:S02]  /*9a70*/  @!P4 IMAD.IADD R3, R3, 0x1, -R29.reuse ;  /* 0x000000010303c824 */ /* 0x100fe400078e0a1d */
[--C-:B------:R-:W-:Y:S01]  /*9a80*/  @!P1 IMAD.IADD R7, R7, 0x1, -R29.reuse ;  /* 0x0000000107079824 */ /* 0x100fe200078e0a1d */
[----:B------:R-:W-:Y:S01]  /*9a90*/  ISETP.GT.U32.AND P1, PT, R29, R12, PT ;  /* 0x0000000c1d00720c */ /* 0x000fe20003f24070 */
[--C-:B------:R-:W-:Y:S01]  /*9aa0*/  @!P0 IMAD.IADD R17, R17, 0x1, -R29.reuse ;  /* 0x0000000111118824 */ /* 0x100fe200078e0a1d */
[----:B------:R-:W-:Y:S01]  /*9ab0*/  STL [R1+0x388], R20 ;  /* 0x0003881401007387 */ /* 0x000fe20000100800 */
[--C-:B------:R-:W-:Y:S01]  /*9ac0*/  @!P2 IMAD.IADD R6, R6, 0x1, -R29.reuse ;  /* 0x000000010606a824 */ /* 0x100fe200078e0a1d */
[----:B------:R-:W-:Y:S01]  /*9ad0*/  ISETP.GT.U32.AND P2, PT, R29, R11, PT ;  /* 0x0000000b1d00720c */ /* 0x000fe20003f44070 */
[--C-:B------:R-:W-:Y:S01]  /*9ae0*/  @!P3 IMAD.IADD R5, R5, 0x1, -R29.reuse ;  /* 0x000000010505b824 */ /* 0x100fe200078e0a1d */
[----:B------:R-:W-:Y:S04]  /*9af0*/  STL [R1+0x38c], R19 ;  /* 0x00038c1301007387 */ /* 0x000fe80000100800 */
[----:B------:R-:W-:Y:S04]  /*9b00*/  STL [R1+0x380], R9 ;  /* 0x0003800901007387 */ /* 0x000fe80000100800 */
[----:B------:R-:W-:Y:S01]  /*9b10*/  STL [R1+0x36c], R7 ;  /* 0x00036c0701007387 */ /* 0x000fe20000100800 */
[----:B------:R-:W-:-:S03]  /*9b20*/  @!P1 IMAD.IADD R12, R12, 0x1, -R29 ;  /* 0x000000010c0c9824 */ /* 0x000fc600078e0a1d */
        /* <DEDUP_REMOVED lines=11> */
[----:B------:R-:W-:-:S09]  /*9be0*/  ISETP.GT.U32.AND P5, PT, R29, R15, PT ;  /* 0x0000000f1d00720c */ /* 0x000fd20003fa4070 */
[--C-:B------:R-:W-:Y:S01]  /*9bf0*/  @!P6 IMAD.IADD R24, R24, 0x1, -R29.reuse ;  /* 0x000000011818e824 */ /* 0x100fe200078e0a1d */
[C---:B------:R-:W-:Y:S02]  /*9c00*/  ISETP.GT.U32.AND P6, PT, R29.reuse, R3, PT ;  /* 0x000000031d00720c */ /* 0x040fe40003fc4070 */
[C---:B------:R-:W-:Y:S01]  /*9c10*/  ISETP.GT.U32.AND P0, PT, R29.reuse, R14, PT ;  /* 0x0000000e1d00720c */ /* 0x040fe20003f04070 */
[--C-:B------:R-:W-:Y:S01]  /*9c20*/  @!P4 IMAD.IADD R16, R16, 0x1, -R29.reuse ;  /* 0x000000011010c824 */ /* 0x100fe200078e0a1d */
[C---:B------:R-:W-:Y:S02]  /*9c30*/  ISETP.GT.U32.AND P4, PT, R29.reuse, R18, PT ;  /* 0x000000121d00720c */ /* 0x040fe40003f84070 */
[----:B------:R-:W-:Y:S01]  /*9c40*/  ISETP.GT.U32.AND P3, PT, R29, R8, PT ;  /* 0x000000081d00720c */ /* 0x000fe20003f64070 */
[----:B------:R-:W-:Y:S01]  /*9c50*/  @!P5 IMAD.IADD R15, R15, 0x1, -R29 ;  /* 0x000000010f0fd824 */ /* 0x000fe200078e0a1d */
[----:B------:R-:W-:-:S05]  /*9c60*/  ISETP.GT.U32.AND P5, PT, R29, R17, PT ;  /* 0x000000111d00720c */ /* 0x000fca0003fa4070 */
[--C-:B------:R-:W-:Y:S02]  /*9c70*/  @!P6 IMAD.IADD R3, R3, 0x1, -R29.reuse ;  /* 0x000000010303e824 */ /* 0x100fe400078e0a1d */
[--C-:B------:R-:W-:Y:S01]  /*9c80*/  @!P0 IMAD.IADD R14, R14, 0x1, -R29.reuse ;  /* 0x000000010e0e8824 */ /* 0x100fe200078e0a1d */
[C---:B------:R-:W-:Y:S02]  /*9c90*/  ISETP.GT.U32.AND P1, PT, R29.reuse, R10, PT ;  /* 0x0000000a1d00720c */ /* 0x040fe40003f24070 */
[C---:B------:R-:W-:Y:S01]  /*9ca0*/  ISETP.GT.U32.AND P0, PT, R29.reuse, R12, PT ;  /* 0x0000000c1d00720c */ /* 0x040fe20003f04070 */
[--C-:B------:R-:W-:Y:S01]  /*9cb0*/  @!P4 IMAD.IADD R18, R18, 0x1, -R29.reuse ;  /* 0x000000011212c824 */ /* 0x100fe200078e0a1d */
[----:B------:R-:W-:Y:S01]  /*9cc0*/  ISETP.GT.U32.AND P2, PT, R29, R13, PT ;  /* 0x0000000d1d00720c */ /* 0x000fe20003f44070 */
[--C-:B------:R-:W-:Y:S01]  /*9cd0*/  @!P3 IMAD.IADD R8, R8, 0x1, -R29.reuse ;  /* 0x000000010808b824 */ /* 0x100fe200078e0a1d */
[----:B------:R0:W-:Y:S01]  /*9ce0*/  STL [R1+0x354], R3 ;  /* 0x0003540301007387 */ /* 0x0001e20000100800 */
[----:B------:R-:W-:-:S06]  /*9cf0*/  @!P5 IMAD.IADD R17, R17, 0x1, -R29 ;  /* 0x000000011111d824 */ /* 0x000fcc00078e0a1d */
[----:B------:R-:W-:Y:S01]  /*9d00*/  @!P1 IMAD.IADD R10, R10, 0x1, -R29 ;  /* 0x000000010a0a9824 */ /* 0x000fe200078e0a1d */
[----:B0-----:R-:W2:Y:S01]  /*9d10*/  LDL.LU R3, [R1+0x324] ;  /* 0x0003240001037983 */ /* 0x001ea20000300800 */
[----:B------:R-:W-:-:S03]  /*9d20*/  ISETP.GT.U32.AND P3, PT, R29, R4, PT ;  /* 0x000000041d00720c */ /* 0x000fc60003f64070 */
[----:B------:R-:W3:Y:S01]  /*9d30*/  LDL.LU R20, [R1+0x328] ;  /* 0x0003280001147983 */ /* 0x000ee20000300800 */
[----:B------:R-:W-:-:S03]  /*9d40*/  ISETP.GT.U32.AND P1, PT, R29, R11, PT ;  /* 0x0000000b1d00720c */ /* 0x000fc60003f24070 */
[----:B------:R0:W-:Y:S04]  /*9d50*/  STL [R1+0x368], R18 ;  /* 0x0003681201007387 */ /* 0x0001e80000100800 */
[----:B------:R-:W2:Y:S01]  /*9d60*/  LDL.LU R19, [R1+0x304] ;  /* 0x0003040001137983 */ /* 0x000ea20000300800 */
[----:B------:R-:W-:-:S03]  /*9d70*/  @!P0 IMAD.IADD R12, R12, 0x1, -R29 ;  /* 0x000000010c0c8824 */ /* 0x000fc600078e0a1d */
[----:B------:R1:W-:Y:S04]  /*9d80*/  STL [R1+0x35c], R17 ;  /* 0x00035c1101007387 */ /* 0x0003e80000100800 */
[----:B0-----:R-:W2:Y:S01]  /*9d90*/  LDL.LU R18, [R1+0x318] ;  /* 0x0003180001127983 */ /* 0x001ea20000300800 */
[----:B------:R-:W-:-:S03]  /*9da0*/  @!P2 IMAD.IADD R13, R13, 0x1, -R29 ;  /* 0x000000010d0da824 */ /* 0x000fc600078e0a1d */
[----:B-1----:R-:W2:Y:S01]  /*9db0*/  LDL.LU R17, [R1+0x30c] ;  /* 0x00030c0001117983 */ /* 0x002ea20000300800 */
[C---:B------:R-:W-:Y:S01]  /*9dc0*/  ISETP.GT.U32.AND P2, PT, R29.reuse, R8, PT ;  /* 0x000000081d00720c */ /* 0x040fe20003f44070 */
[--C-:B------:R-:W-:Y:S02]  /*9dd0*/  @!P3 IMAD.IADD R4, R4, 0x1, -R29.reuse ;  /* 0x000000010404b824 */ /* 0x100fe400078e0a1d */
[----:B------:R0:W-:Y:S01]  /*9de0*/  STL [R1+0x360], R12 ;  /* 0x0003600c01007387 */ /* 0x0001e20000100800 */
[----:B------:R-:W-:Y:S01]  /*9df0*/  ISETP.GT.U32.AND P3, PT, R29, R24, PT ;  /* 0x000000181d00720c */ /* 0x000fe20003f64070 */
[----:B------:R-:W-:Y:S01]  /*9e00*/  @!P1 IMAD.IADD R11, R11, 0x1, -R29 ;  /* 0x000000010b0b9824 */ /* 0x000fe200078e0a1d */
[C---:B------:R-:W-:Y:S02]  /*9e10*/  ISETP.GT.U32.AND P4, PT, R29.reuse, R16, PT ;  /* 0x000000101d00720c */ /* 0x040fe40003f84070 */
[C---:B------:R-:W-:Y:S01]  /*9e20*/  ISETP.GT.U32.AND P5, PT, R29.reuse, R15, PT ;  /* 0x0000000f1d00720c */ /* 0x040fe20003fa4070 */
[----:B0-----:R-:W2:Y:S01]  /*9e30*/  LDL.LU R12, [R1+0x310] ;  /* 0x00031000010c7983 */ /* 0x001ea20000300800 */
[----:B------:R-:W-:-:S02]  /*9e40*/  ISETP.GT.U32.AND P1, PT, R29, R10, PT ;  /* 0x0000000a1d00720c */ /* 0x000fc40003f24070 */
[----:B------:R-:W-:Y:S01]  /*9e50*/  ISETP.GT.U32.AND P0, PT, R29, R14, PT ;  /* 0x0000000e1d00720c */ /* 0x000fe20003f04070 */
[--C-:B------:R-:W-:Y:S01]  /*9e60*/  @!P2 IMAD.IADD R8, R8, 0x1, -R29.reuse ;  /* 0x000000010808a824 */ /* 0x100fe200078e0a1d */
[----:B------:R0:W-:Y:S03]  /*9e70*/  STL [R1+0x364], R11 ;  /* 0x0003640b01007387 */ /* 0x0001e60000100800 */
[--C-:B------:R-:W-:Y:S02]  /*9e80*/  @!P3 IMAD.IADD R24, R24, 0x1, -R29.reuse ;  /* 0x000000011818b824 */ /* 0x100fe400078e0a1d */
[--C-:B------:R-:W-:Y:S02]  /*9e90*/  @!P4 IMAD.IADD R16, R16, 0x1, -R29.reuse ;  /* 0x000000011010c824 */ /* 0x100fe400078e0a1d */
[--C-:B------:R-:W-:Y:S02]  /*9ea0*/  @!P5 IMAD.IADD R15, R15, 0x1, -R29.reuse ;  /* 0x000000010f0fd824 */ /* 0x100fe400078e0a1d */
[--C-:B------:R-:W-:Y:S01]  /*9eb0*/  @!P1 IMAD.IADD R10, R10, 0x1, -R29.reuse ;  /* 0x000000010a0a9824 */ /* 0x100fe200078e0a1d */
[----:B0-----:R-:W2:Y:S01]  /*9ec0*/  LDL.LU R11, [R1+0x314] ;  /* 0x00031400010b7983 */ /* 0x001ea20000300800 */
[----:B------:R-:W-:-:S03]  /*9ed0*/  @!P0 IMAD.IADD R14, R14, 0x1, -R29 ;  /* 0x000000010e0e8824 */ /* 0x000fc600078e0a1d */
[----:B------:R0:W-:Y:S04]  /*9ee0*/  STL [R1+0x358], R8 ;  /* 0x0003580801007387 */ /* 0x0001e80000100800 */
[----:B0-----:R-:W2:Y:S04]  /*9ef0*/  LDL.LU R8, [R1+0x308] ;  /* 0x0003080001087983 */ /* 0x001ea80000300800 */
[----:B------:R-:W-:Y:S04]  /*9f00*/  STL [R1+0x344], R24 ;  /* 0x0003441801007387 */ /* 0x000fe80000100800 */
[----:B------:R-:W-:Y:S04]  /*9f10*/  STL [R1+0x348], R16 ;  /* 0x0003481001007387 */ /* 0x000fe80000100800 */
[----:B------:R-:W-:Y:S04]  /*9f20*/  STL [R1+0x34c], R15 ;  /* 0x00034c0f01007387 */ /* 0x000fe80000100800 */
[----:B------:R0:W-:Y:S04]  /*9f30*/  STL [R1+0x32c], R10 ;  /* 0x00032c0a01007387 */ /* 0x0001e80000100800 */
[----:B------:R-:W-:Y:S04]  /*9f40*/  STL [R1+0x350], R14 ;  /* 0x0003500e01007387 */ /* 0x000fe80000100800 */
[----:B0-----:R-:W2:Y:S01]  /*9f50*/  LDL R10, [R1+0xf24] ;  /* 0x000f2400010a7983 */ /* 0x001ea20000100800 */
[----:B------:R-:W-:-:S02]  /*9f60*/  ISETP.GT.U32.AND P6, PT, R29, R4, PT ;  /* 0x000000041d00720c */ /* 0x000fc40003fc4070 */
[C---:B----4-:R-:W-:Y:S02]  /*9f70*/  ISETP.GT.U32.AND P3, PT, R29.reuse, R2, PT ;  /* 0x000000021d00720c */ /* 0x050fe40003f64070 */
[C---:B------:R-:W-:Y:S02]  /*9f80*/  ISETP.GT.U32.AND P4, PT, R29.reuse, R9, PT ;  /* 0x000000091d00720c */ /* 0x040fe40003f84070 */
[C---:B------:R-:W-:Y:S02]  /*9f90*/  ISETP.GT.U32.AND P5, PT, R29.reuse, R7, PT ;  /* 0x000000071d00720c */ /* 0x040fe40003fa4070 */
[----:B------:R-:W-:-:S05]  /*9fa0*/  ISETP.GT.U32.AND P0, PT, R29, R6, PT ;  /* 0x000000061d00720c */ /* 0x000fca0003f04070 */
[--C-:B------:R-:W-:Y:S02]  /*9fb0*/  @!P6 IMAD.IADD R4, R4, 0x1, -R29.reuse ;  /* 0x000000010404e824 */ /* 0x100fe400078e0a1d */
[--C-:B------:R-:W-:Y:S01]  /*9fc0*/  @!P3 IMAD.IADD R2, R2, 0x1, -R29.reuse ;  /* 0x000000010202b824 */ /* 0x100fe200078e0a1d */
[----:B------:R-:W-:Y:S01]  /*9fd0*/  ISETP.GT.U32.AND P2, PT, R29, R13, PT ;  /* 0x0000000d1d00720c */ /* 0x000fe20003f44070 */
[--C-:B------:R-:W-:Y:S02]  /*9fe0*/  @!P4 IMAD.IADD R9, R9, 0x1, -R29.reuse ;  /* 0x000000010909c824 */ /* 0x100fe400078e0a1d */
[--C-:B------:R-:W-:Y:S01]  /*9ff0*/  @!P5 IMAD.IADD R7, R7, 0x1, -R29.reuse ;  /* 0x000000010707d824 */ /* 0x100fe200078e0a1d */
[----:B------:R-:W-:Y:S01]  /*a000*/  ISETP.GT.U32.AND P1, PT, R29, R5, PT ;  /* 0x000000051d00720c */ /* 0x000fe20003f24070 */
[--C-:B------:R-:W-:Y:S01]  /*a010*/  @!P0 IMAD.IADD R6, R6, 0x1, -R29.reuse ;  /* 0x0000000106068824 */ /* 0x100fe200078e0a1d */
[----:B------:R0:W-:Y:S07]  /*a020*/  STL [R1+0x334], R4 ;  /* 0x0003340401007387 */ /* 0x0001ee0000100800 */
[----:B------:R-:W-:-:S04]  /*a030*/  @!P2 IMAD.IADD R13, R13, 0x1, -R29 ;  /* 0x000000010d0da824 */ /* 0x000fc800078e0a1d */
[----:B------:R-:W-:Y:S01]  /*a040*/  @!P1 IMAD.IADD R5, R5, 0x1, -R29 ;  /* 0x0000000105059824 */ /* 0x000fe200078e0a1d */
[----:B------:R1:W-:Y:S04]  /*a050*/  STL [R1+0x340], R13 ;  /* 0x0003400d01007387 */ /* 0x0003e80000100800 */
[----:B0-----:R-:W4:Y:S01]  /*a060*/  LDL.LU R4, [R1+0x2f4] ;  /* 0x0002f40001047983 */ /* 0x001f220000300800 */
[----:B------:R-:W-:-:S03]  /*a070*/  IMAD.HI.U32 R23, R0, R22, RZ ;  /* 0x0000001600177227 */ /* 0x000fc600078e00ff */
[----:B------:R-:W4:Y:S04]  /*a080*/  LDL.LU R16, [R1+0x2f8] ;  /* 0x0002f80001107983 */ /* 0x000f280000300800 */
[----:B------:R-:W4:Y:S01]  /*a090*/  LDL.LU R15, [R1+0x2fc] ;  /* 0x0002fc00010f7983 */ /* 0x000f220000300800 */
[----:B------:R-:W-:-:S03]  /*a0a0*/  IMAD.MOV R23, RZ, RZ, -R23 ;  /* 0x000000ffff177224 */ /* 0x000fc600078e0a17 */
[----:B------:R-:W4:Y:S04]  /*a0b0*/  LDL.LU R14, [R1+0x300] ;  /* 0x00030000010e7983 */ /* 0x000f280000300800 */
[----:B-1----:R-:W4:Y:S01]  /*a0c0*/  LDL.LU R13, [R1+0x2dc] ;  /* 0x0002dc00010d7983 */ /* 0x002f220000300800 */
[C---:B------:R-:W-:Y:S01]  /*a0d0*/  IMAD R22, R29.reuse, R23, R22 ;  /* 0x000000171d167224 */ /* 0x040fe200078e0216 */
[C---:B---3--:R-:W-:Y:S02]  /*a0e0*/  ISETP.GT.U32.AND P6, PT, R29.reuse, R20, PT ;  /* 0x000000141d00720c */ /* 0x048fe40003fc4070 */
[C---:B--2---:R-:W-:Y:S02]  /*a0f0*/  ISETP.GT.U32.AND P3, PT, R29.reuse, R19, PT ;  /* 0x000000131d00720c */ /* 0x044fe40003f64070 */
[----:B------:R-:W-:-:S02]  /*a100*/  ISETP.GT.U32.AND P4, PT, R29, R18, PT ;  /* 0x000000121d00720c */ /* 0x000fc40003f84070 */
[----:B------:R-:W-:-:S07]  /*a110*/  ISETP.GT.U32.AND P5, PT, R29, R17, PT ;  /* 0x000000111d00720c */ /* 0x000fce0003fa4070 */
[--C-:B------:R-:W-:Y:S01]  /*a120*/  @!P6 IMAD.IADD R20, R20, 0x1, -R29.reuse ;  /* 0x000000011414e824 */ /* 0x100fe200078e0a1d */
[----:B------:R-:W-:Y:S01]  /*a130*/  ISETP.GT.U32.AND P6, PT, R29, R2, PT ;  /* 0x000000021d00720c */ /* 0x000fe20003fc4070 */
[--C-:B------:R-:W-:Y:S01]  /*a140*/  @!P3 IMAD.IADD R19, R19, 0x1, -R29.reuse ;  /* 0x000000011313b824 */ /* 0x100fe200078e0a1d */
[C---:B------:R-:W-:Y:S01]  /*a150*/  ISETP.GT.U32.AND P3, PT, R29.reuse, R9, PT ;  /* 0x000000091d00720c */ /* 0x040fe20003f64070 */
[--C-:B------:R-:W-:Y:S01]  /*a160*/  @!P4 IMAD.IADD R18, R18, 0x1, -R29.reuse ;  /* 0x000000011212c824 */ /* 0x100fe200078e0a1d */
[C---:B------:R-:W-:Y:S02]  /*a170*/  ISETP.GT.U32.AND P4, PT, R29.reuse, R7, PT ;  /* 0x000000071d00720c */ /* 0x040fe40003f84070 */
[----:B------:R-:W-:Y:S01]  /*a180*/  ISETP.GT.U32.AND P0, PT, R29, R12, PT ;  /* 0x0000000c1d00720c */ /* 0x000fe20003f04070 */
[----:B------:R-:W-:Y:S01]  /*a190*/  @!P5 IMAD.IADD R17, R17, 0x1, -R29 ;  /* 0x000000011111d824 */ /* 0x000fe200078e0a1d */
[----:B------:R-:W-:-:S05]  /*a1a0*/  ISETP.GT.U32.AND P5, PT, R29, R6, PT ;  /* 0x000000061d00720c */ /* 0x000fca0003fa4070 */
[--C-:B------:R-:W-:Y:S02]  /*a1b0*/  @!P6 IMAD.IADD R2, R2, 0x1, -R29.reuse ;  /* 0x000000010202e824 */ /* 0x100fe400078e0a1d */
[--C-:B------:R-:W-:Y:S02]  /*a1c0*/  @!P3 IMAD.IADD R9, R9, 0x1, -R29.reuse ;  /* 0x000000010909b824 */ /* 0x100fe400078e0a1d */
[--C-:B------:R-:W-:Y:S02]  /*a1d0*/  @!P4 IMAD.IADD R7, R7, 0x1, -R29.reuse ;  /* 0x000000010707c824 */ /* 0x100fe400078e0a1d */
[--C-:B------:R-:W-:Y:S01]  /*a1e0*/  @!P0 IMAD.IADD R12, R12, 0x1, -R29.reuse ;  /* 0x000000010c0c8824 */ /* 0x100fe200078e0a1d */
[----:B------:R-:W-:Y:S01]  /*a1f0*/  ISETP.GT.U32.AND P0, PT, R29, R5, PT ;  /* 0x000000051d00720c */ /* 0x000fe20003f04070 */
[----:B------:R0:W-:Y:S01]  /*a200*/  STL [R1+0x338], R2 ;  /* 0x0003380201007387 */ /* 0x0001e20000100800 */
[----:B------:R-:W-:-:S03]  /*a210*/  @!P5 IMAD.IADD R6, R6, 0x1, -R29 ;  /* 0x000000010606d824 */ /* 0x000fc600078e0a1d */
[----:B0-----:R-:W2:Y:S04]  /*a220*/  LDL.LU R2, [R1+0x2f0] ;  /* 0x0002f00001027983 */ /* 0x001ea80000300800 */
[----:B------:R0:W-:Y:S04]  /*a230*/  STL [R1+0x33c], R9 ;  /* 0x00033c0901007387 */ /* 0x0001e80000100800 */
[----:B------:R-:W3:Y:S01]  /*a240*/  LDL.LU R21, [R1+0x2e4] ;  /* 0x0002e40001157983 */ /* 0x000ee20000300800 */
[----:B------:R-:W-:-:S03]  /*a250*/  @!P0 IMAD.IADD R5, R5, 0x1, -R29 ;  /* 0x0000000105058824 */ /* 0x000fc600078e0a1d */
[----:B------:R1:W-:Y:S01]  /*a260*/  STL [R1+0x330], R7 ;  /* 0x0003300701007387 */ /* 0x0003e20000100800 */
[----:B------:R-:W-:-:S03]  /*a270*/  IABS R23, R10 ;  /* 0x0000000a00177213 */ /* 0x000fc60000000000 */
[----:B------:R-:W2:Y:S04]  /*a280*/  LDL.LU R10, [R1+0x2e8] ;  /* 0x0002e800010a7983 */ /* 0x000ea80000300800 */
[----:B------:R1:W-:Y:S04]  /*a290*/  STL [R1+0x31c], R6 ;  /* 0x00031c0601007387 */ /* 0x0003e80000100800 */
[----:B0-----:R-:W2:Y:S04]  /*a2a0*/  LDL.LU R9, [R1+0x2ec] ;  /* 0x0002ec0001097983 */ /* 0x001ea80000300800 */
[----:B-1----:R-:W2:Y:S04]  /*a2b0*/  LDL.LU R7, [R1+0x2e0] ;  /* 0x0002e00001077983 */ /* 0x002ea80000300800 */
[----:B------:R0:W-:Y:S04]  /*a2c0*/  STL [R1+0x320], R5 ;  /* 0x0003200501007387 */ /* 0x0001e80000100800 */
[----:B------:R-:W2:Y:S01]  /*a2d0*/  LDL.LU R6, [R1+0x2cc] ;  /* 0x0002cc0001067983 */ /* 0x000ea20000300800 */
[----:B------:R-:W-:-:S02]  /*a2e0*/  ISETP.GT.U32.AND P2, PT, R29, R3, PT ;  /* 0x000000031d00720c */ /* 0x000fc40003f44070 */
[C---:B------:R-:W-:Y:S02]  /*a2f0*/  ISETP.GT.U32.AND P1, PT, R29.reuse, R11, PT ;  /* 0x0000000b1d00720c */ /* 0x040fe40003f24070 */
[----:B------:R-:W-:Y:S01]  /*a300*/  ISETP.GT.U32.AND P3, PT, R29, R19, PT ;  /* 0x000000131d00720c */ /* 0x000fe20003f64070 */
[----:B0-----:R-:W2:Y:S08]  /*a310*/  LDL.LU R5, [R1+0x2d0] ;  /* 0x0002d00001057983 */ /* 0x001eb00000300800 */
[--C-:B------:R-:W-:Y:S01]  /*a320*/  @!P2 IMAD.IADD R3, R3, 0x1, -R29.reuse ;  /* 0x000000010303a824 */ /* 0x100fe200078e0a1d */
[----:B------:R-:W-:Y:S01]  /*a330*/  ISETP.GT.U32.AND P2, PT, R29, R8, PT ;  /* 0x000000081d00720c */ /* 0x000fe20003f44070 */
[----:B------:R-:W-:Y:S01]  /*a340*/  @!P1 IMAD.IADD R11, R11, 0x1, -R29 ;  /* 0x000000010b0b9824 */ /* 0x000fe200078e0a1d */
[----:B------:R-:W-:-:S02]  /*a350*/  ISETP.GT.U32.AND P4, PT, R29, R18, PT ;  /* 0x000000121d00720c */ /* 0x000fc40003f84070 */
[----:B------:R-:W-:-:S09]  /*a360*/  ISETP.GT.U32.AND P1, PT, R29, R3, PT ;  /* 0x000000031d00720c */ /* 0x000fd20003f24070 */
[--C-:B------:R-:W-:Y:S01]  /*a370*/  @!P2 IMAD.IADD R8, R8, 0x1, -R29.reuse ;  /* 0x000000010808a824 */ /* 0x100fe200078e0a1d */
[C---:B------:R-:W-:Y:S02]  /*a380*/  ISETP.GT.U32.AND P2, PT, R29.reuse, R20, PT ;  /* 0x000000141d00720c */ /* 0x040fe40003f44070 */
[C---:B------:R-:W-:Y:S02]  /*a390*/  ISETP.GT.U32.AND P5, PT, R29.reuse, R17, PT ;  /* 0x000000111d00720c */ /* 0x040fe40003fa4070 */
[----:B------:R-:W-:Y:S01]  /*a3a0*/  ISETP.GT.U32.AND P6, PT, R29, R8, PT ;  /* 0x000000081d00720c */ /* 0x000fe20003fc4070 */
[--C-:B------:R-:W-:Y:S01]  /*a3b0*/  @!P3 IMAD.IADD R19, R19, 0x1, -R29.reuse ;  /* 0x000000011313b824 */ /* 0x100fe200078e0a1d */
[----:B----4-:R-:W-:Y:S01]  /*a3c0*/  ISETP.GT.U32.AND P3, PT, R29, R16, PT ;  /* 0x000000101d00720c */ /* 0x010fe20003f64070 */
[--C-:B------:R-:W-:Y:S02]  /*a3d0*/  @!P1 IMAD.IADD R3, R3, 0x1, -R29.reuse ;  /* 0x0000000103039824 */ /* 0x100fe400078e0a1d */
[----:B------:R-:W-:-:S04]  /*a3e0*/  @!P4 IMAD.IADD R18, R18, 0x1, -R29 ;  /* 0x000000011212c824 */ /* 0x000fc800078e0a1d */
[--C-:B------:R-:W-:Y:S01]  /*a3f0*/  @!P2 IMAD.IADD R20, R20, 0x1, -R29.reuse ;  /* 0x000000011414a824 */ /* 0x100fe200078e0a1d */
[C---:B------:R-:W-:Y:S02]  /*a400*/  ISETP.GT.U32.AND P2, PT, R29.reuse, R4, PT ;  /* 0x000000041d00720c */ /* 0x040fe40003f44070 */
[C---:B------:R-:W-:Y:S02]  /*a410*/  ISETP.GT.U32.AND P4, PT, R29.reuse, R15, PT ;  /* 0x0000000f1d00720c */ /* 0x040fe40003f84070 */
[----:B------:R-:W-:Y:S01]  /*a420*/  ISETP.GT.U32.AND P0, PT, R29, R12, PT ;  /* 0x0000000c1d00720c */ /* 0x000fe20003f04070 */
[----:B------:R0:W-:Y:S01]  /*a430*/  STL [R1+0x324], R3 ;  /* 0x0003240301007387 */ /* 0x0001e20000100800 */
[--C-:B------:R-:W-:Y:S01]  /*a440*/  @!P5 IMAD.IADD R17, R17, 0x1, -R29.reuse ;  /* 0x000000011111d824 */ /* 0x100fe200078e0a1d */
[----:B------:R-:W-:Y:S01]  /*a450*/  ISETP.GT.U32.AND P5, PT, R29, R14, PT ;  /* 0x0000000e1d00720c */ /* 0x000fe20003fa4070 */
[--C-:B------:R-:W-:Y:S01]  /*a460*/  @!P6 IMAD.IADD R8, R8, 0x1, -R29.reuse ;  /* 0x000000010808e824 */ /* 0x100fe200078e0a1d */
[----:B0-----:R-:W4:Y:S04]  /*a470*/  LDL.LU R3, [R1+0x2d4] ;  /* 0x0002d40001037983 */ /* 0x001f280000300800 */
[----:B------:R-:W-:-:S02]  /*a480*/  @!P2 IMAD.IADD R4, R4, 0x1, -R29 ;  /* 0x000000010404a824 */ /* 0x000fc400078e0a1d */
[--C-:B------:R-:W-:Y:S02]  /*a490*/  @!P3 IMAD.IADD R16, R16, 0x1, -R29.reuse ;  /* 0x000000011010b824 */ /* 0x100fe400078e0a1d */
[--C-:B------:R-:W-:Y:S02]  /*a4a0*/  @!P4 IMAD.IADD R15, R15, 0x1, -R29.reuse ;  /* 0x000000010f0fc824 */ /* 0x100fe400078e0a1d */
[--C-:B------:R-:W-:Y:S01]  /*a4b0*/  @!P0 IMAD.IADD R12, R12, 0x1, -R29.reuse ;  /* 0x000000010c0c8824 */ /* 0x100fe200078e0a1d */
[C---:B------:R-:W-:Y:S01]  /*a4c0*/  ISETP.GT.U32.AND P0, PT, R29.reuse, R13, PT ;  /* 0x0000000d1d00720c */ /* 0x040fe20003f04070 */
[--C-:B------:R-:W-:Y:S01]  /*a4d0*/  @!P5 IMAD.IADD R14, R14, 0x1, -R29.reuse ;  /* 0x000000010e0ed824 */ /* 0x100fe200078e0a1d */
[----:B------:R-:W-:Y:S01]  /*a4e0*/  ISETP.GT.U32.AND P1, PT, R29, R11, PT ;  /* 0x0000000b1d00720c */ /* 0x000fe20003f24070 */
[----:B------:R-:W-:Y:S04]  /*a4f0*/  STL [R1+0x328], R20 ;  /* 0x0003281401007387 */ /* 0x000fe80000100800 */
[----:B------:R0:W-:Y:S04]  /*a500*/  STL [R1+0x304], R19 ;  /* 0x0003041301007387 */ /* 0x0001e80000100800 */
[----:B------:R1:W-:Y:S02]  /*a510*/  STL [R1+0x318], R18 ;  /* 0x0003181201007387 */ /* 0x0003e40000100800 */
[----:B------:R-:W-:-:S02]  /*a520*/  @!P0 IMAD.IADD R13, R13, 0x1, -R29 ;  /* 0x000000010d0d8824 */ /* 0x000fc400078e0a1d */
[----:B------:R-:W-:Y:S01]  /*a530*/  @!P1 IMAD.IADD R11, R11, 0x1, -R29 ;  /* 0x000000010b0b9824 */ /* 0x000fe200078e0a1d */
[----:B------:R-:W-:Y:S04]  /*a540*/  STL [R1+0x30c], R17 ;  /* 0x00030c1101007387 */ /* 0x000fe80000100800 */
[----:B------:R1:W-:Y:S04]  /*a550*/  STL [R1+0x310], R12 ;  /* 0x0003100c01007387 */ /* 0x0003e80000100800 */
[----:B0-----:R-:W4:Y:S04]  /*a560*/  LDL.LU R19, [R1+0x2d8] ;  /* 0x0002d80001137983 */ /* 0x001f280000300800 */
[----:B------:R0:W-:Y:S04]  /*a570*/  STL [R1+0x314], R11 ;  /* 0x0003140b01007387 */ /* 0x0001e80000100800 */
[----:B-1----:R-:W4:Y:S04]  /*a580*/  LDL.LU R18, [R1+0x2b4] ;  /* 0x0002b40001127983 */ /* 0x002f280000300800 */
[----:B------:R-:W4:Y:S04]  /*a590*/  LDL.LU R12, [R1+0x2c8] ;  /* 0x0002c800010c7983 */ /* 0x000f280000300800 */
[----:B------:R1:W-:Y:S04]  /*a5a0*/  STL [R1+0x308], R8 ;  /* 0x0003080801007387 */ /* 0x0003e80000100800 */
[----:B0-----:R-:W4:Y:S04]  /*a5b0*/  LDL.LU R11, [R1+0x2bc] ;  /* 0x0002bc00010b7983 */ /* 0x001f280000300800 */
[----:B-1----:R-:W4:Y:S01]  /*a5c0*/  LDL.LU R8, [R1+0x2c0] ;  /* 0x0002c00001087983 */ /* 0x002f220000300800 */
[----:B---3--:R-:W-:-:S13]  /*a5d0*/  ISETP.GT.U32.AND P6, PT, R29, R21, PT ;  /* 0x000000151d00720c */ /* 0x008fda0003fc4070 */
[----:B------:R-:W-:Y:S01]  /*a5e0*/  @!P6 IMAD.IADD R21, R21, 0x1, -R29 ;  /* 0x000000011515e824 */ /* 0x000fe200078e0a1d */
[C---:B--2---:R-:W-:Y:S02]  /*a5f0*/  ISETP.GT.U32.AND P2, PT, R29.reuse, R10, PT ;  /* 0x0000000a1d00720c */ /* 0x044fe40003f44070 */
[C---:B------:R-:W-:Y:S02]  /*a600*/  ISETP.GT.U32.AND P3, PT, R29.reuse, R9, PT ;  /* 0x000000091d00720c */ /* 0x040fe40003f64070 */
[----:B------:R-:W-:-:S09]  /*a610*/  ISETP.GT.U32.AND P4, PT, R29, R7, PT ;  /* 0x000000071d00720c */ /* 0x000fd20003f84070 */
[--C-:B------:R-:W-:Y:S01]  /*a620*/  @!P2 IMAD.IADD R10, R10, 0x1, -R29.reuse ;  /* 0x000000010a0aa824 */ /* 0x100fe200078e0a1d */
[C---:B------:R-:W-:Y:S02]  /*a630*/  ISETP.GT.U32.AND P6, PT, R29.reuse, R4, PT ;  /* 0x000000041d00720c */ /* 0x040fe40003fc4070 */
[----:B------:R-:W-:Y:S01]  /*a640*/  ISETP.GT.U32.AND P5, PT, R29, R6, PT ;  /* 0x000000061d00720c */ /* 0x000fe20003fa4070 */
[--C-:B------:R-:W-:Y:S01]  /*a650*/  @!P3 IMAD.IADD R9, R9, 0x1, -R29.reuse ;  /* 0x000000010909b824 */ /* 0x100fe200078e0a1d */
[C---:B------:R-:W-:Y:S02]  /*a660*/  ISETP.GT.U32.AND P2, PT, R29.reuse, R16, PT ;  /* 0x000000101d00720c */ /* 0x040fe40003f44070 */
[----:B------:R-:W-:Y:S01]  /*a670*/  ISETP.GT.U32.AND P3, PT, R29, R15, PT ;  /* 0x0000000f1d00720c */ /* 0x000fe20003f64070 */
[----:B------:R-:W-:Y:S01]  /*a680*/  @!P4 IMAD.IADD R7, R7, 0x1, -R29 ;  /* 0x000000010707c824 */ /* 0x000fe200078e0a1d */
[----:B------:R-:W-:-:S05]  /*a690*/  ISETP.GT.U32.AND P4, PT, R29, R14, PT ;  /* 0x0000000e1d00720c */ /* 0x000fca0003f84070 */
[--C-:B------:R-:W-:Y:S02]  /*a6a0*/  @!P6 IMAD.IADD R4, R4, 0x1, -R29.reuse ;  /* 0x000000010404e824 */ /* 0x100fe400078e0a1d */
[--C-:B------:R-:W-:Y:S01]  /*a6b0*/  @!P5 IMAD.IADD R6, R6, 0x1, -R29.reuse ;  /* 0x000000010606d824 */ /* 0x100fe200078e0a1d */
[----:B------:R-:W-:Y:S01]  /*a6c0*/  ISETP.GT.U32.AND P5, PT, R29, R13, PT ;  /* 0x0000000d1d00720c */ /* 0x000fe20003fa4070 */
[--C-:B------:R-:W-:Y:S01]  /*a6d0*/  @!P2 IMAD.IADD R16, R16, 0x1, -R29.reuse ;  /* 0x000000011010a824 */ /* 0x100fe200078e0a1d */
[----:B------:R0:W-:Y:S01]  /*a6e0*/  STL [R1+0x2f4], R4 ;  /* 0x0002f40401007387 */ /* 0x0001e20000100800 */
[--C-:B------:R-:W-:Y:S02]  /*a6f0*/  @!P3 IMAD.IADD R15, R15, 0x1, -R29.reuse ;  /* 0x000000010f0fb824 */ /* 0x100fe400078e0a1d */
[--C-:B------:R-:W-:Y:S01]  /*a700*/  @!P4 IMAD.IADD R14, R14, 0x1, -R29.reuse ;  /* 0x000000010e0ec824 */ /* 0x100fe200078e0a1d */
[----:B0-----:R-:W2:Y:S07]  /*a710*/  LDL.LU R4, [R1+0x2c4] ;  /* 0x0002c40001047983 */ /* 0x001eae0000300800 */
[----:B------:R-:W-:Y:S01]  /*a720*/  @!P5 IMAD.IADD R13, R13, 0x1, -R29 ;  /* 0x000000010d0dd824 */ /* 0x000fe200078e0a1d */
[----:B------:R0:W-:Y:S04]  /*a730*/  STL [R1+0x2f8], R16 ;  /* 0x0002f81001007387 */ /* 0x0001e80000100800 */
[----:B------:R-:W3:Y:S04]  /*a740*/  LDL.LU R20, [R1+0x2b8] ;  /* 0x0002b80001147983 */ /* 0x000ee80000300800 */
[----:B------:R1:W-:Y:S04]  /*a750*/  STL [R1+0x2fc], R15 ;  /* 0x0002fc0f01007387 */ /* 0x0003e80000100800 */
[----:B------:R1:W-:Y:S04]  /*a760*/  STL [R1+0x300], R14 ;  /* 0x0003000e01007387 */ /* 0x0003e80000100800 */
[----:B------:R-:W2:Y:S04]  /*a770*/  LDL.LU R17, [R1+0x2a4] ;  /* 0x0002a40001117983 */ /* 0x000ea80000300800 */
[----:B0-----:R-:W2:Y:S04]  /*a780*/  LDL.LU R16, [R1+0x2a8] ;  /* 0x0002a80001107983 */ /* 0x001ea80000300800 */
[----:B------:R0:W-:Y:S04]  /*a790*/  STL [R1+0x2dc], R13 ;  /* 0x0002dc0d01007387 */ /* 0x0001e80000100800 */
[----:B-1----:R-:W2:Y:S04]  /*a7a0*/  LDL.LU R15, [R1+0x2ac] ;  /* 0x0002ac00010f7983 */ /* 0x002ea80000300800 */
[----:B------:R-:W2:Y:S04]  /*a7b0*/  LDL.LU R14, [R1+0x2b0] ;  /* 0x0002b000010e7983 */ /* 0x000ea80000300800 */
[----:B0-----:R-:W2:Y:S01]  /*a7c0*/  LDL.LU R13, [R1+0x28c] ;  /* 0x00028c00010d7983 */ /* 0x001ea20000300800 */
[----:B------:R-:W-:-:S02]  /*a7d0*/  ISETP.GT.U32.AND P1, PT, R29, R2, PT ;  /* 0x000000021d00720c */ /* 0x000fc40003f24070 */
[----:B------:R-:W-:-:S11]  /*a7e0*/  ISETP.GT.U32.AND P0, PT, R29, R5, PT ;  /* 0x000000051d00720c */ /* 0x000fd60003f04070 */
[--C-:B------:R-:W-:Y:S01]  /*a7f0*/  @!P1 IMAD.IADD R2, R2, 0x1, -R29.reuse ;  /* 0x0000000102029824 */ /* 0x100fe200078e0a1d */
[----:B----4-:R-:W-:Y:S01]  /*a800*/  ISETP.GT.U32.AND P1, PT, R29, R3, PT ;  /* 0x000000031d00720c */ /* 0x010fe20003f24070 */
[----:B------:R-:W-:Y:S01]  /*a810*/  @!P0 IMAD.IADD R5, R5, 0x1, -R29 ;  /* 0x0000000105058824 */ /* 0x000fe200078e0a1d */
[C---:B------:R-:W-:Y:S02]  /*a820*/  ISETP.GT.U32.AND P2, PT, R29.reuse, R10, PT ;  /* 0x0000000a1d00720c */ /* 0x040fe40003f44070 */
[C---:B------:R-:W-:Y:S02]  /*a830*/  ISETP.GT.U32.AND P0, PT, R29.reuse, R2, PT ;  /* 0x000000021d00720c */ /* 0x040fe40003f04070 */
[----:B------:R-:W-:-:S07]  /*a840*/  ISETP.GT.U32.AND P3, PT, R29, R9, PT ;  /* 0x000000091d00720c */ /* 0x000fce0003f64070 */
[--C-:B------:R-:W-:Y:S01]  /*a850*/  @!P1 IMAD.IADD R3, R3, 0x1, -R29.reuse ;  /* 0x0000000103039824 */ /* 0x100fe200078e0a1d */
[C---:B------:R-:W-:Y:S01]  /*a860*/  ISETP.GT.U32.AND P1, PT, R29.reuse, R21, PT ;  /* 0x000000151d00720c */ /* 0x040fe20003f24070 */
[--C-:B------:R-:W-:Y:S01]  /*a870*/  @!P2 IMAD.IADD R10, R10, 0x1, -R29.reuse ;  /* 0x000000010a0aa824 */ /* 0x100fe200078e0a1d */
[C---:B------:R-:W-:Y:S02]  /*a880*/  ISETP.GT.U32.AND P4, PT, R29.reuse, R7, PT ;  /* 0x000000071d00720c */ /* 0x040fe40003f84070 */
[C---:B------:R-:W-:Y:S01]  /*a890*/  ISETP.GT.U32.AND P6, PT, R29.reuse, R3, PT ;  /* 0x000000031d00720c */ /* 0x040fe20003fc4070 */
[--C-:B------:R-:W-:Y:S01]  /*a8a0*/  @!P0 IMAD.IADD R2, R2, 0x1, -R29.reuse ;  /* 0x0000000102028824 */ /* 0x100fe200078e0a1d */
[----:B------:R-:W-:Y:S01]  /*a8b0*/  ISETP.GT.U32.AND P2, PT, R29, R18, PT ;  /* 0x000000121d00720c */ /* 0x000fe20003f44070 */
[----:B------:R-:W-:-:S06]  /*a8c0*/  @!P3 IMAD.IADD R9, R9, 0x1, -R29 ;  /* 0x000000010909b824 */ /* 0x000fcc00078e0a1d */
[--C-:B------:R-:W-:Y:S01]  /*a8d0*/  @!P1 IMAD.IADD R21, R21, 0x1, -R29.reuse ;  /* 0x0000000115159824 */ /* 0x100fe200078e0a1d */
[C---:B------:R-:W-:Y:S02]  /*a8e0*/  ISETP.GT.U32.AND P1, PT, R29.reuse, R19, PT ;  /* 0x000000131d00720c */ /* 0x040fe40003f24070 */
[C---:B------:R-:W-:Y:S01]  /*a8f0*/  ISETP.GT.U32.AND P3, PT, R29.reuse, R12, PT ;  /* 0x0000000c1d00720c */ /* 0x040fe20003f64070 */
[----:B------:R0:W-:Y:S01]  /*a900*/  STL [R1+0x2f0], R2 ;  /* 0x0002f00201007387 */ /* 0x0001e20000100800 */
[----:B------:R-:W-:Y:S01]  /*a910*/  ISETP.GT.U32.AND P5, PT, R29, R6, PT ;  /* 0x000000061d00720c */ /* 0x000fe20003fa4070 */
[--C-:B------:R-:W-:Y:S02]  /*a920*/  @!P6 IMAD.IADD R3, R3, 0x1, -R29.reuse ;  /* 0x000000010303e824 */ /* 0x100fe400078e0a1d */
[--C-:B------:R-:W-:Y:S01]  /*a930*/  @!P4 IMAD.IADD R7, R7, 0x1, -R29.reuse ;  /* 0x000000010707c824 */ /* 0x100fe200078e0a1d */
[----:B0-----:R-:W4:Y:S05]  /*a940*/  LDL.LU R2, [R1+0x2a0] ;  /* 0x0002a00001027983 */ /* 0x001f2a0000300800 */
[--C-:B------:R-:W-:Y:S01]  /*a950*/  @!P1 IMAD.IADD R19, R19, 0x1, -R29.reuse ;  /* 0x0000000113139824 */ /* 0x100fe200078e0a1d */
[C---:B------:R-:W-:Y:S01]  /*a960*/  ISETP.GT.U32.AND P4, PT, R29.reuse, R11, PT ;  /* 0x0000000b1d00720c */ /* 0x040fe20003f84070 */
[--C-:B------:R-:W-:Y:S01]  /*a970*/  @!P2 IMAD.IADD R18, R18, 0x1, -R29.reuse ;  /* 0x000000011212a824 */ /* 0x100fe200078e0a1d */
[----:B------:R-:W-:Y:S01]  /*a980*/  ISETP.GT.U32.AND P0, PT, R29, R5, PT ;  /* 0x000000051d00720c */ /* 0x000fe20003f04070 */
[----:B------:R-:W-:-:S02]  /*a990*/  @!P3 IMAD.IADD R12, R12, 0x1, -R29 ;  /* 0x000000010c0cb824 */ /* 0x000fc400078e0a1d */
[--C-:B------:R-:W-:Y:S01]  /*a9a0*/  @!P5 IMAD.IADD R6, R6, 0x1, -R29.reuse ;  /* 0x000000010606d824 */ /* 0x100fe200078e0a1d */
[----:B------:R-:W-:Y:S01]  /*a9b0*/  ISETP.GT.U32.AND P5, PT, R29, R8, PT ;  /* 0x000000081d00720c */ /* 0x000fe20003fa4070 */
[----:B------:R-:W-:Y:S04]  /*a9c0*/  STL [R1+0x2e4], R21 ;  /* 0x0002e41501007387 */ /* 0x000fe80000100800 */
[----:B------:R-:W-:Y:S02]  /*a9d0*/  STL [R1+0x2e8], R10 ;  /* 0x0002e80a01007387 */ /* 0x000fe40000100800 */
[--C-:B------:R-:W-:Y:S02]  /*a9e0*/  @!P4 IMAD.IADD R11, R11, 0x1, -R29.reuse ;  /* 0x000000010b0bc824 */ /* 0x100fe400078e0a1d */
[--C-:B------:R-:W-:Y:S01]  /*a9f0*/  @!P0 IMAD.IADD R5, R5, 0x1, -R29.reuse ;  /* 0x0000000105058824 */ /* 0x100fe200078e0a1d */
[----:B------:R-:W-:Y:S04]  /*aa00*/  STL [R1+0x2ec], R9 ;  /* 0x0002ec0901007387 */ /* 0x000fe80000100800 */
[----:B------:R-:W-:Y:S04]  /*aa10*/  STL [R1+0x2e0], R7 ;  /* 0x0002e00701007387 */ /* 0x000fe80000100800 */
[----:B------:R-:W-:Y:S04]  /*aa20*/  STL [R1+0x2cc], R6 ;  /* 0x0002cc0601007387 */ /* 0x000fe80000100800 */
[----:B------:R0:W-:Y:S04]  /*aa30*/  STL [R1+0x2d4], R3 ;  /* 0x0002d40301007387 */ /* 0x0001e80000100800 */
[----:B------:R1:W-:Y:S01]  /*aa40*/  STL [R1+0x2d0], R5 ;  /* 0x0002d00501007387 */ /* 0x0003e20000100800 */
[----:B------:R-:W-:-:S03]  /*aa50*/  @!P5 IMAD.IADD R8, R8, 0x1, -R29 ;  /* 0x000000010808d824 */ /* 0x000fc600078e0a1d */
[----:B0-----:R-:W4:Y:S04]  /*aa60*/  LDL R3, [R1+0xf20] ;  /* 0x000f200001037983 */ /* 0x001f280000100800 */
[----:B------:R-:W4:Y:S04]  /*aa70*/  LDL.LU R10, [R1+0x294] ;  /* 0x00029400010a7983 */ /* 0x000f280000300800 */
[----:B------:R-:W4:Y:S04]  /*aa80*/  LDL.LU R9, [R1+0x298] ;  /* 0x0002980001097983 */ /* 0x000f280000300800 */
[----:B------:R-:W4:Y:S04]  /*aa90*/  LDL.LU R7, [R1+0x29c] ;  /* 0x00029c0001077983 */ /* 0x000f280000300800 */
[----:B------:R-:W4:Y:S04]  /*aaa0*/  LDL.LU R6, [R1+0x290] ;  /* 0x0002900001067983 */ /* 0x000f280000300800 */
[----:B-1----:R-:W4:Y:S01]  /*aab0*/  LDL.LU R5, [R1+0x27c] ;  /* 0x00027c0001057983 */ /* 0x002f220000300800 */
[----:B---3--:R-:W-:-:S02]  /*aac0*/  ISETP.GT.U32.AND P6, PT, R29, R20, PT ;  /* 0x000000141d00720c */ /* 0x008fc40003fc4070 */
[C---:B--2---:R-:W-:Y:S02]  /*aad0*/  ISETP.GT.U32.AND P1, PT, R29.reuse, R17, PT ;  /* 0x000000111d00720c */ /* 0x044fe40003f24070 */
[----:B------:R-:W-:-:S09]  /*aae0*/  ISETP.GT.U32.AND P2, PT, R29, R16, PT ;  /* 0x000000101d00720c */ /* 0x000fd20003f44070 */
[--C-:B------:R-:W-:Y:S01]  /*aaf0*/  @!P6 IMAD.IADD R20, R20, 0x1, -R29.reuse ;  /* 0x000000011414e824 */ /* 0x100fe200078e0a1d */
[----:B------:R-:W-:Y:S01]  /*ab00*/  ISETP.GT.U32.AND P3, PT, R29, R15, PT ;  /* 0x0000000f1d00720c */ /* 0x000fe20003f64070 */
[--C-:B------:R-:W-:Y:S01]  /*ab10*/  @!P1 IMAD.IADD R17, R17, 0x1, -R29.reuse ;  /* 0x0000000111119824 */ /* 0x100fe200078e0a1d */
[C---:B------:R-:W-:Y:S02]  /*ab20*/  ISETP.GT.U32.AND P6, PT, R29.reuse, R19, PT ;  /* 0x000000131d00720c */ /* 0x040fe40003fc4070 */
[C---:B------:R-:W-:Y:S01]  /*ab30*/  ISETP.GT.U32.AND P1, PT, R29.reuse, R18, PT ;  /* 0x000000121d00720c */ /* 0x040fe20003f24070 */
[----:B------:R-:W-:Y:S01]  /*ab40*/  @!P2 IMAD.IADD R16, R16, 0x1, -R29 ;  /* 0x000000011010a824 */ /* 0x000fe200078e0a1d */
[C---:B------:R-:W-:Y:S02]  /*ab50*/  ISETP.GT.U32.AND P4, PT, R29.reuse, R14, PT ;  /* 0x0000000e1d00720c */ /* 0x040fe40003f84070 */
[----:B------:R-:W-:-:S05]  /*ab60*/  ISETP.GT.U32.AND P2, PT, R29, R12, PT ;  /* 0x0000000c1d00720c */ /* 0x000fca0003f44070 */
[--C-:B------:R-:W-:Y:S01]  /*ab70*/  @!P3 IMAD.IADD R15, R15, 0x1, -R29.reuse ;  /* 0x000000010f0fb824 */ /* 0x100fe200078e0a1d */
[----:B------:R-:W-:Y:S01]  /*ab80*/  ISETP.GT.U32.AND P3, PT, R29, R11, PT ;  /* 0x0000000b1d00720c */ /* 0x000fe20003f64070 */
[--C-:B------:R-:W-:Y:S01]  /*ab90*/  @!P6 IMAD.IADD R19, R19, 0x1, -R29.reuse ;  /* 0x000000011313e824 */ /* 0x100fe200078e0a1d */
[C---:B------:R-:W-:Y:S01]  /*aba0*/  ISETP.GT.U32.AND P0, PT, R29.reuse, R4, PT ;  /* 0x000000041d00720c */ /* 0x040fe20003f04070 */
[--C-:B------:R-:W-:Y:S01]  /*abb0*/  @!P1 IMAD.IADD R18, R18, 0x1, -R29.reuse ;  /* 0x0000000112129824 */ /* 0x100fe200078e0a1d */
[C---:B------:R-:W-:Y:S01]  /*abc0*/  ISETP.GT.U32.AND P5, PT, R29.reuse, R13, PT ;  /* 0x0000000d1d00720c */ /* 0x040fe20003fa4070 */
[--C-:B------:R-:W-:Y:S01]  /*abd0*/  @!P4 IMAD.IADD R14, R14, 0x1, -R29.reuse ;  /* 0x000000010e0ec824 */ /* 0x100fe200078e0a1d */
[----:B------:R-:W-:Y:S01]  /*abe0*/  ISETP.GT.U32.AND P4, PT, R29, R8, PT ;  /* 0x000000081d00720c */ /* 0x000fe20003f84070 */
[--C-:B------:R-:W-:Y:S01]  /*abf0*/  @!P2 IMAD.IADD R12, R12, 0x1, -R29.reuse ;  /* 0x000000010c0ca824 */ /* 0x100fe200078e0a1d */
[----:B------:R0:W-:Y:S04]  /*ac00*/  STL [R1+0x2d8], R19 ;  /* 0x0002d81301007387 */ /* 0x0001e80000100800 */
[----:B------:R1:W-:Y:S01]  /*ac10*/  STL [R1+0x2b4], R18 ;  /* 0x0002b41201007387 */ /* 0x0003e20000100800 */
[----:B------:R-:W-:-:S03]  /*ac20*/  @!P3 IMAD.IADD R11, R11, 0x1, -R29 ;  /* 0x000000010b0bb824 */ /* 0x000fc600078e0a1d */
[----:B0-----:R-:W2:Y:S04]  /*ac30*/  LDL.LU R19, [R1+0x284] ;  /* 0x0002840001137983 */ /* 0x001ea80000300800 */
[----:B------:R0:W-:Y:S01]  /*ac40*/  STL [R1+0x2c8], R12 ;  /* 0x0002c80c01007387 */ /* 0x0001e20000100800 */
[----:B------:R-:W-:-:S03]  /*ac50*/  @!P0 IMAD.IADD R4, R4, 0x1, -R29 ;  /* 0x0000000104048824 */ /* 0x000fc600078e0a1d */
[----:B-1----:R-:W3:Y:S04]  /*ac60*/  LDL.LU R18, [R1+0x288] ;  /* 0x0002880001127983 */ /* 0x002ee80000300800 */
[----:B------:R1:W-:Y:S04]  /*ac70*/  STL [R1+0x2bc], R11 ;  /* 0x0002bc0b01007387 */ /* 0x0003e80000100800 */
[----:B0-----:R-:W3:Y:S01]  /*ac80*/  LDL.LU R12, [R1+0x264] ;  /* 0x00026400010c7983 */ /* 0x001ee20000300800 */
[----:B------:R-:W-:-:S03]  /*ac90*/  @!P5 IMAD.IADD R13, R13, 0x1, -R29 ;  /* 0x000000010d0dd824 */ /* 0x000fc600078e0a1d */
[----:B-1----:R-:W3:Y:S01]  /*aca0*/  LDL.LU R11, [R1+0x278] ;  /* 0x00027800010b7983 */ /* 0x002ee20000300800 */
[----:B------:R-:W-:Y:S01]  /*acb0*/  @!P4 IMAD.IADD R8, R8, 0x1, -R29 ;  /* 0x000000010808c824 */ /* 0x000fe200078e0a1d */
[----:B------:R-:W-:-:S04]  /*acc0*/  ISETP.GT.U32.AND P5, PT, R29, R4, PT ;  /* 0x000000041d00720c */ /* 0x000fc80003fa4070 */
[----:B------:R0:W-:Y:S04]  /*acd0*/  STL [R1+0x2c0], R8 ;  /* 0x0002c00801007387 */ /* 0x0001e80000100800 */
[----:B0-----:R-:W3:Y:S05]  /*ace0*/  LDL.LU R8, [R1+0x26c] ;  /* 0x00026c0001087983 */ /* 0x001eea0000300800 */
[----:B------:R-:W-:-:S05]  /*acf0*/  @!P5 IMAD.IADD R4, R4, 0x1, -R29 ;  /* 0x000000010404d824 */ /* 0x000fca00078e0a1d */
[----:B------:R0:W-:Y:S04]  /*ad00*/  STL [R1+0x2c4], R4 ;  /* 0x0002c40401007387 */ /* 0x0001e80000100800 */
[----:B0-----:R-:W3:Y:S01]  /*ad10*/  LDL.LU R4, [R1+0x270] ;  /* 0x0002700001047983 */ /* 0x001ee20000300800 */
[C---:B----4-:R-:W-:Y:S02]  /*ad20*/  ISETP.GT.U32.AND P0, PT, R29.reuse, R2, PT ;  /* 0x000000021d00720c */ /* 0x050fe40003f04070 */
[C---:B------:R-:W-:Y:S02]  /*ad30*/  ISETP.GT.U32.AND P1, PT, R29.reuse, R17, PT ;  /* 0x000000111d00720c */ /* 0x040fe40003f24070 */
[----:B------:R-:W-:-:S09]  /*ad40*/  ISETP.GT.U32.AND P2, PT, R29, R16, PT ;  /* 0x000000101d00720c */ /* 0x000fd20003f44070 */
[--C-:B------:R-:W-:Y:S01]  /*ad50*/  @!P0 IMAD.IADD R2, R2, 0x1, -R29.reuse ;  /* 0x0000000102028824 */ /* 0x100fe200078e0a1d */
[C---:B------:R-:W-:Y:S01]  /*ad60*/  ISETP.GT.U32.AND P0, PT, R29.reuse, R20, PT ;  /* 0x000000141d00720c */ /* 0x040fe20003f04070 */
[----:B------:R-:W-:Y:S01]  /*ad70*/  IMAD.HI.U32 R24, R0, R23, RZ ;  /* 0x0000001700187227 */ /* 0x000fe200078e00ff */
[C---:B------:R-:W-:Y:S02]  /*ad80*/  ISETP.GT.U32.AND P3, PT, R29.reuse, R15, PT ;  /* 0x0000000f1d00720c */ /* 0x040fe40003f64070 */
[----:B------:R-:W-:Y:S01]  /*ad90*/  ISETP.GT.U32.AND P6, PT, R29, R2, PT ;  /* 0x000000021d00720c */ /* 0x000fe20003fc4070 */
[--C-:B------:R-:W-:Y:S02]  /*ada0*/  @!P1 IMAD.IADD R17, R17, 0x1, -R29.reuse ;  /* 0x0000000111119824 */ /* 0x100fe400078e0a1d */
[----:B------:R-:W-:Y:S02]  /*adb0*/  IMAD.MOV R24, RZ, RZ, -R24 ;  /* 0x000000ffff187224 */ /* 0x000fe400078e0a18 */
[----:B------:R-:W-:-:S04]  /*adc0*/  @!P2 IMAD.IADD R16, R16, 0x1, -R29 ;  /* 0x000000011010a824 */ /* 0x000fc800078e0a1d */
[----:B------:R-:W-:Y:S01]  /*add0*/  @!P0 IMAD.IADD R20, R20, 0x1, -R29 ;  /* 0x0000000114148824 */ /* 0x000fe200078e0a1d */
[C---:B------:R-:W-:Y:S02]  /*ade0*/  ISETP.GT.U32.AND P0, PT, R29.reuse, R10, PT ;  /* 0x0000000a1d00720c */ /* 0x040fe40003f04070 */
[C---:B------:R-:W-:Y:S02]  /*adf0*/  ISETP.GT.U32.AND P1, PT, R29.reuse, R9, PT ;  /* 0x000000091d00720c */ /* 0x040fe40003f24070 */
[C---:B------:R-:W-:Y:S01]  /*ae00*/  ISETP.GT.U32.AND P2, PT, R29.reuse, R7, PT ;  /* 0x000000071d00720c */ /* 0x040fe20003f44070 */
[C---:B------:R-:W-:Y:S01]  /*ae10*/  IMAD R23, R29.reuse, R24, R23 ;  /* 0x000000181d177224 */ /* 0x040fe200078e0217 */
[----:B------:R-:W-:Y:S02]  /*ae20*/  IABS R24, R3 ;  /* 0x0000000300187213 */ /* 0x000fe40000000000 */
[----:B------:R-:W4:Y:S01]  /*ae30*/  LDL.LU R3, [R1+0x274] ;  /* 0x0002740001037983 */ /* 0x000f220000300800 */
[----:B------:R-:W-:Y:S01]  /*ae40*/  ISETP.GT.U32.AND P4, PT, R29, R14, PT ;  /* 0x0000000e1d00720c */ /* 0x000fe20003f84070 */
[----:B------:R-:W-:-:S02]  /*ae50*/  @!P6 IMAD.IADD R2, R2, 0x1, -R29 ;  /* 0x000000010202e824 */ /* 0x000fc400078e0a1d */
[--C-:B------:R-:W-:Y:S01]  /*ae60*/  @!P3 IMAD.IADD R15, R15, 0x1, -R29.reuse ;  /* 0x000000010f0fb824 */ /* 0x100fe200078e0a1d */
[----:B------:R-:W-:Y:S01]  /*ae70*/  ISETP.GT.U32.AND P3, PT, R29, R6, PT ;  /* 0x000000061d00720c */ /* 0x000fe20003f64070 */
[--C-:B------:R-:W-:Y:S02]  /*ae80*/  @!P0 IMAD.IADD R10, R10, 0x1, -R29.reuse ;  /* 0x000000010a0a8824 */ /* 0x100fe400078e0a1d */
[--C-:B------:R-:W-:Y:S01]  /*ae90*/  @!P1 IMAD.IADD R9, R9, 0x1, -R29.reuse ;  /* 0x0000000109099824 */ /* 0x100fe200078e0a1d */
[----:B------:R-:W-:Y:S01]  /*aea0*/  ISETP.GT.U32.AND P5, PT, R29, R13, PT ;  /* 0x0000000d1d00720c */ /* 0x000fe20003fa4070 */
[----:B------:R-:W-:-:S04]  /*aeb0*/  @!P2 IMAD.IADD R7, R7, 0x1, -R29 ;  /* 0x000000010707a824 */ /* 0x000fc800078e0a1d */
[----:B------:R-:W-:Y:S01]  /*aec0*/  @!P4 IMAD.IADD R14, R14, 0x1, -R29 ;  /* 0x000000010e0ec824 */ /* 0x000fe200078e0a1d */
[----:B------:R-:W-:-:S03]  /*aed0*/  ISETP.GT.U32.AND P4, PT, R29, R5, PT ;  /* 0x000000051d00720c */ /* 0x000fc60003f84070 */
[--C-:B------:R-:W-:Y:S01]  /*aee0*/  @!P3 IMAD.IADD R6, R6, 0x1, -R29.reuse ;  /* 0x000000010606b824 */ /* 0x100fe200078e0a1d */
[----:B------:R-:W-:Y:S03]  /*aef0*/  STL [R1+0x2b8], R20 ;  /* 0x0002b81401007387 */ /* 0x000fe60000100800 */
[--C-:B------:R-:W-:Y:S01]  /*af00*/  @!P5 IMAD.IADD R13, R13, 0x1, -R29.reuse ;  /* 0x000000010d0dd824 */ /* 0x100fe200078e0a1d */
[----:B------:R-:W-:Y:S04]  /*af10*/  STL [R1+0x2a4], R17 ;  /* 0x0002a41101007387 */ /* 0x000fe80000100800 */
[----:B------:R-:W-:Y:S04]  /*af20*/  STL [R1+0x2a8], R16 ;  /* 0x0002a81001007387 */ /* 0x000fe80000100800 */
[----:B------:R-:W-:Y:S01]  /*af30*/  STL [R1+0x2ac], R15 ;  /* 0x0002ac0f01007387 */ /* 0x000fe20000100800 */
[----:B------:R-:W-:-:S03]  /*af40*/  @!P4 IMAD.IADD R5, R5, 0x1, -R29 ;  /* 0x000000010505c824 */ /* 0x000fc600078e0a1d */
[----:B------:R-:W-:Y:S01]  /*af50*/  STL [R1+0x2b0], R14 ;  /* 0x0002b00e01007387 */ /* 0x000fe20000100800 */
[----:B------:R-:W-:-:S03]  /*af60*/  ISETP.GT.U32.AND P5, PT, R29, R25, PT ;  /* 0x000000191d00720c */ /* 0x000fc60003fa4070 */
[----:B------:R0:W-:Y:S04]  /*af70*/  STL [R1+0x2a0], R2 ;  /* 0x0002a00201007387 */ /* 0x0001e80000100800 */
[----:B------:R-:W-:Y:S04]  /*af80*/  STL [R1+0x28c], R13 ;  /* 0x00028c0d01007387 */ /* 0x000fe80000100800 */
[----:B0-----:R-:W4:Y:S04]  /*af90*/  LDL.LU R2, [R1+0x268] ;  /* 0x0002680001027983 */ /* 0x001f280000300800 */
[----:B------:R-:W4:Y:S04]  /*afa0*/  LDL.LU R17, [R1+0x254] ;  /* 0x0002540001117983 */ /* 0x000f280000300800 */
[----:B------:R-:W4:Y:S04]  /*afb0*/  LDL.LU R16, [R1+0x258] ;  /* 0x0002580001107983 */ /* 0x000f280000300800 */
[----:B------:R-:W4:Y:S01]  /*afc0*/  LDL.LU R15, [R1+0x25c] ;  /* 0x00025c00010f7983 */ /* 0x000f220000300800 */
[----:B------:R-:W-:Y:S01]  /*afd0*/  @!P5 IMAD.IADD R25, R25, 0x1, -R29 ;  /* 0x000000011919d824 */ /* 0x000fe200078e0a1d */
[----:B--2---:R-:W-:-:S02]  /*afe0*/  ISETP.GT.U32.AND P6, PT, R29, R19, PT ;  /* 0x000000131d00720c */ /* 0x004fc40003fc4070 */
[C---:B---3--:R-:W-:Y:S02]  /*aff0*/  ISETP.GT.U32.AND P0, PT, R29.reuse, R18, PT ;  /* 0x000000121d00720c */ /* 0x048fe40003f04070 */
[C---:B------:R-:W-:Y:S02]  /*b000*/  ISETP.GT.U32.AND P1, PT, R29.reuse, R12, PT ;  /* 0x0000000c1d00720c */ /* 0x040fe40003f24070 */
[----:B------:R-:W-:-:S07]  /*b010*/  ISETP.GT.U32.AND P2, PT, R29, R11, PT ;  /* 0x0000000b1d00720c */ /* 0x000fce0003f44070 */
[--C-:B------:R-:W-:Y:S01]  /*b020*/  @!P6 IMAD.IADD R19, R19, 0x1, -R29.reuse ;  /* 0x000000011313e824 */ /* 0x100fe200078e0a1d */
[C---:B------:R-:W-:Y:S01]  /*b030*/  ISETP.GT.U32.AND P6, PT, R29.reuse, R10, PT ;  /* 0x0000000a1d00720c */ /* 0x040fe20003fc4070 */
[--C-:B------:R-:W-:Y:S01]  /*b040*/  @!P0 IMAD.IADD R18, R18, 0x1, -R29.reuse ;  /* 0x0000000112128824 */ /* 0x100fe200078e0a1d */
[C---:B------:R-:W-:Y:S01]  /*b050*/  ISETP.GT.U32.AND P0, PT, R29.reuse, R9, PT ;  /* 0x000000091d00720c */ /* 0x040fe20003f04070 */
[--C-:B------:R-:W-:Y:S01]  /*b060*/  @!P1 IMAD.IADD R12, R12, 0x1, -R29.reuse ;  /* 0x000000010c0c9824 */ /* 0x100fe200078e0a1d */
[----:B------:R-:W-:Y:S01]  /*b070*/  ISETP.GT.U32.AND P1, PT, R29, R7, PT ;  /* 0x000000071d00720c */ /* 0x000fe20003f24070 */
[----:B------:R-:W-:Y:S01]  /*b080*/  @!P2 IMAD.IADD R11, R11, 0x1, -R29 ;  /* 0x000000010b0ba824 */ /* 0x000fe200078e0a1d */
[C---:B------:R-:W-:Y:S02]  /*b090*/  ISETP.GT.U32.AND P3, PT, R29.reuse, R8, PT ;  /* 0x000000081d00720c */ /* 0x040fe40003f64070 */
[----:B------:R-:W-:-:S05]  /*b0a0*/  ISETP.GT.U32.AND P2, PT, R29, R6, PT ;  /* 0x000000061d00720c */ /* 0x000fca0003f44070 */
[--C-:B------:R-:W-:Y:S02]  /*b0b0*/  @!P6 IMAD.IADD R10, R10, 0x1, -R29.reuse ;  /* 0x000000010a0ae824 */ /* 0x100fe400078e0a1d */
[--C-:B------:R-:W-:Y:S02]  /*b0c0*/  @!P0 IMAD.IADD R9, R9, 0x1, -R29.reuse ;  /* 0x0000000109098824 */ /* 0x100fe400078e0a1d */
[--C-:B------:R-:W-:Y:S01]  /*b0d0*/  @!P1 IMAD.IADD R7, R7, 0x1, -R29.reuse ;  /* 0x0000000107079824 */ /* 0x100fe200078e0a1d */
[----:B------:R0:W-:Y:S01]  /*b0e0*/  STL [R1+0x294], R10 ;  /* 0x0002940a01007387 */ /* 0x0001e20000100800 */
[--C-:B------:R-:W-:Y:S01]  /*b0f0*/  @!P3 IMAD.IADD R8, R8, 0x1, -R29.reuse ;  /* 0x000000010808b824 */ /* 0x100fe200078e0a1d */
[C---:B------:R-:W-:Y:S02]  /*b100*/  ISETP.GT.U32.AND P3, PT, R29.reuse, R5, PT ;  /* 0x000000051d00720c */ /* 0x040fe40003f64070 */
[C---:B------:R-:W-:Y:S01]  /*b110*/  ISETP.GT.U32.AND P4, PT, R29.reuse, R4, PT ;  /* 0x000000041d00720c */ /* 0x040fe20003f84070 */
[--C-:B------:R-:W-:Y:S01]  /*b120*/  @!P2 IMAD.IADD R6, R6, 0x1, -R29.reuse ;  /* 0x000000010606a824 */ /* 0x100fe200078e0a1d */
[----:B0-----:R-:W2:Y:S04]  /*b130*/  LDL.LU R10, [R1+0x260] ;  /* 0x00026000010a7983 */ /* 0x001ea80000300800 */
[----:B------:R-:W3:Y:S04]  /*b140*/  LDL.LU R21, [R1+0x23c] ;  /* 0x00023c0001157983 */ /* 0x000ee80000300800 */
[----:B------:R0:W-:Y:S04]  /*b150*/  STL [R1+0x298], R9 ;  /* 0x0002980901007387 */ /* 0x0001e80000100800 */
[----:B------:R-:W3:Y:S04]  /*b160*/  LDL.LU R20, [R1+0x250] ;  /* 0x0002500001147983 */ /* 0x000ee80000300800 */
[----:B------:R-:W-:Y:S04]  /*b170*/  STL [R1+0x29c], R7 ;  /* 0x00029c0701007387 */ /* 0x000fe80000100800 */
[----:B------:R-:W-:Y:S04]  /*b180*/  STL [R1+0x290], R6 ;  /* 0x0002900601007387 */ /* 0x000fe80000100800 */
[----:B------:R-:W3:Y:S01]  /*b190*/  LDL.LU R14, [R1+0x244] ;  /* 0x00024400010e7983 */ /* 0x000ee20000300800 */
[--C-:B------:R-:W-:Y:S01]  /*b1a0*/  @!P4 IMAD.IADD R4, R4, 0x1, -R29.reuse ;  /* 0x000000010404c824 */ /* 0x100fe200078e0a1d */
[----:B------:R-:W-:Y:S01]  /*b1b0*/  ISETP.GT.U32.AND P4, PT, R29, R25, PT ;  /* 0x000000191d00720c */ /* 0x000fe20003f84070 */
[--C-:B------:R-:W-:Y:S01]  /*b1c0*/  @!P3 IMAD.IADD R5, R5, 0x1, -R29.reuse ;  /* 0x000000010505b824 */ /* 0x100fe200078e0a1d */
[----:B------:R-:W3:Y:S04]  /*b1d0*/  LDL.LU R13, [R1+0x248] ;  /* 0x00024800010d7983 */ /* 0x000ee80000300800 */
[----:B------:R1:W-:Y:S04]  /*b1e0*/  STL [R1+0x27c], R5 ;  /* 0x00027c0501007387 */ /* 0x0003e80000100800 */
[----:B0-----:R-:W3:Y:S04]  /*b1f0*/  LDL.LU R9, [R1+0x24c] ;  /* 0x00024c0001097983 */ /* 0x001ee80000300800 */
[----:B-1----:R-:W3:Y:S01]  /*b200*/  LDL.LU R5, [R1+0x240] ;  /* 0x0002400001057983 */ /* 0x002ee20000300800 */
[----:B------:R-:W-:-:S03]  /*b210*/  @!P4 IMAD.IADD R25, R25, 0x1, -R29 ;  /* 0x000000011919c824 */ /* 0x000fc600078e0a1d */
[----:B------:R-:W3:Y:S04]  /*b220*/  LDL.LU R7, [R1+0x22c] ;  /* 0x00022c0001077983 */ /* 0x000ee80000300800 */
[----:B------:R-:W-:Y:S04]  /*b230*/  STL [R1+0x280], R25 ;  /* 0x0002801901007387 */ /* 0x000fe80000100800 */
[----:B------:R-:W3:Y:S01]  /*b240*/  LDL.LU R6, [R1+0x230] ;  /* 0x0002300001067983 */ /* 0x000ee20000300800 */
[C---:B----4-:R-:W-:Y:S02]  /*b250*/  ISETP.GT.U32.AND P5, PT, R29.reuse, R3, PT ;  /* 0x000000031d00720c */ /* 0x050fe40003fa4070 */
[----:B------:R-:W-:-:S11]  /*b260*/  ISETP.GT.U32.AND P0, PT, R29, R18, PT ;  /* 0x000000121d00720c */ /* 0x000fd60003f04070 */
[--C-:B------:R-:W-:Y:S01]  /*b270*/  @!P5 IMAD.IADD R3, R3, 0x1, -R29.reuse ;  /* 0x000000010303d824 */ /* 0x100fe200078e0a1d */
[C---:B------:R-:W-:Y:S02]  /*b280*/  ISETP.GT.U32.AND P5, PT, R29.reuse, R19, PT ;  /* 0x000000131d00720c */ /* 0x040fe40003fa4070 */
[C---:B------:R-:W-:Y:S02]  /*b290*/  ISETP.GT.U32.AND P1, PT, R29.reuse, R12, PT ;  /* 0x0000000c1d00720c */ /* 0x040fe40003f24070 */
[C---:B------:R-:W-:Y:S02]  /*b2a0*/  ISETP.GT.U32.AND P6, PT, R29.reuse, R3, PT ;  /* 0x000000031d00720c */ /* 0x040fe40003fc4070 */
[----:B------:R-:W-:Y:S01]  /*b2b0*/  ISETP.GT.U32.AND P2, PT, R29, R11, PT ;  /* 0x0000000b1d00720c */ /* 0x000fe20003f44070 */
[----:B------:R-:W-:-:S06]  /*b2c0*/  @!P0 IMAD.IADD R18, R18, 0x1, -R29 ;  /* 0x0000000112128824 */ /* 0x000fcc00078e0a1d */
[--C-:B------:R-:W-:Y:S01]  /*b2d0*/  @!P5 IMAD.IADD R19, R19, 0x1, -R29.reuse ;  /* 0x000000011313d824 */ /* 0x100fe200078e0a1d */
[C---:B------:R-:W-:Y:S02]  /*b2e0*/  ISETP.GT.U32.AND P5, PT, R29.reuse, R2, PT ;  /* 0x000000021d00720c */ /* 0x040fe40003fa4070 */
[C---:B------:R-:W-:Y:S01]  /*b2f0*/  ISETP.GT.U32.AND P0, PT, R29.reuse, R17, PT ;  /* 0x000000111d00720c */ /* 0x040fe20003f04070 */
[--C-:B------:R-:W-:Y:S01]  /*b300*/  @!P1 IMAD.IADD R12, R12, 0x1, -R29.reuse ;  /* 0x000000010c0c9824 */ /* 0x100fe200078e0a1d */
[----:B------:R-:W-:Y:S01]  /*b310*/  ISETP.GT.U32.AND P3, PT, R29, R8, PT ;  /* 0x000000081d00720c */ /* 0x000fe20003f64070 */
[--C-:B------:R-:W-:Y:S01]  /*b320*/  @!P6 IMAD.IADD R3, R3, 0x1, -R29.reuse ;  /* 0x000000010303e824 */ /* 0x100fe200078e0a1d */
[C---:B------:R-:W-:Y:S02]  /*b330*/  ISETP.GT.U32.AND P4, PT, R29.reuse, R4, PT ;  /* 0x000000041d00720c */ /* 0x040fe40003f84070 */
[----:B------:R-:W-:Y:S01]  /*b340*/  ISETP.GT.U32.AND P1, PT, R29, R16, PT ;  /* 0x000000101d00720c */ /* 0x000fe20003f24070 */
[----:B------:R-:W-:Y:S01]  /*b350*/  @!P2 IMAD.IADD R11, R11, 0x1, -R29 ;  /* 0x000000010b0ba824 */ /* 0x000fe200078e0a1d */
[----:B------:R-:W-:-:S03]  /*b360*/  ISETP.GT.U32.AND P2, PT, R29, R15, PT ;  /* 0x0000000f1d00720c */ /* 0x000fc60003f44070 */
[--C-:B------:R-:W-:Y:S02]  /*b370*/  @!P5 IMAD.IADD R2, R2, 0x1, -R29.reuse ;  /* 0x000000010202d824 */ /* 0x100fe400078e0a1d */
[--C-:B------:R-:W-:Y:S02]  /*b380*/  @!P0 IMAD.IADD R17, R17, 0x1, -R29.reuse ;  /* 0x0000000111118824 */ /* 0x100fe400078e0a1d */
[--C-:B------:R-:W-:Y:S02]  /*b390*/  @!P3 IMAD.IADD R8, R8, 0x1, -R29.reuse ;  /* 0x000000010808b824 */ /* 0x100fe400078e0a1d */
[--C-:B------:R-:W-:Y:S02]  /*b3a0*/  @!P4 IMAD.IADD R4, R4, 0x1, -R29.reuse ;  /* 0x000000010404c824 */ /* 0x100fe400078e0a1d */
[--C-:B------:R-:W-:Y:S01]  /*b3b0*/  @!P1 IMAD.IADD R16, R16, 0x1, -R29.reuse ;  /* 0x0000000110109824 */ /* 0x100fe200078e0a1d */
[----:B------:R-:W-:Y:S01]  /*b3c0*/  STL [R1+0x284], R19 ;  /* 0x0002841301007387 */ /* 0x000fe20000100800 */
[----:B------:R-:W-:-:S03]  /*b3d0*/  @!P2 IMAD.IADD R15, R15, 0x1, -R29 ;  /* 0x000000010f0fa824 */ /* 0x000fc600078e0a1d */
[----:B------:R-:W-:Y:S04]  /*b3e0*/  STL [R1+0x288], R18 ;  /* 0x0002881201007387 */ /* 0x000fe80000100800 */
[----:B------:R-:W-:Y:S04]  /*b3f0*/  STL [R1+0x264], R12 ;  /* 0x0002640c01007387 */ /* 0x000fe80000100800 */
[----:B------:R-:W-:Y:S04]  /*b400*/  STL [R1+0x278], R11 ;  /* 0x0002780b01007387 */ /* 0x000fe80000100800 */
[----:B------:R-:W-:Y:S04]  /*b410*/  STL [R1+0x26c], R8 ;  /* 0x00026c0801007387 */ /* 0x000fe80000100800 */
[----:B------:R0:W-:Y:S04]  /*b420*/  STL [R1+0x270], R4 ;  /* 0x0002700401007387 */ /* 0x0001e80000100800 */
[----:B0-----:R-:W4:Y:S04]  /*b430*/  LDL.LU R4, [R1+0x234] ;  /* 0x0002340001047983 */ /* 0x001f280000300800 */
[----:B------:R-:W4:Y:S04]  /*b440*/  LDL.LU R12, [R1+0x238] ;  /* 0x00023800010c7983 */ /* 0x000f280000300800 */
[----:B------:R-:W4:Y:S04]  /*b450*/  LDL.LU R11, [R1+0x214] ;  /* 0x00021400010b7983 */ /* 0x000f280000300800 */
[----:B------:R0:W-:Y:S04]  /*b460*/  STL [R1+0x274], R3 ;  /* 0x0002740301007387 */ /* 0x0001e80000100800 */
[----:B------:R-:W4:Y:S04]  /*b470*/  LDL.LU R8, [R1+0x228] ;  /* 0x0002280001087983 */ /* 0x000f280000300800 */
[----:B0-----:R-:W4:Y:S01]  /*b480*/  LDL.LU R3, [R1+0x21c] ;  /* 0x00021c0001037983 */ /* 0x001f220000300800 */
[----:B--2---:R-:W-:-:S02]  /*b490*/  ISETP.GT.U32.AND P3, PT, R29, R10, PT ;  /* 0x0000000a1d00720c */ /* 0x004fc40003f64070 */
[C---:B---3--:R-:W-:Y:S02]  /*b4a0*/  ISETP.GT.U32.AND P6, PT, R29.reuse, R20, PT ;  /* 0x000000141d00720c */ /* 0x048fe40003fc4070 */
[C---:B------:R-:W-:Y:S02]  /*b4b0*/  ISETP.GT.U32.AND P4, PT, R29.reuse, R21, PT ;  /* 0x000000151d00720c */ /* 0x040fe40003f84070 */
[C---:B------:R-:W-:Y:S02]  /*b4c0*/  ISETP.GT.U32.AND P5, PT, R29.reuse, R14, PT ;  /* 0x0000000e1d00720c */ /* 0x040fe40003fa4070 */
[----:B------:R-:W-:-:S07]  /*b4d0*/  ISETP.GT.U32.AND P0, PT, R29, R13, PT ;  /* 0x0000000d1d00720c */ /* 0x000fce0003f04070 */
[--C-:B------:R-:W-:Y:S01]  /*b4e0*/  @!P6 IMAD.IADD R20, R20, 0x1, -R29.reuse ;  /* 0x000000011414e824 */ /* 0x100fe200078e0a1d */
[C---:B------:R-:W-:Y:S02]  /*b4f0*/  ISETP.GT.U32.AND P6, PT, R29.reuse, R2, PT ;  /* 0x000000021d00720c */ /* 0x040fe40003fc4070 */
[C---:B------:R-:W-:Y:S01]  /*b500*/  ISETP.GT.U32.AND P1, PT, R29.reuse, R9, PT ;  /* 0x000000091d00720c */ /* 0x040fe20003f24070 */
[--C-:B------:R-:W-:Y:S01]  /*b510*/  @!P5 IMAD.IADD R14, R14, 0x1, -R29.reuse ;  /* 0x000000010e0ed824 */ /* 0x100fe200078e0a1d */
[C---:B------:R-:W-:Y:S02]  /*b520*/  ISETP.GT.U32.AND P5, PT, R29.reuse, R17, PT ;  /* 0x000000111d00720c */ /* 0x040fe40003fa4070 */
[----:B------:R-:W-:Y:S01]  /*b530*/  ISETP.GT.U32.AND P2, PT, R29, R5, PT ;  /* 0x000000051d00720c */ /* 0x000fe20003f44070 */
[--C-:B------:R-:W-:Y:S01]  /*b540*/  @!P0 IMAD.IADD R13, R13, 0x1, -R29.reuse ;  /* 0x000000010d0d8824 */ /* 0x100fe200078e0a1d */
[C---:B------:R-:W-:Y:S01]  /*b550*/  ISETP.GT.U32.AND P0, PT, R29.reuse, R16, PT ;  /* 0x000000101d00720c */ /* 0x040fe20003f04070 */
[--C-:B------:R-:W-:Y:S01]  /*b560*/  @!P3 IMAD.IADD R10, R10, 0x1, -R29.reuse ;  /* 0x000000010a0ab824 */ /* 0x100fe200078e0a1d */
[----:B------:R-:W-:Y:S01]  /*b570*/  ISETP.GT.U32.AND P3, PT, R29, R7, PT ;  /* 0x000000071d00720c */ /* 0x000fe20003f64070 */
[----:B------:R-:W-:-:S04]  /*b580*/  @!P4 IMAD.IADD R21, R21, 0x1, -R29 ;  /* 0x000000011515c824 */ /* 0x000fc800078e0a1d */
[--C-:B------:R-:W-:Y:S01]  /*b590*/  @!P1 IMAD.IADD R9, R9, 0x1, -R29.reuse ;  /* 0x0000000109099824 */ /* 0x100fe200078e0a1d */
[C---:B------:R-:W-:Y:S01]  /*b5a0*/  ISETP.GT.U32.AND P1, PT, R29.reuse, R15, PT ;  /* 0x0000000f1d00720c */ /* 0x040fe20003f24070 */
[--C-:B------:R-:W-:Y:S01]  /*b5b0*/  @!P6 IMAD.IADD R2, R2, 0x1, -R29.reuse ;  /* 0x000000010202e824 */ /* 0x100fe200078e0a1d */
[----:B------:R-:W-:Y:S01]  /*b5c0*/  ISETP.GT.U32.AND P4, PT, R29, R6, PT ;  /* 0x000000061d00720c */ /* 0x000fe20003f84070 */
[--C-:B------:R-:W-:Y:S01]  /*b5d0*/  @!P2 IMAD.IADD R5, R5, 0x1, -R29.reuse ;  /* 0x000000010505a824 */ /* 0x100fe200078e0a1d */
[----:B------:R-:W-:Y:S01]  /*b5e0*/  ISETP.GT.U32.AND P2, PT, R29, R10, PT ;  /* 0x0000000a1d00720c */ /* 0x000fe20003f44070 */
[--C-:B------:R-:W-:Y:S01]  /*b5f0*/  @!P5 IMAD.IADD R17, R17, 0x1, -R29.reuse ;  /* 0x000000011111d824 */ /* 0x100fe200078e0a1d */
[----:B------:R0:W-:Y:S01]  /*b600*/  STL [R1+0x268], R2 ;  /* 0x0002680201007387 */ /* 0x0001e20000100800 */
[--C-:B------:R-:W-:Y:S02]  /*b610*/  @!P0 IMAD.IADD R16, R16, 0x1, -R29.reuse ;  /* 0x0000000110108824 */ /* 0x100fe400078e0a1d */
[--C-:B------:R-:W-:Y:S01]  /*b620*/  @!P3 IMAD.IADD R7, R7, 0x1, -R29.reuse ;  /* 0x000000010707b824 */ /* 0x100fe200078e0a1d */
[----:B0-----:R-:W2:Y:S04]  /*b630*/  LDL.LU R2, [R1+0x220] ;  /* 0x0002200001027983 */ /* 0x001ea80000300800 */
[----:B------:R-:W3:Y:S04]  /*b640*/  LDL.LU R19, [R1+0x224] ;  /* 0x0002240001137983 */ /* 0x000ee80000300800 */
[----:B------:R0:W-:Y:S04]  /*b650*/  STL [R1+0x254], R17 ;  /* 0x0002541101007387 */ /* 0x0001e80000100800 */
[----:B------:R-:W2:Y:S01]  /*b660*/  LDL.LU R18, [R1+0x218] ;  /* 0x0002180001127983 */ /* 0x000ea20000300800 */
[C---:B------:R-:W-:Y:S01]  /*b670*/  ISETP.GT.U32.AND P3, PT, R29.reuse, R21, PT ;  /* 0x000000151d00720c */ /* 0x040fe20003f64070 */
[--C-:B------:R-:W-:Y:S01]  /*b680*/  @!P4 IMAD.IADD R6, R6, 0x1, -R29.reuse ;  /* 0x000000010606c824 */ /* 0x100fe200078e0a1d */
[----:B------:R-:W-:Y:S01]  /*b690*/  ISETP.GT.U32.AND P4, PT, R29, R20, PT ;  /* 0x000000141d00720c */ /* 0x000fe20003f84070 */
[----:B------:R-:W-:Y:S01]  /*b6a0*/  @!P1 IMAD.IADD R15, R15, 0x1, -R29 ;  /* 0x000000010f0f9824 */ /* 0x000fe200078e0a1d */
[----:B0-----:R-:W2:Y:S01]  /*b6b0*/  LDL.LU R17, [R1+0x204] ;  /* 0x0002040001117983 */ /* 0x001ea20000300800 */
[----:B------:R-:W-:-:S03]  /*b6c0*/  ISETP.GT.U32.AND P5, PT, R29, R14, PT ;  /* 0x0000000e1d00720c */ /* 0x000fc60003fa4070 */
[----:B------:R0:W-:Y:S01]  /*b6d0*/  STL [R1+0x258], R16 ;  /* 0x0002581001007387 */ /* 0x0001e20000100800 */
[C---:B------:R-:W-:Y:S01]  /*b6e0*/  ISETP.GT.U32.AND P0, PT, R29.reuse, R13, PT ;  /* 0x0000000d1d00720c */ /* 0x040fe20003f04070 */
[--C-:B------:R-:W-:Y:S01]  /*b6f0*/  @!P2 IMAD.IADD R10, R10, 0x1, -R29.reuse ;  /* 0x000000010a0aa824 */ /* 0x100fe200078e0a1d */
[C---:B------:R-:W-:Y:S02]  /*b700*/  ISETP.GT.U32.AND P2, PT, R29.reuse, R5, PT ;  /* 0x000000051d00720c */ /* 0x040fe40003f44070 */
[----:B------:R-:W-:Y:S01]  /*b710*/  ISETP.GT.U32.AND P1, PT, R29, R9, PT ;  /* 0x000000091d00720c */ /* 0x000fe20003f24070 */
[----:B0-----:R-:W2:Y:S04]  /*b720*/  LDL.LU R16, [R1+0x208] ;  /* 0x0002080001107983 */ /* 0x001ea80000300800 */
[----:B------:R0:W-:Y:S01]  /*b730*/  STL [R1+0x25c], R15 ;  /* 0x00025c0f01007387 */ /* 0x0001e20000100800 */
[----:B------:R-:W-:-:S03]  /*b740*/  @!P3 IMAD.IADD R21, R21, 0x1, -R29 ;  /* 0x000000011515b824 */ /* 0x000fc600078e0a1d */
[----:B0-----:R-:W2:Y:S01]  /*b750*/  LDL.LU R15, [R1+0x20c] ;  /* 0x00020c00010f7983 */ /* 0x001ea20000300800 */
[--C-:B------:R-:W-:Y:S02]  /*b760*/  @!P4 IMAD.IADD R20, R20, 0x1, -R29.reuse ;  /* 0x000000011414c824 */ /* 0x100fe400078e0a1d */
[--C-:B------:R-:W-:Y:S01]  /*b770*/  @!P5 IMAD.IADD R14, R14, 0x1, -R29.reuse ;  /* 0x000000010e0ed824 */ /* 0x100fe200078e0a1d */
[----:B------:R0:W-:Y:S01]  /*b780*/  STL [R1+0x260], R10 ;  /* 0x0002600a01007387 */ /* 0x0001e20000100800 */
[--C-:B------:R-:W-:Y:S02]  /*b790*/  @!P0 IMAD.IADD R13, R13, 0x1, -R29.reuse ;  /* 0x000000010d0d8824 */ /* 0x100fe400078e0a1d */
[--C-:B------:R-:W-:Y:S02]  /*b7a0*/  @!P2 IMAD.IADD R5, R5, 0x1, -R29.reuse ;  /* 0x000000010505a824 */ /* 0x100fe400078e0a1d */
[----:B------:R-:W-:Y:S01]  /*b7b0*/  @!P1 IMAD.IADD R9, R9, 0x1, -R29 ;  /* 0x0000000109099824 */ /* 0x000fe200078e0a1d */
[----:B0-----:R-:W2:Y:S04]  /*b7c0*/  LDL.LU R10, [R1+0x210] ;  /* 0x00021000010a7983 */ /* 0x001ea80000300800 */
[----:B------:R-:W-:Y:S04]  /*b7d0*/  STL [R1+0x23c], R21 ;  /* 0x00023c1501007387 */ /* 0x000fe80000100800 */
[----:B------:R-:W-:Y:S04]  /*b7e0*/  STL [R1+0x250], R20 ;  /* 0x0002501401007387 */ /* 0x000fe80000100800 */
[----:B------:R-:W-:Y:S04]  /*b7f0*/  STL [R1+0x244], R14 ;  /* 0x0002440e01007387 */ /* 0x000fe80000100800 */
[----:B------:R-:W-:Y:S04]  /*b800*/  STL [R1+0x248], R13 ;  /* 0x0002480d01007387 */ /* 0x000fe80000100800 */
[----:B------:R0:W-:Y:S04]  /*b810*/  STL [R1+0x240], R5 ;  /* 0x0002400501007387 */ /* 0x0001e80000100800 */
[----:B------:R1:W-:Y:S04]  /*b820*/  STL [R1+0x24c], R9 ;  /* 0x00024c0901007387 */ /* 0x0003e80000100800 */
[----:B0-----:R-:W2:Y:S01]  /*b830*/  LDL R5, [R1+0xf1c] ;  /* 0x000f1c0001057983 */ /* 0x001ea20000100800 */
[----:B------:R-:W-:-:S02]  /*b840*/  ISETP.GT.U32.AND P6, PT, R29, R6, PT ;  /* 0x000000061d00720c */ /* 0x000fc40003fc4070 */
[C---:B----4-:R-:W-:Y:S01]  /*b850*/  ISETP.GT.U32.AND P4, PT, R29.reuse, R4, PT ;  /* 0x000000041d00720c */ /* 0x050fe20003f84070 */
[----:B------:R-:W-:Y:S01]  /*b860*/  IMAD.HI.U32 R25, R0, R24, RZ ;  /* 0x0000001800197227 */ /* 0x000fe200078e00ff */
[C---:B------:R-:W-:Y:S01]  /*b870*/  ISETP.GT.U32.AND P5, PT, R29.reuse, R12, PT ;  /* 0x0000000c1d00720c */ /* 0x040fe20003fa4070 */
[----:B-1----:R-:W4:Y:S01]  /*b880*/  LDL.LU R9, [R1+0x200] ;  /* 0x0002000001097983 */ /* 0x002f220000300800 */
[C---:B------:R-:W-:Y:S02]  /*b890*/  ISETP.GT.U32.AND P0, PT, R29.reuse, R11, PT ;  /* 0x0000000b1d00720c */ /* 0x040fe40003f04070 */
[----:B------:R-:W-:-:S05]  /*b8a0*/  ISETP.GT.U32.AND P1, PT, R29, R8, PT ;  /* 0x000000081d00720c */ /* 0x000fca0003f24070 */
[--C-:B------:R-:W-:Y:S02]  /*b8b0*/  @!P6 IMAD.IADD R6, R6, 0x1, -R29.reuse ;  /* 0x000000010606e824 */ /* 0x100fe400078e0a1d */
[--C-:B------:R-:W-:Y:S02]  /*b8c0*/  @!P4 IMAD.IADD R4, R4, 0x1, -R29.reuse ;  /* 0x000000010404c824 */ /* 0x100fe400078e0a1d */
[--C-:B------:R-:W-:Y:S01]  /*b8d0*/  @!P5 IMAD.IADD R12, R12, 0x1, -R29.reuse ;  /* 0x000000010c0cd824 */ /* 0x100fe200078e0a1d */
[----:B------:R-:W-:Y:S01]  /*b8e0*/  ISETP.GT.U32.AND P3, PT, R29, R7, PT ;  /* 0x000000071d00720c */ /* 0x000fe20003f64070 */
[--C-:B------:R-:W-:Y:S01]  /*b8f0*/  @!P0 IMAD.IADD R11, R11, 0x1, -R29.reuse ;  /* 0x000000010b0b8824 */ /* 0x100fe200078e0a1d */
[----:B------:R-:W-:Y:S01]  /*b900*/  ISETP.GT.U32.AND P2, PT, R29, R3, PT ;  /* 0x000000031d00720c */ /* 0x000fe20003f44070 */
[----:B------:R-:W-:Y:S02]  /*b910*/  @!P1 IMAD.IADD R8, R8, 0x1, -R29 ;  /* 0x0000000108089824 */ /* 0x000fe400078e0a1d */
[----:B------:R-:W-:-:S08]  /*b920*/  IMAD.MOV R25, RZ, RZ, -R25 ;  /* 0x000000ffff197224 */ /* 0x000fd000078e0a19 */
[--C-:B------:R-:W-:Y:S02]  /*b930*/  @!P3 IMAD.IADD R7, R7, 0x1, -R29.reuse ;  /* 0x000000010707b824 */ /* 0x100fe400078e0a1d */
[----:B------:R-:W-:-:S03]  /*b940*/  @!P2 IMAD.IADD R3, R3, 0x1, -R29 ;  /* 0x000000010303a824 */ /* 0x000fc600078e0a1d */
[----:B------:R0:W-:Y:S04]  /*b950*/  STL [R1+0x22c], R7 ;  /* 0x00022c0701007387 */ /* 0x0001e80000100800 */
[----:B------:R-:W4:Y:S04]  /*b960*/  LDL.LU R14, [R1+0x1f0] ;  /* 0x0001f000010e7983 */ /* 0x000f280000300800 */
[----:B------:R1:W-:Y:S01]  /*b970*/  STL [R1+0x230], R6 ;  /* 0x0002300601007387 */ /* 0x0003e20000100800 */
[----:B------:R-:W-:-:S03]  /*b980*/  IMAD R24, R29, R25, R24 ;  /* 0x000000191d187224 */ /* 0x000fc600078e0218 */
[----:B0-----:R-:W4:Y:S04]  /*b990*/  LDL.LU R7, [R1+0x1f8] ;  /* 0x0001f80001077983 */ /* 0x001f280000300800 */
        /* <DEDUP_REMOVED lines=8> */
[----:B------:R-:W-:Y:S01]  /*ba20*/  ISETP.GT.U32.AND P4, PT, R29, R12, PT ;  /* 0x0000000c1d00720c */ /* 0x000fe20003f84070 */
[----:B------:R-:W-:Y:S01]  /*ba30*/  @!P5 IMAD.IADD R17, R17, 0x1, -R29 ;  /* 0x000000011111d824 */ /* 0x000fe200078e0a1d */
[C---:B------:R-:W-:Y:S02]  /*ba40*/  ISETP.GT.U32.AND P5, PT, R29.reuse, R11, PT ;  /* 0x0000000b1d00720c */ /* 0x040fe40003fa4070 */
[----:B------:R-:W-:-:S07]  /*ba50*/  ISETP.GT.U32.AND P1, PT, R29, R15, PT ;  /* 0x0000000f1d00720c */ /* 0x000fce0003f24070 */
[--C-:B------:R-:W-:Y:S01]  /*ba60*/  @!P0 IMAD.IADD R16, R16, 0x1, -R29.reuse ;  /* 0x0000000110108824 */ /* 0x100fe200078e0a1d */
[----:B------:R-:W-:Y:S01]  /*ba70*/  ISETP.GT.U32.AND P0, PT, R29, R8, PT ;  /* 0x000000081d00720c */ /* 0x000fe20003f04070 */
[--C-:B------:R-:W-:Y:S02]  /*ba80*/  @!P6 IMAD.IADD R4, R4, 0x1, -R29.reuse ;  /* 0x000000010404e824 */ /* 0x100fe400078e0a1d */
[--C-:B------:R-:W-:Y:S02]  /*ba90*/  @!P4 IMAD.IADD R12, R12, 0x1, -R29.reuse ;  /* 0x000000010c0cc824 */ /* 0x100fe400078e0a1d */
[--C-:B------:R-:W-:Y:S02]  /*baa0*/  @!P5 IMAD.IADD R11, R11, 0x1, -R29.reuse ;  /* 0x000000010b0bd824 */ /* 0x100fe400078e0a1d */
[----:B------:R-:W-:Y:S01]  /*bab0*/  @!P1 IMAD.IADD R15, R15, 0x1, -R29 ;  /* 0x000000010f0f9824 */ /* 0x000fe200078e0a1d */
[----:B------:R-:W-:-:S05]  /*bac0*/  ISETP.GT.U32.AND P1, PT, R29, R3, PT ;  /* 0x000000031d00720c */ /* 0x000fca0003f24070 */
[----:B------:R-:W-:-:S08]  /*bad0*/  @!P0 IMAD.IADD R8, R8, 0x1, -R29 ;  /* 0x0000000108088824 */ /* 0x000fd000078e0a1d */
[----:B------:R-:W-:Y:S01]  /*bae0*/  @!P1 IMAD.IADD R3, R3, 0x1, -R29 ;  /* 0x0000000103039824 */ /* 0x000fe200078e0a1d */
[----:B------:R-:W-:Y:S02]  /*baf0*/  IABS R25, R5 ;  /* 0x0000000500197213 */ /* 0x000fe40000000000 */
[----:B------:R-:W2:Y:S04]  /*bb00*/  LDL.LU R5, [R1+0x1ec] ;  /* 0x0001ec0001057983 */ /* 0x000ea80000300800 */
[----:B------:R0:W-:Y:S04]  /*bb10*/  STL [R1+0x234], R4 ;  /* 0x0002340401007387 */ /* 0x0001e80000100800 */
[----:B0-----:R-:W3:Y:S04]  /*bb20*/  LDL.LU R4, [R1+0x1d8] ;  /* 0x0001d80001047983 */ /* 0x001ee80000300800 */
[----:B------:R0:W-:Y:S04]  /*bb30*/  STL [R1+0x238], R12 ;  /* 0x0002380c01007387 */ /* 0x0001e80000100800 */
[----:B------:R-:W3:Y:S04]  /*bb40*/  LDL.LU R21, [R1+0x1dc] ;  /* 0x0001dc0001157983 */ /* 0x000ee80000300800 */
[----:B------:R1:W-:Y:S04]  /*bb50*/  STL [R1+0x214], R11 ;  /* 0x0002140b01007387 */ /* 0x0003e80000100800 */
[----:B------:R-:W3:Y:S04]  /*bb60*/  LDL.LU R13, [R1+0x1e0] ;  /* 0x0001e000010d7983 */ /* 0x000ee80000300800 */
[----:B------:R1:W-:Y:S04]  /*bb70*/  STL [R1+0x228], R8 ;  /* 0x0002280801007387 */ /* 0x0003e80000100800 */
[----:B0-----:R-:W3:Y:S04]  /*bb80*/  LDL.LU R12, [R1+0x1e4] ;  /* 0x0001e400010c7983 */ /* 0x001ee80000300800 */
[----:B-1----:R-:W3:Y:S04]  /*bb90*/  LDL.LU R11, [R1+0x1bc] ;  /* 0x0001bc00010b7983 */ /* 0x002ee80000300800 */
[----:B------:R0:W-:Y:S04]  /*bba0*/  STL [R1+0x21c], R3 ;  /* 0x00021c0301007387 */ /* 0x0001e80000100800 */
[----:B------:R-:W3:Y:S01]  /*bbb0*/  LDL.LU R8, [R1+0x1d4] ;  /* 0x0001d40001087983 */ /* 0x000ee20000300800 */
[----:B------:R-:W-:-:S02]  /*bbc0*/  ISETP.GT.U32.AND P3, PT, R29, R2, PT ;  /* 0x000000021d00720c */ /* 0x000fc40003f64070 */
[C---:B------:R-:W-:Y:S02]  /*bbd0*/  ISETP.GT.U32.AND P2, PT, R29.reuse, R10, PT ;  /* 0x0000000a1d00720c */ /* 0x040fe40003f44070 */
[C---:B------:R-:W-:Y:S01]  /*bbe0*/  ISETP.GT.U32.AND P4, PT, R29.reuse, R18, PT ;  /* 0x000000121d00720c */ /* 0x040fe20003f84070 */
[----:B0-----:R-:W3:Y:S08]  /*bbf0*/  LDL.LU R3, [R1+0x1c8] ;  /* 0x0001c80001037983 */ /* 0x001ef00000300800 */
[--C-:B------:R-:W-:Y:S01]  /*bc00*/  @!P3 IMAD.IADD R2, R2, 0x1, -R29.reuse ;  /* 0x000000010202b824 */ /* 0x100fe200078e0a1d */
[C---:B------:R-:W-:Y:S01]  /*bc10*/  ISETP.GT.U32.AND P3, PT, R29.reuse, R26, PT ;  /* 0x0000001a1d00720c */ /* 0x040fe20003f64070 */
[----:B------:R-:W-:Y:S01]  /*bc20*/  @!P2 IMAD.IADD R10, R10, 0x1, -R29 ;  /* 0x000000010a0aa824 */ /* 0x000fe200078e0a1d */
[----:B------:R-:W-:-:S02]  /*bc30*/  ISETP.GT.U32.AND P5, PT, R29, R17, PT ;  /* 0x000000111d00720c */ /* 0x000fc40003fa4070 */
[----:B------:R-:W-:-:S09]  /*bc40*/  ISETP.GT.U32.AND P2, PT, R29, R2, PT ;  /* 0x000000021d00720c */ /* 0x000fd20003f44070 */
[--C-:B------:R-:W-:Y:S01]  /*bc50*/  @!P3 IMAD.IADD R26, R26, 0x1, -R29.reuse ;  /* 0x000000011a1ab824 */ /* 0x100fe200078e0a1d */
[C---:B------:R-:W-:Y:S02]  /*bc60*/  ISETP.GT.U32.AND P3, PT, R29.reuse, R19, PT ;  /* 0x000000131d00720c */ /* 0x040fe40003f64070 */
[C---:B------:R-:W-:Y:S02]  /*bc70*/  ISETP.GT.U32.AND P0, PT, R29.reuse, R16, PT ;  /* 0x000000101d00720c */ /* 0x040fe40003f04070 */
[C---:B------:R-:W-:Y:S01]  /*bc80*/  ISETP.GT.U32.AND P6, PT, R29.reuse, R26, PT ;  /* 0x0000001a1d00720c */ /* 0x040fe20003fc4070 */
[--C-:B------:R-:W-:Y:S01]  /*bc90*/  @!P4 IMAD.IADD R18, R18, 0x1, -R29.reuse ;  /* 0x000000011212c824 */ /* 0x100fe200078e0a1d */
[----:B----4-:R-:W-:Y:S01]  /*bca0*/  ISETP.GT.U32.AND P4, PT, R29, R14, PT ;  /* 0x0000000e1d00720c */ /* 0x010fe20003f84070 */
[--C-:B------:R-:W-:Y:S02]  /*bcb0*/  @!P2 IMAD.IADD R2, R2, 0x1, -R29.reuse ;  /* 0x000000010202a824 */ /* 0x100fe400078e0a1d */
[----:B------:R-:W-:-:S04]  /*bcc0*/  @!P5 IMAD.IADD R17, R17, 0x1, -R29 ;  /* 0x000000011111d824 */ /* 0x000fc800078e0a1d */
[--C-:B------:R-:W-:Y:S01]  /*bcd0*/  @!P3 IMAD.IADD R19, R19, 0x1, -R29.reuse ;  /* 0x000000011313b824 */ /* 0x100fe200078e0a1d */
[C---:B------:R-:W-:Y:S02]  /*bce0*/  ISETP.GT.U32.AND P3, PT, R29.reuse, R9, PT ;  /* 0x000000091d00720c */ /* 0x040fe40003f64070 */
[C---:B------:R-:W-:Y:S02]  /*bcf0*/  ISETP.GT.U32.AND P5, PT, R29.reuse, R7, PT ;  /* 0x000000071d00720c */ /* 0x040fe40003fa4070 */
[C---:B------:R-:W-:Y:S01]  /*bd00*/  ISETP.GT.U32.AND P1, PT, R29.reuse, R15, PT ;  /* 0x0000000f1d00720c */ /* 0x040fe20003f24070 */
        /* <DEDUP_REMOVED lines=11> */
[----:B------:R0:W-:Y:S04]  /*bdc0*/  STL [R1+0x224], R19 ;  /* 0x0002241301007387 */ /* 0x0001e80000100800 */
[----:B------:R-:W-:Y:S04]  /*bdd0*/  STL [R1+0x218], R18 ;  /* 0x0002181201007387 */ /* 0x000fe80000100800 */
[----:B------:R-:W-:Y:S03]  /*bde0*/  STL [R1+0x204], R17 ;  /* 0x0002041101007387 */ /* 0x000fe60000100800 */
[----:B------:R-:W-:Y:S01]  /*bdf0*/  @!P2 IMAD.IADD R10, R10, 0x1, -R29 ;  /* 0x000000010a0aa824 */ /* 0x000fe200078e0a1d */
[----:B------:R1:W-:Y:S04]  /*be00*/  STL [R1+0x208], R16 ;  /* 0x0002081001007387 */ /* 0x0003e80000100800 */
[----:B------:R0:W-:Y:S04]  /*be10*/  STL [R1+0x20c], R15 ;  /* 0x00020c0f01007387 */ /* 0x0001e80000100800 */
[----:B------:R-:W4:Y:S04]  /*be20*/  LDL.LU R20, [R1+0x1d0] ;  /* 0x0001d00001147983 */ /* 0x000f280000300800 */
[----:B------:R1:W-:Y:S04]  /*be30*/  STL [R1+0x210], R10 ;  /* 0x0002100a01007387 */ /* 0x0003e80000100800 */
[----:B0-----:R-:W4:Y:S04]  /*be40*/  LDL.LU R19, [R1+0x1c0] ;  /* 0x0001c00001137983 */ /* 0x001f280000300800 */
[----:B-1----:R-:W4:Y:S04]  /*be50*/  LDL.LU R16, [R1+0x1a8] ;  /* 0x0001a80001107983 */ /* 0x002f280000300800 */
[----:B------:R-:W-:Y:S04]  /*be60*/  STL [R1+0x1e8], R26 ;  /* 0x0001e81a01007387 */ /* 0x000fe80000100800 */
[----:B------:R-:W4:Y:S04]  /*be70*/  LDL.LU R15, [R1+0x1ac] ;  /* 0x0001ac00010f7983 */ /* 0x000f280000300800 */
[----:B------:R-:W4:Y:S01]  /*be80*/  LDL.LU R10, [R1+0x1b4] ;  /* 0x0001b400010a7983 */ /* 0x000f220000300800 */
[----:B--2---:R-:W-:-:S02]  /*be90*/  ISETP.GT.U32.AND P1, PT, R29, R5, PT ;  /* 0x000000051d00720c */ /* 0x004fc40003f24070 */
[C---:B---3--:R-:W-:Y:S02]  /*bea0*/  ISETP.GT.U32.AND P6, PT, R29.reuse, R21, PT ;  /* 0x000000151d00720c */ /* 0x048fe40003fc4070 */
[C---:B------:R-:W-:Y:S02]  /*beb0*/  ISETP.GT.U32.AND P3, PT, R29.reuse, R13, PT ;  /* 0x0000000d1d00720c */ /* 0x040fe40003f64070 */
[C---:B------:R-:W-:Y:S02]  /*bec0*/  ISETP.GT.U32.AND P4, PT, R29.reuse, R12, PT ;  /* 0x0000000c1d00720c */ /* 0x040fe40003f84070 */
[----:B------:R-:W-:-:S07]  /*bed0*/  ISETP.GT.U32.AND P5, PT, R29, R11, PT ;  /* 0x0000000b1d00720c */ /* 0x000fce0003fa4070 */
[--C-:B------:R-:W-:Y:S01]  /*bee0*/  @!P6 IMAD.IADD R21, R21, 0x1, -R29.reuse ;  /* 0x000000011515e824 */ /* 0x100fe200078e0a1d */
[----:B------:R-:W-:Y:S01]  /*bef0*/  ISETP.GT.U32.AND P6, PT, R29, R9, PT ;  /* 0x000000091d00720c */ /* 0x000fe20003fc4070 */
[--C-:B------:R-:W-:Y:S01]  /*bf00*/  @!P3 IMAD.IADD R13, R13, 0x1, -R29.reuse ;  /* 0x000000010d0db824 */ /* 0x100fe200078e0a1d */
[C---:B------:R-:W-:Y:S01]  /*bf10*/  ISETP.GT.U32.AND P0, PT, R29.reuse, R8, PT ;  /* 0x000000081d00720c */ /* 0x040fe20003f04070 */
[--C-:B------:R-:W-:Y:S01]  /*bf20*/  @!P4 IMAD.IADD R12, R12, 0x1, -R29.reuse ;  /* 0x000000010c0cc824 */ /* 0x100fe200078e0a1d */
[----:B------:R-:W-:Y:S01]  /*bf30*/  ISETP.GT.U32.AND P3, PT, R29, R14, PT ;  /* 0x0000000e1d00720c */ /* 0x000fe20003f64070 */
[--C-:B------:R-:W-:Y:S01]  /*bf40*/  @!P1 IMAD.IADD R5, R5, 0x1, -R29.reuse ;  /* 0x0000000105059824 */ /* 0x100fe200078e0a1d */
        /* <DEDUP_REMOVED lines=20> */
[----:B------:R-:W2:Y:S01]  /*c090*/  LDL.LU R6, [R1+0x1a0] ;  /* 0x0001a00001067983 */ /* 0x000ea20000300800 */
[----:B------:R-:W-:-:S02]  /*c0a0*/  ISETP.GT.U32.AND P2, PT, R29, R4, PT ;  /* 0x000000041d00720c */ /* 0x000fc40003f44070 */
[C---:B------:R-:W-:Y:S01]  /*c0b0*/  ISETP.GT.U32.AND P1, PT, R29.reuse, R3, PT ;  /* 0x000000031d00720c */ /* 0x040fe20003f24070 */
[----:B0-----:R-:W2:Y:S10]  /*c0c0*/  LDL.LU R5, [R1+0x18c] ;  /* 0x00018c0001057983 */ /* 0x001eb40000300800 */
[--C-:B------:R-:W-:Y:S01]  /*c0d0*/  @!P2 IMAD.IADD R4, R4, 0x1, -R29.reuse ;  /* 0x000000010404a824 */ /* 0x100fe200078e0a1d */
[----:B----4-:R-:W-:Y:S01]  /*c0e0*/  ISETP.GT.U32.AND P2, PT, R29, R2, PT ;  /* 0x000000021d00720c */ /* 0x010fe20003f44070 */
[----:B------:R-:W-:Y:S01]  /*c0f0*/  @!P1 IMAD.IADD R3, R3, 0x1, -R29 ;  /* 0x0000000103039824 */ /* 0x000fe200078e0a1d */
[----:B------:R-:W-:-:S02]  /*c100*/  ISETP.GT.U32.AND P3, PT, R29, R13, PT ;  /* 0x0000000d1d00720c */ /* 0x000fc40003f64070 */
[C---:B------:R-:W-:Y:S02]  /*c110*/  ISETP.GT.U32.AND P1, PT, R29.reuse, R4, PT ;  /* 0x000000041d00720c */ /* 0x040fe40003f24070 */
[----:B------:R-:W-:-:S07]  /*c120*/  ISETP.GT.U32.AND P4, PT, R29, R12, PT ;  /* 0x0000000c1d00720c */ /* 0x000fce0003f84070 */
[--C-:B------:R-:W-:Y:S01]  /*c130*/  @!P2 IMAD.IADD R2, R2, 0x1, -R29.reuse ;  /* 0x000000010202a824 */ /* 0x100fe200078e0a1d */
[----:B------:R-:W-:Y:S01]  /*c140*/  ISETP.GT.U32.AND P2, PT, R29, R21, PT ;  /* 0x000000151d00720c */ /* 0x000fe20003f44070 */
[--C-:B------:R-:W-:Y:S01]  /*c150*/  @!P3 IMAD.IADD R13, R13, 0x1, -R29.reuse ;  /* 0x000000010d0db824 */ /* 0x100fe200078e0a1d */
[C---:B------:R-:W-:Y:S02]  /*c160*/  ISETP.GT.U32.AND P5, PT, R29.reuse, R11, PT ;  /* 0x0000000b1d00720c */ /* 0x040fe40003fa4070 */
[C---:B------:R-:W-:Y:S01]  /*c170*/  ISETP.GT.U32.AND P6, PT, R29.reuse, R2, PT ;  /* 0x000000021d00720c */ /* 0x040fe20003fc4070 */
[--C-:B------:R-:W-:Y:S01]  /*c180*/  @!P1 IMAD.IADD R4, R4, 0x1, -R29.reuse ;  /* 0x0000000104049824 */ /* 0x100fe200078e0a1d */
[----:B------:R-:W-:Y:S01]  /*c190*/  ISETP.GT.U32.AND P3, PT, R29, R19, PT ;  /* 0x000000131d00720c */ /* 0x000fe20003f64070 */
[----:B------:R-:W-:-:S06]  /*c1a0*/  @!P4 IMAD.IADD R12, R12, 0x1, -R29 ;  /* 0x000000010c0cc824 */ /* 0x000fcc00078e0a1d */
[--C-:B------:R-:W-:Y:S01]  /*c1b0*/  @!P2 IMAD.IADD R21, R21, 0x1, -R29.reuse ;  /* 0x000000011515a824 */ /* 0x100fe200078e0a1d */
[C---:B------:R-:W-:Y:S01]  /*c1c0*/  ISETP.GT.U32.AND P2, PT, R29.reuse, R20, PT ;  /* 0x000000141d00720c */ /* 0x040fe20003f44070 */
[----:B------:R0:W-:Y:S01]  /*c1d0*/  STL [R1+0x1d8], R4 ;  /* 0x0001d80401007387 */ /* 0x0001e20000100800 */
[C---:B------:R-:W-:Y:S01]  /*c1e0*/  ISETP.GT.U32.AND P4, PT, R29.reuse, R16, PT ;  /* 0x000000101d00720c */ /* 0x040fe20003f84070 */
[--C-:B------:R-:W-:Y:S01]  /*c1f0*/  @!P6 IMAD.IADD R2, R2, 0x1, -R29.reuse ;  /* 0x000000010202e824 */ /* 0x100fe200078e0a1d */
[----:B------:R-:W-:Y:S01]  /*c200*/  ISETP.GT.U32.AND P0, PT, R29, R8, PT ;  /* 0x000000081d00720c */ /* 0x000fe20003f04070 */
[----:B0-----:R-:W4:Y:S01]  /*c210*/  LDL.LU R4, [R1+0x170] ;  /* 0x0001700001047983 */ /* 0x001f220000300800 */
[----:B------:R-:W-:-:S07]  /*c220*/  @!P5 IMAD.IADD R11, R11, 0x1, -R29 ;  /* 0x000000010b0bd824 */ /* 0x000fce00078e0a1d */
[--C-:B------:R-:W-:Y:S01]  /*c230*/  @!P2 IMAD.IADD R20, R20, 0x1, -R29.reuse ;  /* 0x000000011414a824 */ /* 0x100fe200078e0a1d */
[----:B------:R-:W-:Y:S01]  /*c240*/  ISETP.GT.U32.AND P5, PT, R29, R15, PT ;  /* 0x0000000f1d00720c */ /* 0x000fe20003fa4070 */
[--C-:B------:R-:W-:Y:S01]  /*c250*/  @!P3 IMAD.IADD R19, R19, 0x1, -R29.reuse ;  /* 0x000000011313b824 */ /* 0x100fe200078e0a1d */
[C---:B------:R-:W-:Y:S01]  /*c260*/  ISETP.GT.U32.AND P1, PT, R29.reuse, R3, PT ;  /* 0x000000031d00720c */ /* 0x040fe20003f24070 */
[--C-:B------:R-:W-:Y:S01]  /*c270*/  @!P4 IMAD.IADD R16, R16, 0x1, -R29.reuse ;  /* 0x000000011010c824 */ /* 0x100fe200078e0a1d */
[----:B------:R-:W-:Y:S01]  /*c280*/  STL [R1+0x1dc], R21 ;  /* 0x0001dc1501007387 */ /* 0x000fe20000100800 */
[--C-:B------:R-:W-:Y:S01]  /*c290*/  @!P0 IMAD.IADD R8, R8, 0x1, -R29.reuse ;  /* 0x0000000108088824 */ /* 0x100fe200078e0a1d */
[----:B------:R-:W-:Y:S02]  /*c2a0*/  ISETP.GT.U32.AND P0, PT, R29, R10, PT ;  /* 0x0000000a1d00720c */ /* 0x000fe40003f04070 */
[----:B------:R-:W-:Y:S05]  /*c2b0*/  STL [R1+0x1e0], R13 ;  /* 0x0001e00d01007387 */ /* 0x000fea0000100800 */
[--C-:B------:R-:W-:Y:S01]  /*c2c0*/  @!P5 IMAD.IADD R15, R15, 0x1, -R29.reuse ;  /* 0x000000010f0fd824 */ /* 0x100fe200078e0a1d */
[----:B------:R-:W-:Y:S01]  /*c2d0*/  STL [R1+0x1e4], R12 ;  /* 0x0001e40c01007387 */ /* 0x000fe20000100800 */
[----:B------:R-:W-:-:S03]  /*c2e0*/  @!P1 IMAD.IADD R3, R3, 0x1, -R29 ;  /* 0x0000000103039824 */ /* 0x000fc600078e0a1d */
[----:B------:R-:W-:Y:S04]  /*c2f0*/  STL [R1+0x1bc], R11 ;  /* 0x0001bc0b01007387 */ /* 0x000fe80000100800 */
[----:B------:R0:W-:Y:S01]  /*c300*/  STL [R1+0x1d4], R8 ;  /* 0x0001d40801007387 */ /* 0x0001e20000100800 */
[----:B------:R-:W-:-:S03]  /*c310*/  @!P0 IMAD.IADD R10, R10, 0x1, -R29 ;  /* 0x000000010a0a8824 */ /* 0x000fc600078e0a1d */
[----:B0-----:R-:W4:Y:S04]  /*c320*/  LDL R8, [R1+0xf18] ;  /* 0x000f180001087983 */ /* 0x001f280000100800 */
[----:B------:R0:W-:Y:S04]  /*c330*/  STL [R1+0x1c8], R3 ;  /* 0x0001c80301007387 */ /* 0x0001e80000100800 */
[----:B0-----:R-:W4:Y:S04]  /*c340*/  LDL.LU R3, [R1+0x174] ;  /* 0x0001740001037983 */ /* 0x001f280000300800 */
[----:B------:R-:W4:Y:S04]  /*c350*/  LDL.LU R13, [R1+0x178] ;  /* 0x00017800010d7983 */ /* 0x000f280000300800 */
[----:B------:R0:W-:Y:S04]  /*c360*/  STL [R1+0x1cc], R2 ;  /* 0x0001cc0201007387 */ /* 0x0001e80000100800 */
[----:B------:R-:W4:Y:S04]  /*c370*/  LDL.LU R12, [R1+0x17c] ;  /* 0x00017c00010c7983 */ /* 0x000f280000300800 */
[----:B------:R-:W4:Y:S04]  /*c380*/  LDL.LU R11, [R1+0x14c] ;  /* 0x00014c00010b7983 */ /* 0x000f280000300800 */
[----:B0-----:R-:W4:Y:S01]  /*c390*/  LDL.LU R2, [R1+0x16c] ;  /* 0x00016c0001027983 */ /* 0x001f220000300800 */
        /* <DEDUP_REMOVED lines=13> */
[--C-:B------:R-:W-:Y:S02]  /*c470*/  @!P6 IMAD.IADD R20, R20, 0x1, -R29.reuse ;  /* 0x000000011414e824 */ /* 0x100fe400078e0a1d */
[--C-:B------:R-:W-:Y:S02]  /*c480*/  @!P2 IMAD.IADD R19, R19, 0x1, -R29.reuse ;  /* 0x000000011313a824 */ /* 0x100fe400078e0a1d */
[--C-:B------:R-:W-:Y:S01]  /*c490*/  @!P3 IMAD.IADD R16, R16, 0x1, -R29.reuse ;  /* 0x000000011010b824 */ /* 0x100fe200078e0a1d */
[----:B------:R0:W-:Y:S01]  /*c4a0*/  STL [R1+0x1d0], R20 ;  /* 0x0001d01401007387 */ /* 0x0001e20000100800 */
[--C-:B------:R-:W-:Y:S01]  /*c4b0*/  @!P5 IMAD.IADD R6, R6, 0x1, -R29.reuse ;  /* 0x000000010606d824 */ /* 0x100fe200078e0a1d */
[----:B------:R-:W-:Y:S02]  /*c4c0*/  ISETP.GT.U32.AND P5, PT, R29, R10, PT ;  /* 0x0000000a1d00720c */ /* 0x000fe40003fa4070 */
[----:B------:R-:W-:Y:S03]  /*c4d0*/  STL [R1+0x1c0], R19 ;  /* 0x0001c01301007387 */ /* 0x000fe60000100800 */
[--C-:B------:R-:W-:Y:S01]  /*c4e0*/  @!P4 IMAD.IADD R15, R15, 0x1, -R29.reuse ;  /* 0x000000010f0fc824 */ /* 0x100fe200078e0a1d */
[----:B------:R-:W2:Y:S04]  /*c4f0*/  LDL.LU R21, [R1+0x164] ;  /* 0x0001640001157983 */ /* 0x000ea80000300800 */
[----:B------:R1:W-:Y:S04]  /*c500*/  STL [R1+0x1a8], R16 ;  /* 0x0001a81001007387 */ /* 0x0003e80000100800 */
[----:B0-----:R-:W3:Y:S04]  /*c510*/  LDL.LU R20, [R1+0x168] ;  /* 0x0001680001147983 */ /* 0x001ee80000300800 */
[----:B------:R0:W-:Y:S04]  /*c520*/  STL [R1+0x1ac], R15 ;  /* 0x0001ac0f01007387 */ /* 0x0001e80000100800 */
[----:B-1----:R-:W3:Y:S01]  /*c530*/  LDL.LU R16, [R1+0x158] ;  /* 0x0001580001107983 */ /* 0x002ee20000300800 */
[----:B------:R-:W-:-:S03]  /*c540*/  @!P5 IMAD.IADD R10, R10, 0x1, -R29 ;  /* 0x000000010a0ad824 */ /* 0x000fc600078e0a1d */
[----:B0-----:R-:W3:Y:S04]  /*c550*/  LDL.LU R15, [R1+0x134] ;  /* 0x00013400010f7983 */ /* 0x001ee80000300800 */
[----:B------:R0:W-:Y:S04]  /*c560*/  STL [R1+0x1b4], R10 ;  /* 0x0001b40a01007387 */ /* 0x0001e80000100800 */
[----:B0-----:R-:W3:Y:S01]  /*c570*/  LDL.LU R10, [R1+0x138] ;  /* 0x00013800010a7983 */ /* 0x001ee20000300800 */
[C---:B------:R-:W-:Y:S02]  /*c580*/  ISETP.GT.U32.AND P1, PT, R29.reuse, R9, PT ;  /* 0x000000091d00720c */ /* 0x040fe40003f24070 */
[----:B------:R-:W-:-:S11]  /*c590*/  ISETP.GT.U32.AND P0, PT, R29, R5, PT ;  /* 0x000000051d00720c */ /* 0x000fd60003f04070 */
[--C-:B------:R-:W-:Y:S01]  /*c5a0*/  @!P1 IMAD.IADD R9, R9, 0x1, -R29.reuse ;  /* 0x0000000109099824 */ /* 0x100fe200078e0a1d */
[----:B----4-:R-:W-:Y:S01]  /*c5b0*/  ISETP.GT.U32.AND P1, PT, R29, R4, PT ;  /* 0x000000041d00720c */ /* 0x010fe20003f24070 */
[----:B------:R-:W-:Y:S01]  /*c5c0*/  @!P0 IMAD.IADD R5, R5, 0x1, -R29 ;  /* 0x0000000105058824 */ /* 0x000fe200078e0a1d */
[C---:B------:R-:W-:Y:S02]  /*c5d0*/  ISETP.GT.U32.AND P2, PT, R29.reuse, R17, PT ;  /* 0x000000111d00720c */ /* 0x040fe40003f44070 */
[C---:B------:R-:W-:Y:S02]  /*c5e0*/  ISETP.GT.U32.AND P0, PT, R29.reuse, R9, PT ;  /* 0x000000091d00720c */ /* 0x040fe40003f04070 */
[----:B------:R-:W-:-:S07]  /*c5f0*/  ISETP.GT.U32.AND P3, PT, R29, R14, PT ;  /* 0x0000000e1d00720c */ /* 0x000fce0003f64070 */
[----:B------:R-:W-:Y:S01]  /*c600*/  @!P1 IMAD.IADD R4, R4, 0x1, -R29 ;  /* 0x0000000104049824 */ /* 0x000fe200078e0a1d */
[----:B------:R-:W-:Y:S01]  /*c610*/  ISETP.GT.U32.AND P1, PT, R29, R18, PT ;  /* 0x000000121d00720c */ /* 0x000fe20003f24070 */
[----:B------:R-:W-:-:S03]  /*c620*/  IMAD.HI.U32 R26, R0, R25, RZ ;  /* 0x00000019001a7227 */ /* 0x000fc600078e00ff */
[----:B------:R-:W-:Y:S01]  /*c630*/  ISETP.GT.U32.AND P6, PT, R29, R4, PT ;  /* 0x000000041d00720c */ /* 0x000fe20003fc4070 */
[--C-:B------:R-:W-:Y:S01]  /*c640*/  @!P0 IMAD.IADD R9, R9, 0x1, -R29.reuse ;  /* 0x0000000109098824 */ /* 0x100fe200078e0a1d */
[----:B------:R-:W-:Y:S01]  /*c650*/  ISETP.GT.U32.AND P4, PT, R29, R7, PT ;  /* 0x000000071d00720c */ /* 0x000fe20003f84070 */
[----:B------:R-:W-:Y:S02]  /*c660*/  IMAD.MOV R26, RZ, RZ, -R26 ;  /* 0x000000ffff1a7224 */ /* 0x000fe400078e0a1a */
[----:B------:R-:W-:-:S04]  /*c670*/  @!P2 IMAD.IADD R17, R17, 0x1, -R29 ;  /* 0x000000011111a824 */ /* 0x000fc800078e0a1d */
[--C-:B------:R-:W-:Y:S01]  /*c680*/  @!P1 IMAD.IADD R18, R18, 0x1, -R29.reuse ;  /* 0x0000000112129824 */ /* 0x100fe200078e0a1d */
[C---:B------:R-:W-:Y:S01]  /*c690*/  ISETP.GT.U32.AND P1, PT, R29.reuse, R3, PT ;  /* 0x000000031d00720c */ /* 0x040fe20003f24070 */
[----:B------:R-:W-:Y:S01]  /*c6a0*/  @!P3 IMAD.IADD R14, R14, 0x1, -R29 ;  /* 0x000000010e0eb824 */ /* 0x000fe200078e0a1d */
[C---:B------:R-:W-:Y:S01]  /*c6b0*/  ISETP.GT.U32.AND P2, PT, R29.reuse, R13, PT ;  /* 0x0000000d1d00720c */ /* 0x040fe20003f44070 */
[C---:B------:R-:W-:Y:S01]  /*c6c0*/  IMAD R25, R29.reuse, R26, R25 ;  /* 0x0000001a1d197224 */ /* 0x040fe200078e0219 */
[----:B------:R0:W-:Y:S01]  /*c6d0*/  STL [R1+0x1b8], R9 ;  /* 0x0001b80901007387 */ /* 0x0001e20000100800 */
[----:B------:R-:W-:Y:S02]  /*c6e0*/  IABS R26, R8 ;  /* 0x00000008001a7213 */ /* 0x000fe40000000000 */
[----:B------:R-:W-:Y:S01]  /*c6f0*/  ISETP.GT.U32.AND P3, PT, R29, R12, PT ;  /* 0x0000000c1d00720c */ /* 0x000fe20003f64070 */
[----:B0-----:R-:W4:Y:S01]  /*c700*/  LDL.LU R9, [R1+0x140] ;  /* 0x0001400001097983 */ /* 0x001f220000300800 */
[----:B------:R-:W-:-:S03]  /*c710*/  @!P6 IMAD.IADD R4, R4, 0x1, -R29 ;  /* 0x000000010404e824 */ /* 0x000fc600078e0a1d */
[----:B------:R-:W4:Y:S01]  /*c720*/  LDL.LU R8, [R1+0x148] ;  /* 0x0001480001087983 */ /* 0x000f220000300800 */
[----:B------:R-:W-:Y:S01]  /*c730*/  ISETP.GT.U32.AND P5, PT, R29, R6, PT ;  /* 0x000000061d00720c */ /* 0x000fe20003fa4070 */
[--C-:B------:R-:W-:Y:S02]  /*c740*/  @!P1 IMAD.IADD R3, R3, 0x1, -R29.reuse ;  /* 0x0000000103039824 */ /* 0x100fe400078e0a1d */
[--C-:B------:R-:W-:Y:S01]  /*c750*/  @!P4 IMAD.IADD R7, R7, 0x1, -R29.reuse ;  /* 0x000000010707c824 */ /* 0x100fe200078e0a1d */
[----:B------:R-:W-:Y:S01]  /*c760*/  ISETP.GT.U32.AND P4, PT, R29, R11, PT ;  /* 0x0000000b1d00720c */ /* 0x000fe20003f84070 */
[--C-:B------:R-:W-:Y:S01]  /*c770*/  @!P2 IMAD.IADD R13, R13, 0x1, -R29.reuse ;  /* 0x000000010d0da824 */ /* 0x100fe200078e0a1d */
[----:B------:R-:W-:Y:S01]  /*c780*/  ISETP.GT.U32.AND P0, PT, R29, R5, PT ;  /* 0x000000051d00720c */ /* 0x000fe20003f04070 */
[----:B------:R-:W-:-:S06]  /*c790*/  @!P3 IMAD.IADD R12, R12, 0x1, -R29 ;  /* 0x000000010c0cb824 */ /* 0x000fcc00078e0a1d */
[----:B------:R-:W-:Y:S01]  /*c7a0*/  @!P5 IMAD.IADD R6, R6, 0x1, -R29 ;  /* 0x000000010606d824 */ /* 0x000fe200078e0a1d */
[----:B------:R-:W-:-:S03]  /*c7b0*/  ISETP.GT.U32.AND P5, PT, R29, R2, PT ;  /* 0x000000021d00720c */ /* 0x000fc60003fa4070 */
[--C-:B------:R-:W-:Y:S01]  /*c7c0*/  @!P4 IMAD.IADD R11, R11, 0x1, -R29.reuse ;  /* 0x000000010b0bc824 */ /* 0x100fe200078e0a1d */
[----:B------:R-:W-:Y:S01]  /*c7d0*/  STL [R1+0x184], R18 ;  /* 0x0001841201007387 */ /* 0x000fe20000100800 */
[----:B------:R-:W-:-:S03]  /*c7e0*/  @!P0 IMAD.IADD R5, R5, 0x1, -R29 ;  /* 0x0000000105058824 */ /* 0x000fc600078e0a1d */
[----:B------:R-:W-:Y:S04]  /*c7f0*/  STL [R1+0x1a4], R17 ;  /* 0x0001a41101007387 */ /* 0x000fe80000100800 */
[----:B------:R-:W-:Y:S04]  /*c800*/  STL [R1+0x194], R14 ;  /* 0x0001940e01007387 */ /* 0x000fe80000100800 */
[----:B------:R0:W-:Y:S04]  /*c810*/  STL [R1+0x19c], R7 ;  /* 0x00019c0701007387 */ /* 0x0001e80000100800 */
[----:B------:R1:W-:Y:S01]  /*c820*/  STL [R1+0x1a0], R6 ;  /* 0x0001a00601007387 */ /* 0x0003e20000100800 */
[----:B------:R-:W-:-:S03]  /*c830*/  @!P5 IMAD.IADD R2, R2, 0x1, -R29 ;  /* 0x000000010202d824 */ /* 0x000fc600078e0a1d */
[----:B0-----:R-:W4:Y:S04]  /*c840*/  LDL.LU R7, [R1+0x110] ;  /* 0x0001100001077983 */ /* 0x001f280000300800 */
[----:B------:R0:W-:Y:S04]  /*c850*/  STL [R1+0x18c], R5 ;  /* 0x00018c0501007387 */ /* 0x0001e80000100800 */
[----:B------:R-:W4:Y:S04]  /*c860*/  LDL.LU R19, [R1+0x130] ;  /* 0x0001300001137983 */ /* 0x000f280000300800 */
[----:B-1----:R-:W4:Y:S04]  /*c870*/  LDL.LU R6, [R1+0x120] ;  /* 0x0001200001067983 */ /* 0x002f280000300800 */
[----:B------:R1:W-:Y:S04]  /*c880*/  STL [R1+0x170], R4 ;  /* 0x0001700401007387 */ /* 0x0003e80000100800 */
[----:B0-----:R-:W4:Y:S04]  /*c890*/  LDL.LU R5, [R1+0x128] ;  /* 0x0001280001057983 */ /* 0x001f280000300800 */
[----:B-1----:R-:W4:Y:S01]  /*c8a0*/  LDL.LU R4, [R1+0x12c] ;  /* 0x00012c0001047983 */ /* 0x002f220000300800 */
        /* <DEDUP_REMOVED lines=15> */
[--C-:B------:R-:W-:Y:S01]  /*c9a0*/  @!P2 IMAD.IADD R12, R12, 0x1, -R29.reuse ;  /* 0x000000010c0ca824 */ /* 0x100fe200078e0a1d */
[----:B------:R0:W-:Y:S01]  /*c9b0*/  STL [R1+0x174], R3 ;  /* 0x0001740301007387 */ /* 0x0001e20000100800 */
[--C-:B------:R-:W-:Y:S01]  /*c9c0*/  @!P4 IMAD.IADD R10, R10, 0x1, -R29.reuse ;  /* 0x000000010a0ac824 */ /* 0x100fe200078e0a1d */
[----:B------:R-:W-:Y:S01]  /*c9d0*/  ISETP.GT.U32.AND P4, PT, R29, R2, PT ;  /* 0x000000021d00720c */ /* 0x000fe20003f84070 */
[--C-:B------:R-:W-:Y:S01]  /*c9e0*/  @!P3 IMAD.IADD R11, R11, 0x1, -R29.reuse ;  /* 0x000000010b0bb824 */ /* 0x100fe200078e0a1d */
[----:B0-----:R-:W2:Y:S04]  /*c9f0*/  LDL.LU R3, [R1+0x118] ;  /* 0x0001180001037983 */ /* 0x001ea80000300800 */
[----:B------:R0:W-:Y:S04]  /*ca00*/  STL [R1+0x178], R13 ;  /* 0x0001780d01007387 */ /* 0x0001e80000100800 */
[----:B------:R-:W3:Y:S04]  /*ca10*/  LDL.LU R18, [R1+0xf8] ;  /* 0x0000f80001127983 */ /* 0x000ee80000300800 */
[----:B------:R-:W-:Y:S04]  /*ca20*/  STL [R1+0x17c], R12 ;  /* 0x00017c0c01007387 */ /* 0x000fe80000100800 */
[----:B------:R-:W2:Y:S04]  /*ca30*/  LDL.LU R17, [R1+0xfc] ;  /* 0x0000fc0001117983 */ /* 0x000ea80000300800 */
[----:B------:R1:W-:Y:S04]  /*ca40*/  STL [R1+0x14c], R11 ;  /* 0x00014c0b01007387 */ /* 0x0003e80000100800 */
[----:B------:R-:W2:Y:S01]  /*ca50*/  LDL.LU R14, [R1+0x100] ;  /* 0x00010000010e7983 */ /* 0x000ea20000300800 */
[----:B------:R-:W-:-:S03]  /*ca60*/  @!P4 IMAD.IADD R2, R2, 0x1, -R29 ;  /* 0x000000010202c824 */ /* 0x000fc600078e0a1d */
[----:B0-----:R-:W2:Y:S04]  /*ca70*/  LDL.LU R13, [R1+0x108] ;  /* 0x00010800010d7983 */ /* 0x001ea80000300800 */
[----:B------:R0:W-:Y:S04]  /*ca80*/  STL [R1+0x16c], R2 ;  /* 0x00016c0201007387 */ /* 0x0001e80000100800 */
[----:B-1----:R-:W2:Y:S04]  /*ca90*/  LDL.LU R11, [R1+0xd8] ;  /* 0x0000d800010b7983 */ /* 0x002ea80000300800 */
[----:B------:R-:W2:Y:S04]  /*caa0*/  LDL.LU R12, [R1+0xf4] ;  /* 0x0000f400010c7983 */ /* 0x000ea80000300800 */
[----:B0-----:R-:W2:Y:S01]  /*cab0*/  LDL.LU R2, [R1+0xe8] ;  /* 0x0000e80001027983 */ /* 0x001ea20000300800 */
[----:B------:R-:W-:-:S02]  /*cac0*/  ISETP.GT.U32.AND P0, PT, R29, R27, PT ;  /* 0x0000001b1d00720c */ /* 0x000fc40003f04070 */
[----:B----4-:R-:W-:-:S11]  /*cad0*/  ISETP.GT.U32.AND P5, PT, R29, R9, PT ;  /* 0x000000091d00720c */ /* 0x010fd60003fa4070 */
[--C-:B------:R-:W-:Y:S01]  /*cae0*/  @!P0 IMAD.IADD R27, R27, 0x1, -R29.reuse ;  /* 0x000000011b1b8824 */ /* 0x100fe200078e0a1d */
[C---:B------:R-:W-:Y:S02]  /*caf0*/  ISETP.GT.U32.AND P0, PT, R29.reuse, R8, PT ;  /* 0x000000081d00720c */ /* 0x040fe40003f04070 */
[----:B------:R-:W-:Y:S01]  /*cb00*/  ISETP.GT.U32.AND P1, PT, R29, R20, PT ;  /* 0x000000141d00720c */ /* 0x000fe20003f24070 */
[----:B------:R-:W-:-:S10]  /*cb10*/  @!P5 IMAD.IADD R9, R9, 0x1, -R29 ;  /* 0x000000010909d824 */ /* 0x000fd400078e0a1d */
[--C-:B------:R-:W-:Y:S01]  /*cb20*/  @!P0 IMAD.IADD R8, R8, 0x1, -R29.reuse ;  /* 0x0000000108088824 */ /* 0x100fe200078e0a1d */
[C---:B------:R-:W-:Y:S02]  /*cb30*/  ISETP.GT.U32.AND P0, PT, R29.reuse, R21, PT ;  /* 0x000000151d00720c */ /* 0x040fe40003f04070 */
[C---:B------:R-:W-:Y:S02]  /*cb40*/  ISETP.GT.U32.AND P5, PT, R29.reuse, R27, PT ;  /* 0x0000001b1d00720c */ /* 0x040fe40003fa4070 */
[C---:B------:R-:W-:Y:S02]  /*cb50*/  ISETP.GT.U32.AND P6, PT, R29.reuse, R8, PT ;  /* 0x000000081d00720c */ /* 0x040fe40003fc4070 */
[C---:B------:R-:W-:Y:S02]  /*cb60*/  ISETP.GT.U32.AND P2, PT, R29.reuse, R16, PT ;  /* 0x000000101d00720c */ /* 0x040fe40003f44070 */
[----:B------:R-:W-:Y:S01]  /*cb70*/  ISETP.GT.U32.AND P3, PT, R29, R15, PT ;  /* 0x0000000f1d00720c */ /* 0x000fe20003f64070 */
[----:B------:R-:W-:-:S04]  /*cb80*/  @!P1 IMAD.IADD R20, R20, 0x1, -R29 ;  /* 0x0000000114149824 */ /* 0x000fc800078e0a1d */
[--C-:B------:R-:W-:Y:S01]  /*cb90*/  @!P0 IMAD.IADD R21, R21, 0x1, -R29.reuse ;  /* 0x0000000115158824 */ /* 0x100fe200078e0a1d */
[----:B------:R-:W-:Y:S01]  /*cba0*/  ISETP.GT.U32.AND P0, PT, R29, R7, PT ;  /* 0x000000071d00720c */ /* 0x000fe20003f04070 */
[--C-:B------:R-:W-:Y:S01]  /*cbb0*/  @!P5 IMAD.IADD R27, R27, 0x1, -R29.reuse ;  /* 0x000000011b1bd824 */ /* 0x100fe200078e0a1d */
[C---:B------:R-:W-:Y:S02]  /*cbc0*/  ISETP.GT.U32.AND P4, PT, R29.reuse, R10, PT ;  /* 0x0000000a1d00720c */ /* 0x040fe40003f84070 */
[C---:B------:R-:W-:Y:S01]  /*cbd0*/  ISETP.GT.U32.AND P1, PT, R29.reuse, R19, PT ;  /* 0x000000131d00720c */ /* 0x040fe20003f24070 */
[--C-:B------:R-:W-:Y:S01]  /*cbe0*/  @!P6 IMAD.IADD R8, R8, 0x1, -R29.reuse ;  /* 0x000000010808e824 */ /* 0x100fe200078e0a1d */
[C---:B------:R-:W-:Y:S01]  /*cbf0*/  ISETP.GT.U32.AND P5, PT, R29.reuse, R9, PT ;  /* 0x000000091d00720c */ /* 0x040fe20003fa4070 */
[--C-:B------:R-:W-:Y:S01]  /*cc00*/  @!P2 IMAD.IADD R16, R16, 0x1, -R29.reuse ;  /* 0x000000011010a824 */ /* 0x100fe200078e0a1d */
[----:B------:R-:W-:Y:S01]  /*cc10*/  ISETP.GT.U32.AND P2, PT, R29, R6, PT ;  /* 0x000000061d00720c */ /* 0x000fe20003f44070 */
[----:B------:R-:W-:-:S04]  /*cc20*/  @!P3 IMAD.IADD R15, R15, 0x1, -R29 ;  /* 0x000000010f0fb824 */ /* 0x000fc800078e0a1d */
[----:B------:R-:W-:Y:S01]  /*cc30*/  @!P0 IMAD.IADD R7, R7, 0x1, -R29 ;  /* 0x0000000107078824 */ /* 0x000fe200078e0a1d */
[----:B------:R-:W-:-:S03]  /*cc40*/  ISETP.GT.U32.AND P3, PT, R29, R5, PT ;  /* 0x000000051d00720c */ /* 0x000fc60003f64070 */
[--C-:B------:R-:W-:Y:S02]  /*cc50*/  @!P1 IMAD.IADD R19, R19, 0x1, -R29.reuse ;  /* 0x0000000113139824 */ /* 0x100fe400078e0a1d */
[--C-:B------:R-:W-:Y:S02]  /*cc60*/  @!P4 IMAD.IADD R10, R10, 0x1, -R29.reuse ;  /* 0x000000010a0ac824 */ /* 0x100fe400078e0a1d */
[--C-:B------:R-:W-:Y:S01]  /*cc70*/  @!P5 IMAD.IADD R9, R9, 0x1, -R29.reuse ;  /* 0x000000010909d824 */ /* 0x100fe200078e0a1d */
[----:B------:R-:W-:Y:S01]  /*cc80*/  ISETP.GT.U32.AND P4, PT, R29, R4, PT ;  /* 0x000000041d00720c */ /* 0x000fe20003f84070 */
[--C-:B------:R-:W-:Y:S01]  /*cc90*/  @!P2 IMAD.IADD R6, R6, 0x1, -R29.reuse ;  /* 0x000000010606a824 */ /* 0x100fe200078e0a1d */
[----:B------:R-:W-:Y:S03]  /*cca0*/  STL [R1+0x160], R27 ;  /* 0x0001601b01007387 */ /* 0x000fe60000100800 */
[--C-:B------:R-:W-:Y:S01]  /*ccb0*/  @!P3 IMAD.IADD R5, R5, 0x1, -R29.reuse ;  /* 0x000000010505b824 */ /* 0x100fe200078e0a1d */
[----:B------:R-:W-:Y:S04]  /*ccc0*/  STL [R1+0x164], R21 ;  /* 0x0001641501007387 */ /* 0x000fe80000100800 */
[----:B------:R-:W-:Y:S04]  /*ccd0*/  STL [R1+0x168], R20 ;  /* 0x0001681401007387 */ /* 0x000fe80000100800 */
[----:B------:R-:W-:Y:S04]  /*cce0*/  STL [R1+0x158], R16 ;  /* 0x0001581001007387 */ /* 0x000fe80000100800 */
[----:B------:R-:W-:Y:S01]  /*ccf0*/  STL [R1+0x134], R15 ;  /* 0x0001340f01007387 */ /* 0x000fe20000100800 */
[----:B------:R-:W-:-:S03]  /*cd00*/  @!P4 IMAD.IADD R4, R4, 0x1, -R29 ;  /* 0x000000010404c824 */ /* 0x000fc600078e0a1d */
[----:B------:R0:W-:Y:S04]  /*cd10*/  STL [R1+0x138], R10 ;  /* 0x0001380a01007387 */ /* 0x0001e80000100800 */
[----:B0-----:R-:W4:Y:S04]  /*cd20*/  LDL.LU R10, [R1+0xec] ;  /* 0x0000ec00010a7983 */ /* 0x001f280000300800 */
[----:B------:R0:W-:Y:S04]  /*cd30*/  STL [R1+0x140], R9 ;  /* 0x0001400901007387 */ /* 0x0001e80000100800 */
[----:B------:R-:W4:Y:S04]  /*cd40*/  LDL.LU R16, [R1+0xf0] ;  /* 0x0000f00001107983 */ /* 0x000f280000300800 */
[----:B------:R-:W4:Y:S04]  /*cd50*/  LDL.LU R15, [R1+0xe4] ;  /* 0x0000e400010f7983 */ /* 0x000f280000300800 */
[----:B------:R1:W-:Y:S04]  /*cd60*/  STL [R1+0x148], R8 ;  /* 0x0001480801007387 */ /* 0x0003e80000100800 */
[----:B0-----:R-:W4:Y:S04]  /*cd70*/  LDL.LU R9, [R1+0xc0] ;  /* 0x0000c00001097983 */ /* 0x001f280000300800 */
[----:B-1----:R-:W4:Y:S01]  /*cd80*/  LDL.LU R8, [R1+0xc4] ;  /* 0x0000c40001087983 */ /* 0x002f220000300800 */
[----:B---3--:R-:W-:-:S02]  /*cd90*/  ISETP.GT.U32.AND P6, PT, R29, R18, PT ;  /* 0x000000121d00720c */ /* 0x008fc40003fc4070 */
[C---:B--2---:R-:W-:Y:S02]  /*cda0*/  ISETP.GT.U32.AND P0, PT, R29.reuse, R17, PT ;  /* 0x000000111d00720c */ /* 0x044fe40003f04070 */
[----:B------:R-:W-:-:S09]  /*cdb0*/  ISETP.GT.U32.AND P1, PT, R29, R14, PT ;  /* 0x0000000e1d00720c */ /* 0x000fd20003f24070 */
[--C-:B------:R-:W-:Y:S01]  /*cdc0*/  @!P6 IMAD.IADD R18, R18, 0x1, -R29.reuse ;  /* 0x000000011212e824 */ /* 0x100fe200078e0a1d */
[C---:B------:R-:W-:Y:S02]  /*cdd0*/  ISETP.GT.U32.AND P5, PT, R29.reuse, R3, PT ;  /* 0x000000031d00720c */ /* 0x040fe40003fa4070 */
[----:B------:R-:W-:Y:S01]  /*cde0*/  ISETP.GT.U32.AND P6, PT, R29, R7, PT ;  /* 0x000000071d00720c */ /* 0x000fe20003fc4070 */
[--C-:B------:R-:W-:Y:S01]  /*cdf0*/  @!P0 IMAD.IADD R17, R17, 0x1, -R29.reuse ;  /* 0x0000000111118824 */ /* 0x100fe200078e0a1d */
[C---:B------:R-:W-:Y:S02]  /*ce00*/  ISETP.GT.U32.AND P2, PT, R29.reuse, R13, PT ;  /* 0x0000000d1d00720c */ /* 0x040fe40003f44070 */
[C---:B------:R-:W-:Y:S02]  /*ce10*/  ISETP.GT.U32.AND P0, PT, R29.reuse, R19, PT ;  /* 0x000000131d00720c */ /* 0x040fe40003f04070 */
[C---:B------:R-:W-:Y:S01]  /*ce20*/  ISETP.GT.U32.AND P3, PT, R29.reuse, R11, PT ;  /* 0x0000000b1d00720c */ /* 0x040fe20003f64070 */
[----:B------:R-:W-:Y:S01]  /*ce30*/  @!P1 IMAD.IADD R14, R14, 0x1, -R29 ;  /* 0x000000010e0e9824 */ /* 0x000fe200078e0a1d */
[----:B------:R-:W-:-:S03]  /*ce40*/  ISETP.GT.U32.AND P1, PT, R29, R6, PT ;  /* 0x000000061d00720c */ /* 0x000fc60003f24070 */
[--C-:B------:R-:W-:Y:S01]  /*ce50*/  @!P5 IMAD.IADD R3, R3, 0x1, -R29.reuse ;  /* 0x000000010303d824 */ /* 0x100fe200078e0a1d */
[----:B------:R-:W-:Y:S01]  /*ce60*/  ISETP.GT.U32.AND P4, PT, R29, R12, PT ;  /* 0x0000000c1d00720c */ /* 0x000fe20003f84070 */
[--C-:B------:R-:W-:Y:S01]  /*ce70*/  @!P6 IMAD.IADD R7, R7, 0x1, -R29.reuse ;  /* 0x000000010707e824 */ /* 0x100fe200078e0a1d */
[----:B------:R-:W-:Y:S01]  /*ce80*/  ISETP.GT.U32.AND P5, PT, R29, R2, PT ;  /* 0x000000021d00720c */ /* 0x000fe20003fa4070 */
[--C-:B------:R-:W-:Y:S01]  /*ce90*/  @!P2 IMAD.IADD R13, R13, 0x1, -R29.reuse ;  /* 0x000000010d0da824 */ /* 0x100fe200078e0a1d */
[----:B------:R-:W-:Y:S01]  /*cea0*/  ISETP.GT.U32.AND P2, PT, R29, R5, PT ;  /* 0x000000051d00720c */ /* 0x000fe20003f44070 */
[--C-:B------:R-:W-:Y:S02]  /*ceb0*/  @!P0 IMAD.IADD R19, R19, 0x1, -R29.reuse ;  /* 0x0000000113138824 */ /* 0x100fe400078e0a1d */
[--C-:B------:R-:W-:Y:S01]  /*cec0*/  @!P3 IMAD.IADD R11, R11, 0x1, -R29.reuse ;  /* 0x000000010b0bb824 */ /* 0x100fe200078e0a1d */
[----:B------:R-:W-:Y:S01]  /*ced0*/  ISETP.GT.U32.AND P3, PT, R29, R4, PT ;  /* 0x000000041d00720c */ /* 0x000fe20003f64070 */
[----:B------:R0:W-:Y:S01]  /*cee0*/  STL [R1+0x110], R7 ;  /* 0x0001100701007387 */ /* 0x0001e20000100800 */
[----:B------:R-:W-:-:S03]  /*cef0*/  @!P1 IMAD.IADD R6, R6, 0x1, -R29 ;  /* 0x0000000106069824 */ /* 0x000fc600078e0a1d */
[--C-:B------:R-:W-:Y:S01]  /*cf00*/  @!P4 IMAD.IADD R12, R12, 0x1, -R29.reuse ;  /* 0x000000010c0cc824 */ /* 0x100fe200078e0a1d */
[----:B------:R-:W-:Y:S01]  /*cf10*/  ISETP.GT.U32.AND P4, PT, R29, R3, PT ;  /* 0x000000031d00720c */ /* 0x000fe20003f84070 */
[----:B0-----:R-:W2:Y:S04]  /*cf20*/  LDL.LU R7, [R1+0xcc] ;  /* 0x0000cc0001077983 */ /* 0x001ea80000300800 */
[----:B------:R-:W3:Y:S04]  /*cf30*/  LDL.LU R21, [R1+0xd4] ;  /* 0x0000d40001157983 */ /* 0x000ee80000300800 */
[----:B------:R0:W-:Y:S04]  /*cf40*/  STL [R1+0x130], R19 ;  /* 0x0001301301007387 */ /* 0x0001e80000100800 */
[----:B------:R-:W2:Y:S01]  /*cf50*/  LDL.LU R20, [R1+0xa8] ;  /* 0x0000a80001147983 */ /* 0x000ea20000300800 */
[----:B------:R-:W-:-:S03]  /*cf60*/  @!P5 IMAD.IADD R2, R2, 0x1, -R29 ;  /* 0x000000010202d824 */ /* 0x000fc600078e0a1d */
[----:B------:R1:W-:Y:S01]  /*cf70*/  STL [R1+0x120], R6 ;  /* 0x0001200601007387 */ /* 0x0003e20000100800 */
[----:B------:R-:W-:-:S03]  /*cf80*/  ISETP.GT.U32.AND P5, PT, R29, R18, PT ;  /* 0x000000121d00720c */ /* 0x000fc60003fa4070 */
[----:B0-----:R-:W2:Y:S01]  /*cf90*/  LDL.LU R19, [R1+0xbc] ;  /* 0x0000bc0001137983 */ /* 0x001ea20000300800 */
[C---:B------:R-:W-:Y:S01]  /*cfa0*/  ISETP.GT.U32.AND P0, PT, R29.reuse, R17, PT ;  /* 0x000000111d00720c */ /* 0x040fe20003f04070 */
[--C-:B------:R-:W-:Y:S01]  /*cfb0*/  @!P3 IMAD.IADD R4, R4, 0x1, -R29.reuse ;  /* 0x000000010404b824 */ /* 0x100fe200078e0a1d */
[----:B------:R-:W-:Y:S01]  /*cfc0*/  ISETP.GT.U32.AND P1, PT, R29, R14, PT ;  /* 0x0000000e1d00720c */ /* 0x000fe20003f24070 */
[--C-:B------:R-:W-:Y:S01]  /*cfd0*/  @!P2 IMAD.IADD R5, R5, 0x1, -R29.reuse ;  /* 0x000000010505a824 */ /* 0x100fe200078e0a1d */
[----:B-1----:R-:W2:Y:S01]  /*cfe0*/  LDL.LU R6, [R1+0xb0] ;  /* 0x0000b00001067983 */ /* 0x002ea20000300800 */
[C---:B------:R-:W-:Y:S02]  /*cff0*/  ISETP.GT.U32.AND P3, PT, R29.reuse, R11, PT ;  /* 0x0000000b1d00720c */ /* 0x040fe40003f64070 */
[----:B------:R-:W-:Y:S01]  /*d000*/  ISETP.GT.U32.AND P2, PT, R29, R13, PT ;  /* 0x0000000d1d00720c */ /* 0x000fe20003f44070 */
[--C-:B------:R-:W-:Y:S01]  /*d010*/  @!P4 IMAD.IADD R3, R3, 0x1, -R29.reuse ;  /* 0x000000010303c824 */ /* 0x100fe200078e0a1d */
[----:B------:R0:W-:Y:S01]  /*d020*/  STL [R1+0x128], R5 ;  /* 0x0001280501007387 */ /* 0x0001e20000100800 */
[----:B------:R-:W-:-:S03]  /*d030*/  @!P5 IMAD.IADD R18, R18, 0x1, -R29 ;  /* 0x000000011212d824 */ /* 0x000fc600078e0a1d */
[--C-:B------:R-:W-:Y:S02]  /*d040*/  @!P0 IMAD.IADD R17, R17, 0x1, -R29.reuse ;  /* 0x0000000111118824 */ /* 0x100fe400078e0a1d */
[--C-:B------:R-:W-:Y:S01]  /*d050*/  @!P1 IMAD.IADD R14, R14, 0x1, -R29.reuse ;  /* 0x000000010e0e9824 */ /* 0x100fe200078e0a1d */
[----:B0-----:R-:W2:Y:S02]  /*d060*/  LDL.LU R5, [R1+0xb4] ;  /* 0x0000b40001057983 */ /* 0x001ea40000300800 */
[--C-:B------:R-:W-:Y:S02]  /*d070*/  @!P3 IMAD.IADD R11, R11, 0x1, -R29.reuse ;  /* 0x000000010b0bb824 */ /* 0x100fe400078e0a1d */
[----:B------:R0:W-:Y:S01]  /*d080*/  STL [R1+0x12c], R4 ;  /* 0x00012c0401007387 */ /* 0x0001e20000100800 */
[----:B------:R-:W-:-:S03]  /*d090*/  @!P2 IMAD.IADD R13, R13, 0x1, -R29 ;  /* 0x000000010d0da824 */ /* 0x000fc600078e0a1d */
[----:B0-----:R-:W2:Y:S04]  /*d0a0*/  LDL.LU R4, [R1+0xb8] ;  /* 0x0000b80001047983 */ /* 0x001ea80000300800 */
        /* <DEDUP_REMOVED lines=17> */
[--C-:B------:R-:W-:Y:S02]  /*d1c0*/  @!P1 IMAD.IADD R15, R15, 0x1, -R29.reuse ;  /* 0x000000010f0f9824 */ /* 0x100fe400078e0a1d */
[----:B------:R-:W-:Y:S01]  /*d1d0*/  @!P6 IMAD.IADD R12, R12, 0x1, -R29 ;  /* 0x000000010c0ce824 */ /* 0x000fe200078e0a1d */
[----:B------:R0:W-:Y:S01]  /*d1e0*/  STL [R1+0xe8], R2 ;  /* 0x0000e80201007387 */ /* 0x0001e20000100800 */
[----:B------:R-:W-:-:S06]  /*d1f0*/  IMAD.HI.U32 R27, R0, R26, RZ ;  /* 0x0000001a001b7227 */ /* 0x000fcc00078e00ff */
[----:B------:R-:W-:Y:S01]  /*d200*/  @!P2 IMAD.IADD R9, R9, 0x1, -R29 ;  /* 0x000000010909a824 */ /* 0x000fe200078e0a1d */
[----:B------:R1:W-:Y:S01]  /*d210*/  STL [R1+0xf4], R12 ;  /* 0x0000f40c01007387 */ /* 0x0003e20000100800 */
[----:B------:R-:W-:-:S03]  /*d220*/  IMAD.MOV R27, RZ, RZ, -R27 ;  /* 0x000000ffff1b7224 */ /* 0x000fc600078e0a1b */
[----:B0-----:R-:W4:Y:S04]  /*d230*/  LDL.LU R2, [R1+0x98] ;  /* 0x0000980001027983 */ /* 0x001f280000300800 */
[----:B------:R-:W4:Y:S01]  /*d240*/  LDL.LU R14, [R1+0x9c] ;  /* 0x00009c00010e7983 */ /* 0x000f220000300800 */
[----:B------:R-:W-:-:S03]  /*d250*/  IMAD R26, R29, R27, R26 ;  /* 0x0000001b1d1a7224 */ /* 0x000fc600078e021a */
        /* <DEDUP_REMOVED lines=11> */
[----:B------:R-:W-:-:S07]  /*d310*/  ISETP.GT.U32.AND P0, PT, R29, R15, PT ;  /* 0x0000000f1d00720c */ /* 0x000fce0003f04070 */
[--C-:B------:R-:W-:Y:S01]  /*d320*/  @!P1 IMAD.IADD R6, R6, 0x1, -R29.reuse ;  /* 0x0000000106069824 */ /* 0x100fe200078e0a1d */
[----:B------:R-:W-:Y:S01]  /*d330*/  ISETP.GT.U32.AND P1, PT, R29, R9, PT ;  /* 0x000000091d00720c */ /* 0x000fe20003f24070 */
[--C-:B------:R-:W-:Y:S02]  /*d340*/  @!P4 IMAD.IADD R10, R10, 0x1, -R29.reuse ;  /* 0x000000010a0ac824 */ /* 0x100fe400078e0a1d */
[--C-:B------:R-:W-:Y:S02]  /*d350*/  @!P5 IMAD.IADD R16, R16, 0x1, -R29.reuse ;  /* 0x000000011010d824 */ /* 0x100fe400078e0a1d */
[----:B------:R-:W-:-:S08]  /*d360*/  @!P0 IMAD.IADD R15, R15, 0x1, -R29 ;  /* 0x000000010f0f8824 */ /* 0x000fd000078e0a1d */
[----:B------:R-:W-:Y:S01]  /*d370*/  @!P1 IMAD.IADD R9, R9, 0x1, -R29 ;  /* 0x0000000109099824 */ /* 0x000fe200078e0a1d */
[----:B------:R-:W-:Y:S02]  /*d380*/  IABS R27, R11 ;  /* 0x0000000b001b7213 */ /* 0x000fe40000000000 */
[----:B------:R-:W2:Y:S04]  /*d390*/  LDL.LU R11, [R1+0x84] ;  /* 0x00008400010b7983 */ /* 0x000ea80000300800 */
[----:B------:R0:W-:Y:S04]  /*d3a0*/  STL [R1+0xec], R10 ;  /* 0x0000ec0a01007387 */ /* 0x0001e80000100800 */
[----:B0-----:R-:W3:Y:S04]  /*d3b0*/  LDL.LU R10, [R1+0x94] ;  /* 0x00009400010a7983 */ /* 0x001ee80000300800 */
[----:B------:R-:W3:Y:S04]  /*d3c0*/  LDL.LU R18, [R1+0x8c] ;  /* 0x00008c0001127983 */ /* 0x000ee80000300800 */
[----:B------:R0:W-:Y:S04]  /*d3d0*/  STL [R1+0xf0], R16 ;  /* 0x0000f01001007387 */ /* 0x0001e80000100800 */
[----:B------:R1:W-:Y:S04]  /*d3e0*/  STL [R1+0xe4], R15 ;  /* 0x0000e40f01007387 */ /* 0x0003e80000100800 */
[----:B------:R-:W3:Y:S04]  /*d3f0*/  LDL.LU R17, [R1+0x90] ;  /* 0x0000900001117983 */ /* 0x000ee80000300800 */
[----:B0-----:R-:W3:Y:S04]  /*d400*/  LDL.LU R16, [R1+0x1f4] ;  /* 0x0001f40001107983 */ /* 0x001ee80000300800 */
[----:B------:R0:W-:Y:S04]  /*d410*/  STL [R1+0xc0], R9 ;  /* 0x0000c00901007387 */ /* 0x0001e80000100800 */
[----:B-1----:R-:W3:Y:S04]  /*d420*/  LDL.LU R15, [R1+0x88] ;  /* 0x00008800010f7983 */ /* 0x002ee80000300800 */
[----:B0-----:R-:W3:Y:S01]  /*d430*/  LDL.LU R9, [R1+0x78] ;  /* 0x0000780001097983 */ /* 0x001ee20000300800 */
[----:B------:R-:W-:-:S02]  /*d440*/  ISETP.GT.U32.AND P3, PT, R29, R8, PT ;  /* 0x000000081d00720c */ /* 0x000fc40003f64070 */
[C---:B------:R-:W-:Y:S02]  /*d450*/  ISETP.GT.U32.AND P6, PT, R29.reuse, R7, PT ;  /* 0x000000071d00720c */ /* 0x040fe40003fc4070 */
[----:B------:R-:W-:-:S09]  /*d460*/  ISETP.GT.U32.AND P2, PT, R29, R5, PT ;  /* 0x000000051d00720c */ /* 0x000fd20003f44070 */
[--C-:B------:R-:W-:Y:S01]  /*d470*/  @!P3 IMAD.IADD R8, R8, 0x1, -R29.reuse ;  /* 0x000000010808b824 */ /* 0x100fe200078e0a1d */
[----:B------:R-:W-:Y:S01]  /*d480*/  ISETP.GT.U32.AND P3, PT, R29, R4, PT ;  /* 0x000000041d00720c */ /* 0x000fe20003f64070 */
[--C-:B------:R-:W-:Y:S01]  /*d490*/  @!P6 IMAD.IADD R7, R7, 0x1, -R29.reuse ;  /* 0x000000010707e824 */ /* 0x100fe200078e0a1d */
[----:B------:R-:W-:Y:S01]  /*d4a0*/  ISETP.GT.U32.AND P6, PT, R29, R3, PT ;  /* 0x000000031d00720c */ /* 0x000fe20003fc4070 */
[----:B------:R-:W-:Y:S01]  /*d4b0*/  @!P2 IMAD.IADD R5, R5, 0x1, -R29 ;  /* 0x000000010505a824 */ /* 0x000fe200078e0a1d */
[C---:B------:R-:W-:Y:S02]  /*d4c0*/  ISETP.GT.U32.AND P4, PT, R29.reuse, R21, PT ;  /* 0x000000151d00720c */ /* 0x040fe40003f84070 */
[C---:B------:R-:W-:Y:S02]  /*d4d0*/  ISETP.GT.U32.AND P2, PT, R29.reuse, R8, PT ;  /* 0x000000081d00720c */ /* 0x040fe40003f44070 */
[C---:B------:R-:W-:Y:S02]  /*d4e0*/  ISETP.GT.U32.AND P5, PT, R29.reuse, R20, PT ;  /* 0x000000141d00720c */ /* 0x040fe40003fa4070 */
[----:B------:R-:W-:-:S03]  /*d4f0*/  ISETP.GT.U32.AND P0, PT, R29, R19, PT ;  /* 0x000000131d00720c */ /* 0x000fc60003f04070 */
[--C-:B------:R-:W-:Y:S01]  /*d500*/  @!P3 IMAD.IADD R4, R4, 0x1, -R29.reuse ;  /* 0x000000010404b824 */ /* 0x100fe200078e0a1d */
[----:B------:R-:W-:Y:S01]  /*d510*/  ISETP.GT.U32.AND P3, PT, R29, R7, PT ;  /* 0x000000071d00720c */ /* 0x000fe20003f64070 */
[--C-:B------:R-:W-:Y:S01]  /*d520*/  @!P6 IMAD.IADD R3, R3, 0x1, -R29.reuse ;  /* 0x000000010303e824 */ /* 0x100fe200078e0a1d */
[----:B------:R-:W-:Y:S01]  /*d530*/  ISETP.GT.U32.AND P1, PT, R29, R6, PT ;  /* 0x000000061d00720c */ /* 0x000fe20003f24070 */
[--C-:B------:R-:W-:Y:S01]  /*d540*/  @!P4 IMAD.IADD R21, R21, 0x1, -R29.reuse ;  /* 0x000000011515c824 */ /* 0x100fe200078e0a1d */
[C---:B----4-:R-:W-:Y:S02]  /*d550*/  ISETP.GT.U32.AND P4, PT, R29.reuse, R2, PT ;  /* 0x000000021d00720c */ /* 0x050fe40003f84070 */
[C---:B------:R-:W-:Y:S01]  /*d560*/  ISETP.GT.U32.AND P6, PT, R29.reuse, R3, PT ;  /* 0x000000031d00720c */ /* 0x040fe20003fc4070 */
[--C-:B------:R-:W-:Y:S02]  /*d570*/  @!P2 IMAD.IADD R8, R8, 0x1, -R29.reuse ;  /* 0x000000010808a824 */ /* 0x100fe400078e0a1d */
[--C-:B------:R-:W-:Y:S01]  /*d580*/  @!P5 IMAD.IADD R20, R20, 0x1, -R29.reuse ;  /* 0x000000011414d824 */ /* 0x100fe200078e0a1d */
[----:B------:R-:W-:Y:S01]  /*d590*/  ISETP.GT.U32.AND P5, PT, R29, R14, PT ;  /* 0x0000000e1d00720c */ /* 0x000fe20003fa4070 */
[--C-:B------:R-:W-:Y:S01]  /*d5a0*/  @!P0 IMAD.IADD R19, R19, 0x1, -R29.reuse ;  /* 0x0000000113138824 */ /* 0x100fe200078e0a1d */
[----:B------:R-:W-:Y:S01]  /*d5b0*/  ISETP.GT.U32.AND P0, PT, R29, R13, PT ;  /* 0x0000000d1d00720c */ /* 0x000fe20003f04070 */
[--C-:B------:R-:W-:Y:S01]  /*d5c0*/  @!P3 IMAD.IADD R7, R7, 0x1, -R29.reuse ;  /* 0x000000010707b824 */ /* 0x100fe200078e0a1d */
[----:B------:R0:W-:Y:S01]  /*d5d0*/  STL [R1+0xc4], R8 ;  /* 0x0000c40801007387 */ /* 0x0001e20000100800 */
[C---:B------:R-:W-:Y:S01]  /*d5e0*/  ISETP.GT.U32.AND P2, PT, R29.reuse, R5, PT ;  /* 0x000000051d00720c */ /* 0x040fe20003f44070 */
[----:B------:R-:W-:Y:S01]  /*d5f0*/  @!P1 IMAD.IADD R6, R6, 0x1, -R29 ;  /* 0x0000000106069824 */ /* 0x000fe200078e0a1d */
[----:B------:R-:W-:-:S02]  /*d600*/  ISETP.GT.U32.AND P1, PT, R29, R12, PT ;  /* 0x0000000c1d00720c */ /* 0x000fc40003f24070 */
[--C-:B------:R-:W-:Y:S01]  /*d610*/  @!P6 IMAD.IADD R3, R3, 0x1, -R29.reuse ;  /* 0x000000010303e824 */ /* 0x100fe200078e0a1d */
[----:B0-----:R-:W4:Y:S04]  /*d620*/  LDL.LU R8, [R1+0x7c] ;  /* 0x00007c0001087983 */ /* 0x001f280000300800 */
[----:B------:R0:W-:Y:S01]  /*d630*/  STL [R1+0xcc], R7 ;  /* 0x0000cc0701007387 */ /* 0x0001e20000100800 */
[--C-:B------:R-:W-:Y:S02]  /*d640*/  @!P4 IMAD.IADD R2, R2, 0x1, -R29.reuse ;  /* 0x000000010202c824 */ /* 0x100fe400078e0a1d */
[--C-:B------:R-:W-:Y:S01]  /*d650*/  @!P5 IMAD.IADD R14, R14, 0x1, -R29.reuse ;  /* 0x000000010e0ed824 */ /* 0x100fe200078e0a1d */
[----:B0-----:R-:W4:Y:S01]  /*d660*/  LDL.LU R7, [R1+0x80] ;  /* 0x0000800001077983 */ /* 0x001f220000300800 */
[--C-:B------:R-:W-:Y:S01]  /*d670*/  @!P0 IMAD.IADD R13, R13, 0x1, -R29.reuse ;  /* 0x000000010d0d8824 */ /* 0x100fe200078e0a1d */
[----:B------:R-:W-:Y:S01]  /*d680*/  ISETP.GT.U32.AND P3, PT, R29, R4, PT ;  /* 0x000000041d00720c */ /* 0x000fe20003f64070 */
[----:B------:R-:W-:-:S02]  /*d690*/  @!P2 IMAD.IADD R5, R5, 0x1, -R29 ;  /* 0x000000010505a824 */ /* 0x000fc400078e0a1d */
[--C-:B------:R-:W-:Y:S01]  /*d6a0*/  @!P1 IMAD.IADD R12, R12, 0x1, -R29.reuse ;  /* 0x000000010c0c9824 */ /* 0x100fe200078e0a1d */
[----:B------:R-:W-:Y:S04]  /*d6b0*/  STL [R1+0xd4], R21 ;  /* 0x0000d41501007387 */ /* 0x000fe80000100800 */
[----:B------:R-:W-:Y:S04]  /*d6c0*/  STL [R1+0xa8], R20 ;  /* 0x0000a81401007387 */ /* 0x000fe80000100800 */
[----:B------:R-:W-:Y:S01]  /*d6d0*/  STL [R1+0xbc], R19 ;  /* 0x0000bc1301007387 */ /* 0x000fe20000100800 */
[----:B------:R-:W-:-:S03]  /*d6e0*/  @!P3 IMAD.IADD R4, R4, 0x1, -R29 ;  /* 0x000000010404b824 */ /* 0x000fc600078e0a1d */
[----:B------:R0:W-:Y:S04]  /*d6f0*/  STL [R1+0xb0], R6 ;  /* 0x0000b00601007387 */ /* 0x0001e80000100800 */
[----:B------:R1:W-:Y:S04]  /*d700*/  STL [R1+0xb4], R5 ;  /* 0x0000b40501007387 */ /* 0x0003e80000100800 */
[----:B0-----:R-:W4:Y:S04]  /*d710*/  LDL.LU R6, [R1+0x1c4] ;  /* 0x0001c40001067983 */ /* 0x001f280000300800 */
[----:B------:R0:W-:Y:S04]  /*d720*/  STL [R1+0xb8], R4 ;  /* 0x0000b80401007387 */ /* 0x0001e80000100800 */
[----:B-1----:R-:W4:Y:S04]  /*d730*/  LDL.LU R5, [R1+0x74] ;  /* 0x0000740001057983 */ /* 0x002f280000300800 */
[----:B0-----:R-:W4:Y:S04]  /*d740*/  LDL.LU R4, [R1+0x1b0] ;  /* 0x0001b00001047983 */ /* 0x001f280000300800 */
[----:B------:R0:W-:Y:S04]  /*d750*/  STL [R1+0xac], R3 ;  /* 0x0000ac0301007387 */ /* 0x0001e80000100800 */
[----:B0-----:R-:W4:Y:S01]  /*d760*/  LDL.LU R3, [R1+0x190] ;  /* 0x0001900001037983 */ /* 0x001f220000300800 */
[----:B--2---:R-:W-:-:S02]  /*d770*/  ISETP.GT.U32.AND P2, PT, R29, R11, PT ;  /* 0x0000000b1d00720c */ /* 0x004fc40003f44070 */
[C---:B---3--:R-:W-:Y:S02]  /*d780*/  ISETP.GT.U32.AND P6, PT, R29.reuse, R18, PT ;  /* 0x000000121d00720c */ /* 0x048fe40003fc4070 */
[C---:B------:R-:W-:Y:S02]  /*d790*/  ISETP.GT.U32.AND P4, PT, R29.reuse, R17, PT ;  /* 0x000000111d00720c */ /* 0x040fe40003f84070 */
[----:B------:R-:W-:-:S09]  /*d7a0*/  ISETP.GT.U32.AND P5, PT, R29, R16, PT ;  /* 0x000000101d00720c */ /* 0x000fd20003fa4070 */
[--C-:B------:R-:W-:Y:S01]  /*d7b0*/  @!P6 IMAD.IADD R18, R18, 0x1, -R29.reuse ;  /* 0x000000011212e824 */ /* 0x100fe200078e0a1d */
[----:B------:R-:W-:Y:S01]  /*d7c0*/  ISETP.GT.U32.AND P0, PT, R29, R15, PT ;  /* 0x0000000f1d00720c */ /* 0x000fe20003f04070 */
[--C-:B------:R-:W-:Y:S01]  /*d7d0*/  @!P4 IMAD.IADD R17, R17, 0x1, -R29.reuse ;  /* 0x000000011111c824 */ /* 0x100fe200078e0a1d */
[C---:B------:R-:W-:Y:S02]  /*d7e0*/  ISETP.GT.U32.AND P6, PT, R29.reuse, R2, PT ;  /* 0x000000021d00720c */ /* 0x040fe40003fc4070 */
[C---:B------:R-:W-:Y:S02]  /*d7f0*/  ISETP.GT.U32.AND P4, PT, R29.reuse, R14, PT ;  /* 0x0000000e1d00720c */ /* 0x040fe40003f84070 */
[C---:B------:R-:W-:Y:S01]  /*d800*/  ISETP.GT.U32.AND P1, PT, R29.reuse, R9, PT ;  /* 0x000000091d00720c */ /* 0x040fe20003f24070 */
[--C-:B------:R-:W-:Y:S01]  /*d810*/  @!P5 IMAD.IADD R16, R16, 0x1, -R29.reuse ;  /* 0x000000011010d824 */ /* 0x100fe200078e0a1d */
[----:B------:R-:W-:Y:S01]  /*d820*/  ISETP.GT.U32.AND P5, PT, R29, R13, PT ;  /* 0x0000000d1d00720c */ /* 0x000fe20003fa4070 */
[----:B------:R-:W-:-:S04]  /*d830*/  @!P2 IMAD.IADD R11, R11, 0x1, -R29 ;  /* 0x000000010b0ba824 */ /* 0x000fc800078e0a1d */
[--C-:B------:R-:W-:Y:S01]  /*d840*/  @!P0 IMAD.IADD R15, R15, 0x1, -R29.reuse ;  /* 0x000000010f0f8824 */ /* 0x100fe200078e0a1d */
[----:B------:R-:W-:Y:S01]  /*d850*/  ISETP.GT.U32.AND P0, PT, R29, R12, PT ;  /* 0x0000000c1d00720c */ /* 0x000fe20003f04070 */
[--C-:B------:R-:W-:Y:S02]  /*d860*/  @!P6 IMAD.IADD R2, R2, 0x1, -R29.reuse ;  /* 0x000000010202e824 */ /* 0x100fe400078e0a1d */
[--C-:B------:R-:W-:Y:S02]  /*d870*/  @!P4 IMAD.IADD R14, R14, 0x1, -R29.reuse ;  /* 0x000000010e0ec824 */ /* 0x100fe400078e0a1d */
[--C-:B------:R-:W-:Y:S01]  /*d880*/  @!P1 IMAD.IADD R9, R9, 0x1, -R29.reuse ;  /* 0x0000000109099824 */ /* 0x100fe200078e0a1d */
[----:B------:R-:W-:Y:S01]  /*d890*/  ISETP.GT.U32.AND P1, PT, R29, R11, PT ;  /* 0x0000000b1d00720c */ /* 0x000fe20003f24070 */
[--C-:B------:R-:W-:Y:S01]  /*d8a0*/  @!P5 IMAD.IADD R13, R13, 0x1, -R29.reuse ;  /* 0x000000010d0dd824 */ /* 0x100fe200078e0a1d */
[----:B------:R0:W-:Y:S05]  /*d8b0*/  STL [R1+0x98], R2 ;  /* 0x0000980201007387 */ /* 0x0001ea0000100800 */
[--C-:B------:R-:W-:Y:S01]  /*d8c0*/  @!P0 IMAD.IADD R12, R12, 0x1, -R29.reuse ;  /* 0x000000010c0c8824 */ /* 0x100fe200078e0a1d */
[----:B0-----:R-:W2:Y:S04]  /*d8d0*/  LDL.LU R2, [R1+0x198] ;  /* 0x0001980001027983 */ /* 0x001ea80000300800 */
[----:B------:R0:W-:Y:S04]  /*d8e0*/  STL [R1+0x9c], R14 ;  /* 0x00009c0e01007387 */ /* 0x0001e80000100800 */
[----:B------:R-:W3:Y:S04]  /*d8f0*/  LDL.LU R21, [R1+0x180] ;  /* 0x0001800001157983 */ /* 0x000ee80000300800 */
[----:B------:R1:W-:Y:S04]  /*d900*/  STL [R1+0xa0], R13 ;  /* 0x0000a00d01007387 */ /* 0x0003e80000100800 */
[----:B------:R-:W2:Y:S01]  /*d910*/  LDL.LU R20, [R1+0x144] ;  /* 0x0001440001147983 */ /* 0x000ea20000300800 */
[----:B------:R-:W-:-:S03]  /*d920*/  @!P1 IMAD.IADD R11, R11, 0x1, -R29 ;  /* 0x000000010b0b9824 */ /* 0x000fc600078e0a1d */
[----:B------:R1:W-:Y:S04]  /*d930*/  STL [R1+0xa4], R12 ;  /* 0x0000a40c01007387 */ /* 0x0003e80000100800 */
[----:B0-----:R-:W2:Y:S04]  /*d940*/  LDL.LU R14, [R1+0x150] ;  /* 0x00015000010e7983 */ /* 0x001ea80000300800 */
[----:B-1----:R-:W2:Y:S04]  /*d950*/  LDL.LU R13, [R1+0x154] ;  /* 0x00015400010d7983 */ /* 0x002ea80000300800 */
[----:B------:R0:W-:Y:S04]  /*d960*/  STL [R1+0x84], R11 ;  /* 0x0000840b01007387 */ /* 0x0001e80000100800 */
[----:B------:R-:W2:Y:S04]  /*d970*/  LDL.LU R12, [R1+0x15c] ;  /* 0x00015c00010c7983 */ /* 0x000ea80000300800 */
[----:B0-----:R-:W2:Y:S01]  /*d980*/  LDL.LU R11, [R1+0x104] ;  /* 0x00010400010b7983 */ /* 0x001ea20000300800 */
[----:B------:R-:W-:-:S02]  /*d990*/  ISETP.GT.U32.AND P3, PT, R29, R10, PT ;  /* 0x0000000a1d00720c */ /* 0x000fc40003f64070 */
[----:B----4-:R-:W-:-:S11]  /*d9a0*/  ISETP.GT.U32.AND P2, PT, R29, R8, PT ;  /* 0x000000081d00720c */ /* 0x010fd60003f44070 */
[--C-:B------:R-:W-:Y:S01]  /*d9b0*/  @!P3 IMAD.IADD R10, R10, 0x1, -R29.reuse ;  /* 0x000000010a0ab824 */ /* 0x100fe200078e0a1d */
[C---:B------:R-:W-:Y:S01]  /*d9c0*/  ISETP.GT.U32.AND P3, PT, R29.reuse, R7, PT ;  /* 0x000000071d00720c */ /* 0x040fe20003f64070 */
[----:B------:R-:W-:Y:S01]  /*d9d0*/  @!P2 IMAD.IADD R8, R8, 0x1, -R29 ;  /* 0x000000010808a824 */ /* 0x000fe200078e0a1d */
[C---:B------:R-:W-:Y:S02]  /*d9e0*/  ISETP.GT.U32.AND P5, PT, R29.reuse, R16, PT ;  /* 0x000000101d00720c */ /* 0x040fe40003fa4070 */
[C---:B------:R-:W-:Y:S02]  /*d9f0*/  ISETP.GT.U32.AND P2, PT, R29.reuse, R10, PT ;  /* 0x0000000a1d00720c */ /* 0x040fe40003f44070 */
[----:B------:R-:W-:-:S07]  /*da00*/  ISETP.GT.U32.AND P4, PT, R29, R17, PT ;  /* 0x000000111d00720c */ /* 0x000fce0003f84070 */
[--C-:B------:R-:W-:Y:S01]  /*da10*/  @!P3 IMAD.IADD R7, R7, 0x1, -R29.reuse ;  /* 0x000000010707b824 */ /* 0x100fe200078e0a1d */
[C---:B------:R-:W-:Y:S02]  /*da20*/  ISETP.GT.U32.AND P3, PT, R29.reuse, R18, PT ;  /* 0x000000121d00720c */ /* 0x040fe40003f64070 */
[C---:B------:R-:W-:Y:S01]  /*da30*/  ISETP.GT.U32.AND P0, PT, R29.reuse, R15, PT ;  /* 0x0000000f1d00720c */ /* 0x040fe20003f04070 */
[--C-:B------:R-:W-:Y:S01]  /*da40*/  @!P2 IMAD.IADD R10, R10, 0x1, -R29.reuse ;  /* 0x000000010a0aa824 */ /* 0x100fe200078e0a1d */
[C---:B------:R-:W-:Y:S01]  /*da50*/  ISETP.GT.U32.AND P2, PT, R29.reuse, R7, PT ;  /* 0x000000071d00720c */ /* 0x040fe20003f44070 */
[--C-:B------:R-:W-:Y:S01]  /*da60*/  @!P5 IMAD.IADD R16, R16, 0x1, -R29.reuse ;  /* 0x000000011010d824 */ /* 0x100fe200078e0a1d */
[----:B------:R-:W-:Y:S01]  /*da70*/  ISETP.GT.U32.AND P1, PT, R29, R9, PT ;  /* 0x000000091d00720c */ /* 0x000fe20003f24070 */
[----:B------:R-:W-:Y:S01]  /*da80*/  @!P4 IMAD.IADD R17, R17, 0x1, -R29 ;  /* 0x000000011111c824 */ /* 0x000fe200078e0a1d */
[----:B------:R-:W-:-:S05]  /*da90*/  ISETP.GT.U32.AND P4, PT, R29, R5, PT ;  /* 0x000000051d00720c */ /* 0x000fca0003f84070 */
[--C-:B------:R-:W-:Y:S01]  /*daa0*/  @!P3 IMAD.IADD R18, R18, 0x1, -R29.reuse ;  /* 0x000000011212b824 */ /* 0x100fe200078e0a1d */
[C---:B------:R-:W-:Y:S02]  /*dab0*/  ISETP.GT.U32.AND P3, PT, R29.reuse, R6, PT ;  /* 0x000000061d00720c */ /* 0x040fe40003f64070 */
[----:B------:R-:W-:Y:S01]  /*dac0*/  ISETP.GT.U32.AND P5, PT, R29, R4, PT ;  /* 0x000000041d00720c */ /* 0x000fe20003fa4070 */
[--C-:B------:R-:W-:Y:S01]  /*dad0*/  @!P0 IMAD.IADD R15, R15, 0x1, -R29.reuse ;  /* 0x000000010f0f8824 */ /* 0x100fe200078e0a1d */
[C---:B------:R-:W-:Y:S02]  /*dae0*/  ISETP.GT.U32.AND P0, PT, R29.reuse, R28, PT ;  /* 0x0000001c1d00720c */ /* 0x040fe40003f04070 */
[----:B------:R-:W-:Y:S01]  /*daf0*/  ISETP.GT.U32.AND P6, PT, R29, R8, PT ;  /* 0x000000081d00720c */ /* 0x000fe20003fc4070 */
[--C-:B------:R-:W-:Y:S02]  /*db00*/  @!P2 IMAD.IADD R7, R7, 0x1, -R29.reuse ;  /* 0x000000010707a824 */ /* 0x100fe400078e0a1d */
[----:B------:R-:W-:-:S02]  /*db10*/  @!P1 IMAD.IADD R9, R9, 0x1, -R29 ;  /* 0x0000000109099824 */ /* 0x000fc400078e0a1d */
[--C-:B------:R-:W-:Y:S01]  /*db20*/  @!P4 IMAD.IADD R5, R5, 0x1, -R29.reuse ;  /* 0x000000010505c824 */ /* 0x100fe200078e0a1d */
[----:B------:R-:W-:Y:S01]  /*db30*/  ISETP.GT.U32.AND P1, PT, R29, R3, PT ;  /* 0x000000031d00720c */ /* 0x000fe20003f24070 */
[--C-:B------:R-:W-:Y:S02]  /*db40*/  @!P3 IMAD.IADD R6, R6, 0x1, -R29.reuse ;  /* 0x000000010606b824 */ /* 0x100fe400078e0a1d */
[--C-:B------:R-:W-:Y:S01]  /*db50*/  @!P5 IMAD.IADD R4, R4, 0x1, -R29.reuse ;  /* 0x000000010404d824 */ /* 0x100fe200078e0a1d */
[----:B------:R0:W-:Y:S01]  /*db60*/  STL [R1+0x94], R10 ;  /* 0x0000940a01007387 */ /* 0x0001e20000100800 */
[--C-:B------:R-:W-:Y:S02]  /*db70*/  @!P0 IMAD.IADD R28, R28, 0x1, -R29.reuse ;  /* 0x000000011c1c8824 */ /* 0x100fe400078e0a1d */
[--C-:B------:R-:W-:Y:S01]  /*db80*/  @!P6 IMAD.IADD R8, R8, 0x1, -R29.reuse ;  /* 0x000000010808e824 */ /* 0x100fe200078e0a1d */
[----:B0-----:R-:W4:Y:S05]  /*db90*/  LDL.LU R10, [R1+0x13c] ;  /* 0x00013c00010a7983 */ /* 0x001f2a0000300800 */
[----:B------:R-:W-:Y:S01]  /*dba0*/  @!P1 IMAD.IADD R3, R3, 0x1, -R29 ;  /* 0x0000000103039824 */ /* 0x000fe200078e0a1d */
[----:B------:R0:W-:Y:S04]  /*dbb0*/  STL [R1+0x8c], R18 ;  /* 0x00008c1201007387 */ /* 0x0001e80000100800 */
[----:B------:R1:W-:Y:S04]  /*dbc0*/  STL [R1+0x90], R17 ;  /* 0x0000901101007387 */ /* 0x0003e80000100800 */
[----:B------:R0:W-:Y:S04]  /*dbd0*/  STL [R1+0x1f4], R16 ;  /* 0x0001f41001007387 */ /* 0x0001e80000100800 */
[----:B------:R0:W-:Y:S04]  /*dbe0*/  STL [R1+0x88], R15 ;  /* 0x0000880f01007387 */ /* 0x0001e80000100800 */
[----:B------:R0:W-:Y:S04]  /*dbf0*/  STL [R1+0x78], R9 ;  /* 0x0000780901007387 */ /* 0x0001e80000100800 */
[----:B------:R-:W4:Y:S04]  /*dc00*/  LDL.LU R19, [R1+0x114] ;  /* 0x0001140001137983 */ /* 0x000f280000300800 */
[----:B------:R-:W-:Y:S04]  /*dc10*/  STL [R1+0x7c], R8 ;  /* 0x00007c0801007387 */ /* 0x000fe80000100800 */
[----:B0-----:R-:W4:Y:S04]  /*dc20*/  LDL.LU R18, [R1+0x11c] ;  /* 0x00011c0001127983 */ /* 0x001f280000300800 */
[----:B-1----:R-:W4:Y:S04]  /*dc30*/  LDL.LU R17, [R1+0x124] ;  /* 0x0001240001117983 */ /* 0x002f280000300800 */
[----:B------:R-:W-:Y:S04]  /*dc40*/  STL [R1+0x80], R7 ;  /* 0x0000800701007387 */ /* 0x000fe80000100800 */
[----:B------:R-:W4:Y:S04]  /*dc50*/  LDL.LU R16, [R1+0x10c] ;  /* 0x00010c0001107983 */ /* 0x000f280000300800 */
[----:B------:R-:W4:Y:S04]  /*dc60*/  LDL.LU R15, [R1+0x24] ;  /* 0x00002400010f7983 */ /* 0x000f280000300800 */
[----:B------:R-:W4:Y:S01]  /*dc70*/  LDL.LU R9, [R1+0xd0] ;  /* 0x0000d00001097983 */ /* 0x000f220000300800 */
[----:B---3--:R-:W-:-:S02]  /*dc80*/  ISETP.GT.U32.AND P2, PT, R29, R21, PT ;  /* 0x000000151d00720c */ /* 0x008fc40003f44070 */
[C---:B--2---:R-:W-:Y:S02]  /*dc90*/  ISETP.GT.U32.AND P3, PT, R29.reuse, R20, PT ;  /* 0x000000141d00720c */ /* 0x044fe40003f64070 */
[C---:B------:R-:W-:Y:S02]  /*dca0*/  ISETP.GT.U32.AND P4, PT, R29.reuse, R14, PT ;  /* 0x0000000e1d00720c */ /* 0x040fe40003f84070 */
[C---:B------:R-:W-:Y:S02]  /*dcb0*/  ISETP.GT.U32.AND P5, PT, R29.reuse, R13, PT ;  /* 0x0000000d1d00720c */ /* 0x040fe40003fa4070 */
[----:B------:R-:W-:-:S05]  /*dcc0*/  ISETP.GT.U32.AND P6, PT, R29, R2, PT ;  /* 0x000000021d00720c */ /* 0x000fca0003fc4070 */
[--C-:B------:R-:W-:Y:S01]  /*dcd0*/  @!P2 IMAD.IADD R21, R21, 0x1, -R29.reuse ;  /* 0x000000011515a824 */ /* 0x100fe200078e0a1d */
[C---:B------:R-:W-:Y:S01]  /*dce0*/  ISETP.GT.U32.AND P0, PT, R29.reuse, R12, PT ;  /* 0x0000000c1d00720c */ /* 0x040fe20003f04070 */
[--C-:B------:R-:W-:Y:S01]  /*dcf0*/  @!P3 IMAD.IADD R20, R20, 0x1, -R29.reuse ;  /* 0x000000011414b824 */ /* 0x100fe200078e0a1d */
[C---:B------:R-:W-:Y:S01]  /*dd00*/  ISETP.GT.U32.AND P2, PT, R29.reuse, R6, PT ;  /* 0x000000061d00720c */ /* 0x040fe20003f44070 */
[--C-:B------:R-:W-:Y:S01]  /*dd10*/  @!P4 IMAD.IADD R14, R14, 0x1, -R29.reuse ;  /* 0x000000010e0ec824 */ /* 0x100fe200078e0a1d */
[----:B------:R-:W-:Y:S01]  /*dd20*/  ISETP.GT.U32.AND P3, PT, R29, R5, PT ;  /* 0x000000051d00720c */ /* 0x000fe20003f64070 */
[--C-:B------:R-:W-:Y:S01]  /*dd30*/  @!P5 IMAD.IADD R13, R13, 0x1, -R29.reuse ;  /* 0x000000010d0dd824 */ /* 0x100fe200078e0a1d */
[C---:B------:R-:W-:Y:S02]  /*dd40*/  ISETP.GT.U32.AND P1, PT, R29.reuse, R11, PT ;  /* 0x0000000b1d00720c */ /* 0x040fe40003f24070 */
[C---:B------:R-:W-:Y:S02]  /*dd50*/  ISETP.GT.U32.AND P5, PT, R29.reuse, R28, PT ;  /* 0x0000001c1d00720c */ /* 0x040fe40003fa4070 */
[----:B------:R-:W-:Y:S01]  /*dd60*/  ISETP.GT.U32.AND P4, PT, R29, R4, PT ;  /* 0x000000041d00720c */ /* 0x000fe20003f84070 */
[----:B------:R-:W-:-:S02]  /*dd70*/  @!P6 IMAD.IADD R2, R2, 0x1, -R29 ;  /* 0x000000010202e824 */ /* 0x000fc400078e0a1d */
[--C-:B------:R-:W-:Y:S01]  /*dd80*/  @!P0 IMAD.IADD R12, R12, 0x1, -R29.reuse ;  /* 0x000000010c0c8824 */ /* 0x100fe200078e0a1d */
[----:B------:R-:W-:Y:S01]  /*dd90*/  ISETP.GT.U32.AND P0, PT, R29, R3, PT ;  /* 0x000000031d00720c */ /* 0x000fe20003f04070 */
[--C-:B------:R-:W-:Y:S02]  /*dda0*/  @!P2 IMAD.IADD R6, R6, 0x1, -R29.reuse ;  /* 0x000000010606a824 */ /* 0x100fe400078e0a1d */
[--C-:B------:R-:W-:Y:S02]  /*ddb0*/  @!P3 IMAD.IADD R5, R5, 0x1, -R29.reuse ;  /* 0x000000010505b824 */ /* 0x100fe400078e0a1d */
[--C-:B------:R-:W-:Y:S01]  /*ddc0*/  @!P1 IMAD.IADD R11, R11, 0x1, -R29.reuse ;  /* 0x000000010b0b9824 */ /* 0x100fe200078e0a1d */
[----:B------:R-:W-:Y:S01]  /*ddd0*/  ISETP.GT.U32.AND P1, PT, R29, R2, PT ;  /* 0x000000021d00720c */ /* 0x000fe20003f24070 */
[--C-:B------:R-:W-:Y:S02]  /*dde0*/  @!P5 IMAD.IADD R28, R28, 0x1, -R29.reuse ;  /* 0x000000011c1cd824 */ /* 0x100fe400078e0a1d */
[--C-:B------:R-:W-:Y:S01]  /*ddf0*/  @!P4 IMAD.IADD R4, R4, 0x1, -R29.reuse ;  /* 0x000000010404c824 */ /* 0x100fe200078e0a1d */
[----:B------:R-:W-:Y:S04]  /*de00*/  STL [R1+0x1c4], R6 ;  /* 0x0001c40601007387 */ /* 0x000fe80000100800 */
[----:B------:R-:W-:Y:S01]  /*de10*/  STL [R1+0x74], R5 ;  /* 0x0000740501007387 */ /* 0x000fe20000100800 */
[----:B------:R-:W-:-:S03]  /*de20*/  @!P0 IMAD.IADD R3, R3, 0x1, -R29 ;  /* 0x0000000103038824 */ /* 0x000fc600078e0a1d */
[----:B------:R0:W-:Y:S04]  /*de30*/  STL [R1+0x188], R28 ;  /* 0x0001881c01007387 */ /* 0x0001e80000100800 */
[----:B------:R1:W-:Y:S04]  /*de40*/  STL [R1+0x1b0], R4 ;  /* 0x0001b00401007387 */ /* 0x0003e80000100800 */
[----:B0-----:R-:W2:Y:S04]  /*de50*/  LDL.LU R28, [R1+0x15c0] ;  /* 0x0015c000011c7983 */ /* 0x001ea80000300800 */
[----:B------:R-:W3:Y:S04]  /*de60*/  LDL.LU R8, [R1+0xdc] ;  /* 0x0000dc0001087983 */ /* 0x000ee80000300800 */
[----:B------:R-:W2:Y:S01]  /*de70*/  LDL.LU R7, [R1+0xe0] ;  /* 0x0000e00001077983 */ /* 0x000ea20000300800 */
[----:B------:R-:W-:-:S03]  /*de80*/  @!P1 IMAD.IADD R2, R2, 0x1, -R29 ;  /* 0x0000000102029824 */ /* 0x000fc600078e0a1d */
[----:B------:R-:W2:Y:S04]  /*de90*/  LDL.LU R6, [R1+0x20] ;  /* 0x0000200001067983 */ /* 0x000ea80000300800 */
[----:B------:R-:W-:Y:S04]  /*dea0*/  STL [R1+0x190], R3 ;  /* 0x0001900301007387 */ /* 0x000fe80000100800 */
[----:B------:R-:W2:Y:S04]  /*deb0*/  LDL.LU R5, [R1+0xc8] ;  /* 0x0000c80001057983 */ /* 0x000ea80000300800 */
[----:B-1----:R-:W2:Y:S04]  /*dec0*/  LDL.LU R4, [R1+0x1c] ;  /* 0x00001c0001047983 */ /* 0x002ea80000300800 */
[----:B------:R0:W-:Y:S04]  /*ded0*/  STL [R1+0x198], R2 ;  /* 0x0001980201007387 */ /* 0x0001e80000100800 */
[----:B0-----:R-:W2:Y:S04]  /*dee0*/  LDL.LU R2, [R1+0x18] ;  /* 0x0000180001027983 */ /* 0x001ea80000300800 */
[----:B------:R-:W2:Y:S01]  /*def0*/  LDL.LU R3, [R1+0x14] ;  /* 0x0000140001037983 */ /* 0x000ea20000300800 */
[----:B----4-:R-:W-:-:S02]  /*df00*/  ISETP.GT.U32.AND P6, PT, R29, R10, PT ;  /* 0x0000000a1d00720c */ /* 0x010fc40003fc4070 */
[C---:B------:R-:W-:Y:S02]  /*df10*/  ISETP.GT.U32.AND P2, PT, R29.reuse, R21, PT ;  /* 0x000000151d00720c */ /* 0x040fe40003f44070 */
[C---:B------:R-:W-:Y:S02]  /*df20*/  ISETP.GT.U32.AND P3, PT, R29.reuse, R20, PT ;  /* 0x000000141d00720c */ /* 0x040fe40003f64070 */
[C---:B------:R-:W-:Y:S02]  /*df30*/  ISETP.GT.U32.AND P4, PT, R29.reuse, R14, PT ;  /* 0x0000000e1d00720c */ /* 0x040fe40003f84070 */
[C---:B------:R-:W-:Y:S02]  /*df40*/  ISETP.GT.U32.AND P5, PT, R29.reuse, R13, PT ;  /* 0x0000000d1d00720c */ /* 0x040fe40003fa4070 */
[----:B------:R-:W-:-:S03]  /*df50*/  ISETP.GT.U32.AND P0, PT, R29, R12, PT ;  /* 0x0000000c1d00720c */ /* 0x000fc60003f04070 */
        /* <DEDUP_REMOVED lines=9> */
[----:B------:R-:W-:Y:S01]  /*dff0*/  ISETP.GT.U32.AND P4, PT, R29, R17, PT ;  /* 0x000000111d00720c */ /* 0x000fe20003f84070 */
[----:B------:R-:W-:-:S04]  /*e000*/  @!P0 IMAD.IADD R12, R12, 0x1, -R29 ;  /* 0x000000010c0c8824 */ /* 0x000fc800078e0a1d */
[----:B------:R-:W-:Y:S01]  /*e010*/  @!P1 IMAD.IADD R11, R11, 0x1, -R29 ;  /* 0x000000010b0b9824 */ /* 0x000fe200078e0a1d */
[----:B------:R-:W-:-:S03]  /*e020*/  ISETP.GT.U32.AND P5, PT, R29, R16, PT ;  /* 0x000000101d00720c */ /* 0x000fc60003fa4070 */
[--C-:B------:R-:W-:Y:S01]  /*e030*/  @!P6 IMAD.IADD R10, R10, 0x1, -R29.reuse ;  /* 0x000000010a0ae824 */ /* 0x100fe200078e0a1d */
[----:B------:R-:W-:Y:S01]  /*e040*/  ISETP.GT.U32.AND P0, PT, R29, R15, PT ;  /* 0x0000000f1d00720c */ /* 0x000fe20003f04070 */
[--C-:B------:R-:W-:Y:S01]  /*e050*/  @!P2 IMAD.IADD R19, R19, 0x1, -R29.reuse ;  /* 0x000000011313a824 */ /* 0x100fe200078e0a1d */
[----:B------:R-:W-:Y:S01]  /*e060*/  ISETP.GT.U32.AND P1, PT, R29, R9, PT ;  /* 0x000000091d00720c */ /* 0x000fe20003f24070 */
[--C-:B------:R-:W-:Y:S02]  /*e070*/  @!P3 IMAD.IADD R18, R18, 0x1, -R29.reuse ;  /* 0x000000011212b824 */ /* 0x100fe400078e0a1d */
[----:B------:R-:W-:-:S04]  /*e080*/  @!P4 IMAD.IADD R17, R17, 0x1, -R29 ;  /* 0x000000011111c824 */ /* 0x000fc800078e0a1d */
[----:B------:R-:W-:-:S04]  /*e090*/  @!P5 IMAD.IADD R16, R16, 0x1, -R29 ;  /* 0x000000011010d824 */ /* 0x000fc800078e0a1d */
[--C-:B------:R-:W-:Y:S02]  /*e0a0*/  @!P0 IMAD.IADD R15, R15, 0x1, -R29.reuse ;  /* 0x000000010f0f8824 */ /* 0x100fe400078e0a1d */
[----:B------:R-:W-:Y:S02]  /*e0b0*/  @!P1 IMAD.IADD R9, R9, 0x1, -R29 ;  /* 0x0000000109099824 */ /* 0x000fe400078e0a1d */
[----:B------:R-:W-:Y:S01]  /*e0c0*/  IMAD.HI.U32 R0, R0, R27, RZ ;  /* 0x0000001b00007227 */ /* 0x000fe200078e00ff */
[----:B------:R0:W-:Y:S03]  /*e0d0*/  STL [R1+0x180], R21 ;  /* 0x0001801501007387 */ /* 0x0001e60000100800 */
[----:B------:R-:W-:Y:S01]  /*e0e0*/  IMAD.MOV R0, RZ, RZ, -R0 ;  /* 0x000000ffff007224 */ /* 0x000fe200078e0a00 */
[----:B0-----:R-:W4:Y:S04]  /*e0f0*/  LDL.LU R21, [R1+0x15bc] ;  /* 0x0015bc0001157983 */ /* 0x001f280000300800 */
[----:B------:R0:W-:Y:S01]  /*e100*/  STL [R1+0x144], R20 ;  /* 0x0001441401007387 */ /* 0x0001e20000100800 */
[----:B------:R-:W-:-:S03]  /*e110*/  IMAD R27, R29, R0, R27 ;  /* 0x000000001d1b7224 */ /* 0x000fc600078e021b */
[----:B0-----:R-:W4:Y:S04]  /*e120*/  LDL.LU R20, [R1+0x15b8] ;  /* 0x0015b80001147983 */ /* 0x001f280000300800 */
[----:B------:R0:W-:Y:S04]  /*e130*/  STL [R1+0x150], R14 ;  /* 0x0001500e01007387 */ /* 0x0001e80000100800 */
[----:B------:R1:W-:Y:S04]  /*e140*/  STL [R1+0x154], R13 ;  /* 0x0001540d01007387 */ /* 0x0003e80000100800 */
[----:B------:R0:W-:Y:S04]  /*e150*/  STL [R1+0x15c], R12 ;  /* 0x00015c0c01007387 */ /* 0x0001e80000100800 */
[----:B------:R-:W4:Y:S04]  /*e160*/  LDL.LU R0, [R1+0x6c] ;  /* 0x00006c0001007983 */ /* 0x000f280000300800 */
[----:B------:R1:W-:Y:S04]  /*e170*/  STL [R1+0x104], R11 ;  /* 0x0001040b01007387 */ /* 0x0003e80000100800 */
[----:B0-----:R-:W4:Y:S04]  /*e180*/  LDL.LU R14, [R1+0x10] ;  /* 0x00001000010e7983 */ /* 0x001f280000300800 */
[----:B-1----:R-:W4:Y:S04]  /*e190*/  LDL.LU R13, [R1+0xc] ;  /* 0x00000c00010d7983 */ /* 0x002f280000300800 */
[----:B------:R0:W-:Y:S04]  /*e1a0*/  STL [R1+0x13c], R10 ;  /* 0x00013c0a01007387 */ /* 0x0001e80000100800 */
[----:B------:R-:W4:Y:S04]  /*e1b0*/  LDL.LU R12, [R1+0x8] ;  /* 0x00000800010c7983 */ /* 0x000f280000300800 */
[----:B------:R-:W4:Y:S04]  /*e1c0*/  LDL.LU R11, [R1+0x4] ;  /* 0x00000400010b7983 */ /* 0x000f280000300800 */
[----:B0-----:R-:W4:Y:S01]  /*e1d0*/  LDL.LU R10, [R1] ;  /* 0x00000000010a7983 */ /* 0x001f220000300800 */
[----:B---3--:R-:W-:-:S02]  /*e1e0*/  ISETP.GT.U32.AND P6, PT, R29, R8, PT ;  /* 0x000000081d00720c */ /* 0x008fc40003fc4070 */
[C---:B--2---:R-:W-:Y:S02]  /*e1f0*/  ISETP.GT.U32.AND P2, PT, R29.reuse, R7, PT ;  /* 0x000000071d00720c */ /* 0x044fe40003f44070 */
[C---:B------:R-:W-:Y:S02]  /*e200*/  ISETP.GT.U32.AND P3, PT, R29.reuse, R6, PT ;  /* 0x000000061d00720c */ /* 0x040fe40003f64070 */
[C---:B------:R-:W-:Y:S02]  /*e210*/  ISETP.GT.U32.AND P4, PT, R29.reuse, R5, PT ;  /* 0x000000051d00720c */ /* 0x040fe40003f84070 */
[----:B------:R-:W-:-:S05]  /*e220*/  ISETP.GT.U32.AND P5, PT, R29, R4, PT ;  /* 0x000000041d00720c */ /* 0x000fca0003fa4070 */
[--C-:B------:R-:W-:Y:S01]  /*e230*/  @!P6 IMAD.IADD R8, R8, 0x1, -R29.reuse ;  /* 0x000000010808e824 */ /* 0x100fe200078e0a1d */
[----:B------:R-:W-:Y:S01]  /*e240*/  ISETP.GT.U32.AND P6, PT, R29, R19, PT ;  /* 0x000000131d00720c */ /* 0x000fe20003fc4070 */
[--C-:B------:R-:W-:Y:S01]  /*e250*/  @!P2 IMAD.IADD R7, R7, 0x1, -R29.reuse ;  /* 0x000000010707a824 */ /* 0x100fe200078e0a1d */
[C---:B------:R-:W-:Y:S01]  /*e260*/  ISETP.GT.U32.AND P2, PT, R29.reuse, R18, PT ;  /* 0x000000121d00720c */ /* 0x040fe20003f44070 */
[--C-:B------:R-:W-:Y:S01]  /*e270*/  @!P3 IMAD.IADD R6, R6, 0x1, -R29.reuse ;  /* 0x000000010606b824 */ /* 0x100fe200078e0a1d */
[C---:B------:R-:W-:Y:S02]  /*e280*/  ISETP.GT.U32.AND P3, PT, R29.reuse, R17, PT ;  /* 0x000000111d00720c */ /* 0x040fe40003f64070 */
[C---:B------:R-:W-:Y:S02]  /*e290*/  ISETP.GT.U32.AND P0, PT, R29.reuse, R2, PT ;  /* 0x000000021d00720c */ /* 0x040fe40003f04070 */
[----:B------:R-:W-:Y:S01]  /*e2a0*/  ISETP.GT.U32.AND P1, PT, R29, R3, PT ;  /* 0x000000031d00720c */ /* 0x000fe20003f24070 */
[--C-:B------:R-:W-:Y:S01]  /*e2b0*/  @!P4 IMAD.IADD R5, R5, 0x1, -R29.reuse ;  /* 0x000000010505c824 */ /* 0x100fe200078e0a1d */
[C---:B------:R-:W-:Y:S01]  /*e2c0*/  ISETP.GT.U32.AND P4, PT, R29.reuse, R16, PT ;  /* 0x000000101d00720c */ /* 0x040fe20003f84070 */
[--C-:B------:R-:W-:Y:S01]  /*e2d0*/  @!P5 IMAD.IADD R4, R4, 0x1, -R29.reuse ;  /* 0x000000010404d824 */ /* 0x100fe200078e0a1d */
[----:B------:R-:W-:Y:S01]  /*e2e0*/  ISETP.GT.U32.AND P5, PT, R29, R15, PT ;  /* 0x0000000f1d00720c */ /* 0x000fe20003fa4070 */
[----:B------:R-:W-:-:S06]  /*e2f0*/  @!P6 IMAD.IADD R19, R19, 0x1, -R29 ;  /* 0x000000011313e824 */ /* 0x000fcc00078e0a1d */
[--C-:B------:R-:W-:Y:S01]  /*e300*/  @!P0 IMAD.IADD R2, R2, 0x1, -R29.reuse ;  /* 0x0000000102028824 */ /* 0x100fe200078e0a1d */
[----:B------:R-:W-:Y:S01]  /*e310*/  ISETP.GT.U32.AND P0, PT, R29, R9, PT ;  /* 0x000000091d00720c */ /* 0x000fe20003f04070 */
[--C-:B------:R-:W-:Y:S02]  /*e320*/  @!P2 IMAD.IADD R18, R18, 0x1, -R29.reuse ;  /* 0x000000011212a824 */ /* 0x100fe400078e0a1d */
[--C-:B------:R-:W-:Y:S01]  /*e330*/  @!P1 IMAD.IADD R3, R3, 0x1, -R29.reuse ;  /* 0x0000000103039824 */ /* 0x100fe200078e0a1d */
[----:B------:R-:W-:Y:S01]  /*e340*/  ISETP.GT.U32.AND P1, PT, R29, R8, PT ;  /* 0x000000081d00720c */ /* 0x000fe20003f24070 */
[--C-:B------:R-:W-:Y:S01]  /*e350*/  @!P3 IMAD.IADD R17, R17, 0x1, -R29.reuse ;  /* 0x000000011111b824 */ /* 0x100fe200078e0a1d */
[C---:B------:R-:W-:Y:S01]  /*e360*/  ISETP.GT.U32.AND P2, PT, R29.reuse, R7, PT ;  /* 0x000000071d00720c */ /* 0x040fe20003f44070 */
[--C-:B------:R-:W-:Y:S01]  /*e370*/  @!P4 IMAD.IADD R16, R16, 0x1, -R29.reuse ;  /* 0x000000011010c824 */ /* 0x100fe200078e0a1d */
[C---:B------:R-:W-:Y:S01]  /*e380*/  ISETP.GT.U32.AND P3, PT, R29.reuse, R6, PT ;  /* 0x000000061d00720c */ /* 0x040fe20003f64070 */
[----:B------:R0:W-:Y:S01]  /*e390*/  STL [R1+0x114], R19 ;  /* 0x0001141301007387 */ /* 0x0001e20000100800 */
[----:B------:R-:W-:Y:S01]  /*e3a0*/  ISETP.GT.U32.AND P4, PT, R29, R5, PT ;  /* 0x000000051d00720c */ /* 0x000fe20003f84070 */
[--C-:B------:R-:W-:Y:S01]  /*e3b0*/  @!P5 IMAD.IADD R15, R15, 0x1, -R29.reuse ;  /* 0x000000010f0fd824 */ /* 0x100fe200078e0a1d */
[----:B------:R-:W-:Y:S01]  /*e3c0*/  ISETP.GT.U32.AND P5, PT, R29, R4, PT ;  /* 0x000000041d00720c */ /* 0x000fe20003fa4070 */
[--C-:B------:R-:W-:Y:S01]  /*e3d0*/  @!P0 IMAD.IADD R9, R9, 0x1, -R29.reuse ;  /* 0x0000000109098824 */ /* 0x100fe200078e0a1d */
[C---:B------:R-:W-:Y:S01]  /*e3e0*/  ISETP.GT.U32.AND P6, PT, R29.reuse, R2, PT ;  /* 0x000000021d00720c */ /* 0x040fe20003fc4070 */
[----:B0-----:R-:W2:Y:S04]  /*e3f0*/  LDL.LU R19, [R1+0x15b4] ;  /* 0x0015b40001137983 */ /* 0x001ea80000300800 */
[----:B------:R0:W-:Y:S01]  /*e400*/  STL [R1+0x11c], R18 ;  /* 0x00011c1201007387 */ /* 0x0001e20000100800 */
[----:B------:R-:W-:Y:S01]  /*e410*/  ISETP.GT.U32.AND P0, PT, R29, R3, PT ;  /* 0x000000031d00720c */ /* 0x000fe20003f04070 */
[----:B------:R-:W-:-:S02]  /*e420*/  @!P1 IMAD.IADD R8, R8, 0x1, -R29 ;  /* 0x0000000108089824 */ /* 0x000fc400078e0a1d */
[--C-:B------:R-:W-:Y:S01]  /*e430*/  @!P2 IMAD.IADD R7, R7, 0x1, -R29.reuse ;  /* 0x000000010707a824 */ /* 0x100fe200078e0a1d */
[----:B0-----:R-:W3:Y:S04]  /*e440*/  LDL.LU R18, [R1+0x15b0] ;  /* 0x0015b00001127983 */ /* 0x001ee80000300800 */
[----:B------:R0:W-:Y:S01]  /*e450*/  STL [R1+0x124], R17 ;  /* 0x0001241101007387 */ /* 0x0001e20000100800 */
[----:B------:R-:W-:-:S03]  /*e460*/  @!P3 IMAD.IADD R6, R6, 0x1, -R29 ;  /* 0x000000010606b824 */ /* 0x000fc600078e0a1d */
[----:B0-----:R-:W2:Y:S04]  /*e470*/  LDL.LU R17, [R1+0x15ac] ;  /* 0x0015ac0001117983 */ /* 0x001ea80000300800 */
        /* <DEDUP_REMOVED lines=12> */
[----:B------:R0:W-:Y:S04]  /*e540*/  STL [R1+0xe0], R7 ;  /* 0x0000e00701007387 */ /* 0x0001e80000100800 */
[----:B0-----:R-:W3:Y:S04]  /*e550*/  LDL.LU R7, [R1+0x1598] ;  /* 0x0015980001077983 */ /* 0x001ee80000300800 */
        /* <DEDUP_REMOVED lines=9> */
[----:B0-----:R-:W3:Y:S01]  /*e5f0*/  LDL.LU R3, [R1+0x1584] ;  /* 0x0015840001037983 */ /* 0x001ee20000300800 */
[----:B----4-:R-:W-:-:S02]  /*e600*/  ISETP.GT.U32.AND P1, PT, R29, R14, PT ;  /* 0x0000000e1d00720c */ /* 0x010fc40003f24070 */
[C---:B------:R-:W-:Y:S02]  /*e610*/  ISETP.GT.U32.AND P2, PT, R29.reuse, R13, PT ;  /* 0x0000000d1d00720c */ /* 0x040fe40003f44070 */
[C---:B------:R-:W-:Y:S02]  /*e620*/  ISETP.GT.U32.AND P3, PT, R29.reuse, R12, PT ;  /* 0x0000000c1d00720c */ /* 0x040fe40003f64070 */
[C---:B------:R-:W-:Y:S02]  /*e630*/  ISETP.GT.U32.AND P4, PT, R29.reuse, R11, PT ;  /* 0x0000000b1d00720c */ /* 0x040fe40003f84070 */
[----:B------:R-:W-:-:S05]  /*e640*/  ISETP.GT.U32.AND P5, PT, R29, R10, PT ;  /* 0x0000000a1d00720c */ /* 0x000fca0003fa4070 */
[--C-:B------:R-:W-:Y:S02]  /*e650*/  @!P1 IMAD.IADD R14, R14, 0x1, -R29.reuse ;  /* 0x000000010e0e9824 */ /* 0x100fe400078e0a1d */
[--C-:B------:R-:W-:Y:S02]  /*e660*/  @!P2 IMAD.IADD R13, R13, 0x1, -R29.reuse ;  /* 0x000000010d0da824 */ /* 0x100fe400078e0a1d */
[--C-:B------:R-:W-:Y:S02]  /*e670*/  @!P3 IMAD.IADD R12, R12, 0x1, -R29.reuse ;  /* 0x000000010c0cb824 */ /* 0x100fe400078e0a1d */
[--C-:B------:R-:W-:Y:S02]  /*e680*/  @!P4 IMAD.IADD R11, R11, 0x1, -R29.reuse ;  /* 0x000000010b0bc824 */ /* 0x100fe400078e0a1d */
[----:B------:R-:W-:Y:S01]  /*e690*/  @!P5 IMAD.IADD R10, R10, 0x1, -R29 ;  /* 0x000000010a0ad824 */ /* 0x000fe200078e0a1d */
[C---:B--2---:R-:W-:Y:S02]  /*e6a0*/  ISETP.GT.U32.AND P5, PT, R29.reuse, R8, PT ;  /* 0x000000081d00720c */ /* 0x044fe40003fa4070 */
[----:B---3--:R-:W-:-:S02]  /*e6b0*/  ISETP.GT.U32.AND P4, PT, R29, R7, PT ;  /* 0x000000071d00720c */ /* 0x008fc40003f84070 */
[C---:B------:R-:W-:Y:S02]  /*e6c0*/  ISETP.GT.U32.AND P3, PT, R29.reuse, R6, PT ;  /* 0x000000061d00720c */ /* 0x040fe40003f64070 */
[C---:B------:R-:W-:Y:S02]  /*e6d0*/  ISETP.GT.U32.AND P2, PT, R29.reuse, R5, PT ;  /* 0x000000051d00720c */ /* 0x040fe40003f44070 */
[----:B------:R-:W-:-:S11]  /*e6e0*/  ISETP.GT.U32.AND P1, PT, R29, R4, PT ;  /* 0x000000041d00720c */ /* 0x000fd60003f24070 */
[--C-:B------:R-:W-:Y:S01]  /*e6f0*/  @!P2 IMAD.IADD R5, R5, 0x1, -R29.reuse ;  /* 0x000000010505a824 */ /* 0x100fe200078e0a1d */
[C---:B------:R-:W-:Y:S01]  /*e700*/  ISETP.GT.U32.AND P2, PT, R29.reuse, R12, PT ;  /* 0x0000000c1d00720c */ /* 0x040fe20003f44070 */
[--C-:B------:R-:W-:Y:S01]  /*e710*/  @!P3 IMAD.IADD R6, R6, 0x1, -R29.reuse ;  /* 0x000000010606b824 */ /* 0x100fe200078e0a1d */
[C---:B------:R-:W-:Y:S02]  /*e720*/  ISETP.GT.U32.AND P6, PT, R29.reuse, R2, PT ;  /* 0x000000021d00720c */ /* 0x040fe40003fc4070 */
[C---:B------:R-:W-:Y:S01]  /*e730*/  ISETP.GT.U32.AND P0, PT, R29.reuse, R3, PT ;  /* 0x000000031d00720c */ /* 0x040fe20003f04070 */
[--C-:B------:R-:W-:Y:S01]  /*e740*/  @!P1 IMAD.IADD R4, R4, 0x1, -R29.reuse ;  /* 0x0000000104049824 */ /* 0x100fe200078e0a1d */
[----:B------:R-:W-:Y:S01]  /*e750*/  ISETP.GT.U32.AND P1, PT, R29, R13, PT ;  /* 0x0000000d1d00720c */ /* 0x000fe20003f24070 */
[----:B------:R-:W-:Y:S01]  /*e760*/  @!P4 IMAD.IADD R7, R7, 0x1, -R29 ;  /* 0x000000010707c824 */ /* 0x000fe200078e0a1d */
[----:B------:R-:W-:-:S09]  /*e770*/  ISETP.GT.U32.AND P3, PT, R29, R11, PT ;  /* 0x0000000b1d00720c */ /* 0x000fd20003f64070 */
[--C-:B------:R-:W-:Y:S01]  /*e780*/  @!P0 IMAD.IADD R3, R3, 0x1, -R29.reuse ;  /* 0x0000000103038824 */ /* 0x100fe200078e0a1d */
[C---:B------:R-:W-:Y:S01]  /*e790*/  ISETP.GT.U32.AND P0, PT, R29.reuse, R14, PT ;  /* 0x0000000e1d00720c */ /* 0x040fe20003f04070 */
[--C-:B------:R-:W-:Y:S01]  /*e7a0*/  @!P6 IMAD.IADD R2, R2, 0x1, -R29.reuse ;  /* 0x000000010202e824 */ /* 0x100fe200078e0a1d */
[C---:B------:R-:W-:Y:S02]  /*e7b0*/  ISETP.GT.U32.AND P4, PT, R29.reuse, R10, PT ;  /* 0x0000000a1d00720c */ /* 0x040fe40003f84070 */
[C---:B------:R-:W-:Y:S01]  /*e7c0*/  ISETP.GT.U32.AND P6, PT, R29.reuse, R9, PT ;  /* 0x000000091d00720c */ /* 0x040fe20003fc4070 */
[--C-:B------:R-:W-:Y:S01]  /*e7d0*/  @!P5 IMAD.IADD R8, R8, 0x1, -R29.reuse ;  /* 0x000000010808d824 */ /* 0x100fe200078e0a1d */
[----:B------:R-:W-:Y:S01]  /*e7e0*/  ISETP.GT.U32.AND P5, PT, R29, R2, PT ;  /* 0x000000021d00720c */ /* 0x000fe20003fa4070 */
[--C-:B------:R-:W-:Y:S02]  /*e7f0*/  @!P1 IMAD.IADD R13, R13, 0x1, -R29.reuse ;  /* 0x000000010d0d9824 */ /* 0x100fe400078e0a1d */
[----:B------:R-:W-:-:S04]  /*e800*/  @!P2 IMAD.IADD R12, R12, 0x1, -R29 ;  /* 0x000000010c0ca824 */ /* 0x000fc800078e0a1d */
[--C-:B------:R-:W-:Y:S02]  /*e810*/  @!P0 IMAD.IADD R14, R14, 0x1, -R29.reuse ;  /* 0x000000010e0e8824 */ /* 0x100fe400078e0a1d */
[----:B------:R-:W-:-:S03]  /*e820*/  @!P3 IMAD.IADD R11, R11, 0x1, -R29 ;  /* 0x000000010b0bb824 */ /* 0x000fc600078e0a1d */
[----:B------:R0:W-:Y:S01]  /*e830*/  STL [R1+0x10], R14 ;  /* 0x0000100e01007387 */ /* 0x0001e20000100800 */
[C---:B------:R-:W-:Y:S01]  /*e840*/  ISETP.GT.U32.AND P0, PT, R29.reuse, R3, PT ;  /* 0x000000031d00720c */ /* 0x040fe20003f04070 */
[--C-:B------:R-:W-:Y:S01]  /*e850*/  @!P4 IMAD.IADD R10, R10, 0x1, -R29.reuse ;  /* 0x000000010a0ac824 */ /* 0x100fe200078e0a1d */
[----:B------:R-:W-:Y:S01]  /*e860*/  ISETP.GT.U32.AND P1, PT, R29, R4, PT ;  /* 0x000000041d00720c */ /* 0x000fe20003f24070 */
[--C-:B------:R-:W-:Y:S01]  /*e870*/  @!P6 IMAD.IADD R9, R9, 0x1, -R29.reuse ;  /* 0x000000010909e824 */ /* 0x100fe200078e0a1d */
[C---:B------:R-:W-:Y:S01]  /*e880*/  ISETP.GT.U32.AND P2, PT, R29.reuse, R5, PT ;  /* 0x000000051d00720c */ /* 0x040fe20003f44070 */
[----:B0-----:R-:W2:Y:S04]  /*e890*/  LDL.LU R14, [R1+0x1580] ;  /* 0x00158000010e7983 */ /* 0x001ea80000300800 */
[----:B------:R0:W-:Y:S01]  /*e8a0*/  STL [R1+0xc], R13 ;  /* 0x00000c0d01007387 */ /* 0x0001e20000100800 */
[C---:B------:R-:W-:Y:S01]  /*e8b0*/  ISETP.GT.U32.AND P3, PT, R29.reuse, R6, PT ;  /* 0x000000061d00720c */ /* 0x040fe20003f64070 */
[----:B------:R-:W-:Y:S01]  /*e8c0*/  @!P5 IMAD.IADD R2, R2, 0x1, -R29 ;  /* 0x000000010202d824 */ /* 0x000fe200078e0a1d */
[----:B------:R-:W-:-:S02]  /*e8d0*/  ISETP.GT.U32.AND P4, PT, R29, R7, PT ;  /* 0x000000071d00720c */ /* 0x000fc40003f84070 */
[C---:B------:R-:W-:Y:S01]  /*e8e0*/  ISETP.GT.U32.AND P6, PT, R29.reuse, R8, PT ;  /* 0x000000081d00720c */ /* 0x040fe20003fc4070 */
[----:B0-----:R-:W3:Y:S04]  /*e8f0*/  LDL.LU R13, [R1+0x157c] ;  /* 0x00157c00010d7983 */ /* 0x001ee80000300800 */
[----:B------:R0:W-:Y:S01]  /*e900*/  STL [R1+0x8], R12 ;  /* 0x0000080c01007387 */ /* 0x0001e20000100800 */
[----:B------:R-:W-:-:S03]  /*e910*/  ISETP.GT.U32.AND P5, PT, R29, R9, PT ;  /* 0x000000091d00720c */ /* 0x000fc60003fa4070 */
[----:B0-----:R-:W4:Y:S04]  /*e920*/  LDL.LU R12, [R1+0x1578] ;  /* 0x00157800010c7983 */ /* 0x001f280000300800 */
[----:B------:R0:W-:Y:S01]  /*e930*/  STL [R1+0x4], R11 ;  /* 0x0000040b01007387 */ /* 0x0001e20000100800 */
[----:B------:R-:W-:-:S03]  /*e940*/  @!P0 IMAD.IADD R3, R3, 0x1, -R29 ;  /* 0x0000000103038824 */ /* 0x000fc600078e0a1d */
[----:B0-----:R-:W2:Y:S04]  /*e950*/  LDL.LU R11, [R1+0x1574] ;  /* 0x00157400010b7983 */ /* 0x001ea80000300800 */
[----:B------:R0:W-:Y:S01]  /*e960*/  STL [R1], R10 ;  /* 0x0000000a01007387 */ /* 0x0001e20000100800 */
[----:B------:R-:W-:-:S03]  /*e970*/  @!P1 IMAD.IADD R4, R4, 0x1, -R29 ;  /* 0x0000000104049824 */ /* 0x000fc600078e0a1d */
[----:B0-----:R-:W2:Y:S01]  /*e980*/  LDL.LU R10, [R1+0x1570] ;  /* 0x00157000010a7983 */ /* 0x001ea20000300800 */
[--C-:B------:R-:W-:Y:S02]  /*e990*/  @!P2 IMAD.IADD R5, R5, 0x1, -R29.reuse ;  /* 0x000000010505a824 */ /* 0x100fe400078e0a1d */
[--C-:B------:R-:W-:Y:S01]  /*e9a0*/  @!P3 IMAD.IADD R6, R6, 0x1, -R29.reuse ;  /* 0x000000010606b824 */ /* 0x100fe200078e0a1d */
[----:B------:R-:W-:Y:S01]  /*e9b0*/  STL [R1+0x154c], R2 ;  /* 0x00154c0201007387 */ /* 0x000fe20000100800 */
        /* <DEDUP_REMOVED lines=8> */
[----:B------:R-:W-:Y:S04]  /*ea40*/  STL [R1+0x1558], R8 ;  /* 0x0015580801007387 */ /* 0x000fe80000100800 */
[----:B------:R0:W-:Y:S04]  /*ea50*/  STL [R1+0x155c], R9 ;  /* 0x00155c0901007387 */ /* 0x0001e80000100800 */
[----:B0-----:R-:W3:Y:S04]  /*ea60*/  LDL R9, [R1+0x1304] ;  /* 0x0013040001097983 */ /* 0x001ee80000100800 */
[----:B------:R-:W0:Y:S01]  /*ea70*/  S2R R3, SR_TID.X ;  /* 0x0000000000037919 */ /* 0x000e220000002100 */
[----:B------:R-:W-:-:S02]  /*ea80*/  IABS R28, R28 ;  /* 0x0000001c001c7213 */ /* 0x000fc40000000000 */
[----:B------:R-:W-:-:S03]  /*ea90*/  IABS R2, c[0x0][0x178] ;  /* 0x00005e0000027a13 */ /* 0x000fc60000000000 */
[----:B------:R-:W-:-:S04]  /*eaa0*/  IMAD.HI.U32 R0, R0, R28, RZ ;  /* 0x0000001c00007227 */ /* 0x000fc800078e00ff */
[----:B------:R-:W-:-:S04]  /*eab0*/  IMAD.MOV R0, RZ, RZ, -R0 ;  /* 0x000000ffff007224 */ /* 0x000fc800078e0a00 */
[----:B------:R-:W-:Y:S01]  /*eac0*/  IMAD R28, R2, R0, R28 ;  /* 0x00000000021c7224 */ /* 0x000fe200078e021c */
[C---:B0-----:R-:W-:Y:S02]  /*ead0*/  LOP3.LUT R2, R3.reuse, 0x3f, RZ, 0xc0, !PT ;  /* 0x0000003f03027812 */ /* 0x041fe400078ec0ff */
[----:B------:R-:W-:Y:S02]  /*eae0*/  LOP3.LUT R0, R3, 0x7, RZ, 0xc0, !PT ;  /* 0x0000000703007812 */ /* 0x000fe400078ec0ff */
[----:B--2---:R-:W-:-:S13]  /*eaf0*/  ISETP.GT.U32.AND P0, PT, R29, R10, PT ;  /* 0x0000000a1d00720c */ /* 0x004fda0003f04070 */
[----:B------:R-:W-:Y:S01]  /*eb00*/  @!P0 IMAD.IADD R10, R10, 0x1, -R29 ;  /* 0x000000010a0a8824 */ /* 0x000fe200078e0a1d */
[C---:B------:R-:W-:Y:S01]  /*eb10*/  LOP3.LUT P0, RZ, R3.reuse, 0x40, RZ, 0xc0, !PT ;  /* 0x0000004003ff7812 */ /* 0x040fe2000780c0ff */
[----:B------:R-:W-:Y:S01]  /*eb20*/  IMAD.SHL.U32 R3, R3, 0x20, RZ ;  /* 0x0000002003037824 */ /* 0x000fe200078e00ff */
[----:B---3--:R-:W-:Y:S04]  /*eb30*/  STL [R1+0x1568], R9 ;  /* 0x0015680901007387 */ /* 0x008fe80000100800 */
[----:B------:R0:W-:Y:S04]  /*eb40*/  STL [R1+0xf3c], R3 ;  /* 0x000f3c0301007387 */ /* 0x0001e80000100800 */
[----:B------:R-:W2:Y:S01]  /*eb50*/  LDL R7, [R1+0x1314] ;  /* 0x0013140001077983 */ /* 0x000ea20000100800 */
[----:B------:R-:W-:-:S13]  /*eb60*/  ISETP.GT.U32.AND P1, PT, R29, R11, PT ;  /* 0x0000000b1d00720c */ /* 0x000fda0003f24070 */
[----:B------:R-:W-:Y:S01]  /*eb70*/  @!P1 IMAD.IADD R11, R11, 0x1, -R29 ;  /* 0x000000010b0b9824 */ /* 0x000fe200078e0a1d */
[----:B------:R-:W-:-:S13]  /*eb80*/  ISETP.GT.U32.AND P1, PT, R29, R17, PT ;  /* 0x000000111d00720c */ /* 0x000fda0003f24070 */
[----:B------:R-:W-:Y:S01]  /*eb90*/  @!P1 IMAD.IADD R17, R17, 0x1, -R29 ;  /* 0x0000000111119824 */ /* 0x000fe200078e0a1d */
[----:B------:R-:W-:-:S13]  /*eba0*/  ISETP.GT.U32.AND P1, PT, R29, R23, PT ;  /* 0x000000171d00720c */ /* 0x000fda0003f24070 */
[----:B------:R-:W-:Y:S01]  /*ebb0*/  @!P1 IMAD.IADD R23, R23, 0x1, -R29 ;  /* 0x0000000117179824 */ /* 0x000fe200078e0a1d */
[----:B------:R-:W-:-:S13]  /*ebc0*/  ISETP.GT.U32.AND P1, PT, R29, R10, PT ;  /* 0x0000000a1d00720c */ /* 0x000fda0003f24070 */
[----:B------:R-:W-:Y:S01]  /*ebd0*/  @!P1 IMAD.IADD R10, R10, 0x1, -R29 ;  /* 0x000000010a0a9824 */ /* 0x000fe200078e0a1d */
[----:B--2---:R-:W-:Y:S04]  /*ebe0*/  STL [R1+0x156c], R7 ;  /* 0x00156c0701007387 */ /* 0x004fe80000100800 */
[----:B------:R-:W2:Y:S04]  /*ebf0*/  LDL R6, [R1+0x130c] ;  /* 0x00130c0001067983 */ /* 0x000ea80000100800 */
[----:B------:R-:W3:Y:S04]  /*ec00*/  LDL R5, [R1+0x1300] ;  /* 0x0013000001057983 */ /* 0x000ee80000100800 */
[----:B0-----:R-:W2:Y:S04]  /*ec10*/  LDL R3, [R1+0x12fc] ;  /* 0x0012fc0001037983 */ /* 0x001ea80000100800 */
[----:B------:R0:W-:Y:S04]  /*ec20*/  STL [R1+0x1560], R10 ;  /* 0x0015600a01007387 */ /* 0x0001e80000100800 */
[----:B0-----:R-:W2:Y:S01]  /*ec30*/  LDL R10, [R1+0xf3c] ;  /* 0x000f3c00010a7983 */ /* 0x001ea20000100800 */
[----:B----4-:R-:W-:-:S03]  /*ec40*/  ISETP.GT.U32.AND P2, PT, R29, R12, PT ;  /* 0x0000000c1d00720c */ /* 0x010fc60003f44070 */
[----:B------:R-:W0:Y:S10]  /*ec50*/  S2R R9, SR_TID.X ;  /* 0x0000000000097919 */ /* 0x000e340000002100 */
[----:B------:R-:W-:Y:S01]  /*ec60*/  @!P2 IMAD.IADD R12, R12, 0x1, -R29 ;  /* 0x000000010c0ca824 */ /* 0x000fe200078e0a1d */
[----:B------:R-:W-:-:S13]  /*ec70*/  ISETP.GT.U32.AND P2, PT, R29, R18, PT ;  /* 0x000000121d00720c */ /* 0x000fda0003f44070 */
[----:B------:R-:W-:Y:S01]  /*ec80*/  @!P2 IMAD.IADD R18, R18, 0x1, -R29 ;  /* 0x000000011212a824 */ /* 0x000fe200078e0a1d */
[----:B------:R-:W-:Y:S01]  /*ec90*/  ISETP.GT.U32.AND P2, PT, R29, R24, PT ;  /* 0x000000181d00720c */ /* 0x000fe20003f44070 */
[C---:B------:R-:W-:Y:S02]  /*eca0*/  IMAD.SHL.U32 R4, R0.reuse, 0x80, RZ ;  /* 0x0000008000047824 */ /* 0x040fe400078e00ff */
[----:B------:R-:W-:Y:S02]  /*ecb0*/  IMAD.SHL.U32 R0, R0, 0x10, RZ ;  /* 0x0000001000007824 */ /* 0x000fe400078e00ff */
[----:B0-----:R-:W-:Y:S02]  /*ecc0*/  IMAD.SHL.U32 R9, R9, 0x2, RZ ;  /* 0x0000000209097824 */ /* 0x001fe400078e00ff */
[----:B------:R-:W-:-:S06]  /*ecd0*/  IMAD.IADD R4, R4, 0x1, R0 ;  /* 0x0000000104047824 */ /* 0x000fcc00078e0200 */
[----:B------:R-:W-:Y:S01]  /*ece0*/  @!P2 IMAD.IADD R24, R24, 0x1, -R29 ;  /* 0x000000011818a824 */ /* 0x000fe200078e0a1d */
[----:B------:R-:W-:Y:S02]  /*ecf0*/  ISETP.GT.U32.AND P2, PT, R29, R11, PT ;  /* 0x0000000b1d00720c */ /* 0x000fe40003f44070 */
[----:B------:R-:W-:Y:S02]  /*ed00*/  LOP3.LUT R0, R0, 0x30, R9, 0x78, !PT ;  /* 0x0000003000007812 */ /* 0x000fe400078e7809 */
[----:B------:R-:W-:-:S09]  /*ed10*/  SEL R7, RZ, 0x90, !P0 ;  /* 0x00000090ff077807 */ /* 0x000fd20004000000 */
[----:B------:R-:W-:Y:S01]  /*ed20*/  @!P2 IMAD.IADD R11, R11, 0x1, -R29 ;  /* 0x000000010b0ba824 */ /* 0x000fe200078e0a1d */
[----:B------:R-:W-:-:S04]  /*ed30*/  LOP3.LUT R4, R4, 0x10, R9, 0x78, !PT ;  /* 0x0000001004047812 */ /* 0x000fc800078e7809 */
[----:B------:R0:W-:Y:S04]  /*ed40*/  STL [R1+0x1564], R11 ;  /* 0x0015640b01007387 */ /* 0x0001e80000100800 */
[----:B0-----:R-:W4:Y:S01]  /*ed50*/  LDL R11, [R1+0x1308] ;  /* 0x00130800010b7983 */ /* 0x001f220000100800 */
[C---:B------:R-:W-:Y:S02]  /*ed60*/  ISETP.GT.U32.AND P3, PT, R29.reuse, R13, PT ;  /* 0x0000000d1d00720c */ /* 0x040fe40003f64070 */
[C---:B------:R-:W-:Y:S02]  /*ed70*/  ISETP.GT.U32.AND P4, PT, R29.reuse, R14, PT ;  /* 0x0000000e1d00720c */ /* 0x040fe40003f84070 */
[C---:B------:R-:W-:Y:S02]  /*ed80*/  ISETP.GT.U32.AND P5, PT, R29.reuse, R16, PT ;  /* 0x000000101d00720c */ /* 0x040fe40003fa4070 */
[----:B------:R-:W-:-:S07]  /*ed90*/  ISETP.GT.U32.AND P6, PT, R29, R15, PT ;  /* 0x0000000f1d00720c */ /* 0x000fce0003fc4070 */
[--C-:B------:R-:W-:Y:S01]  /*eda0*/  @!P3 IMAD.IADD R13, R13, 0x1, -R29.reuse ;  /* 0x000000010d0db824 */ /* 0x100fe200078e0a1d */
[----:B--2---:R-:W-:Y:S01]  /*edb0*/  LOP3.LUT R10, R0, 0xc00, R10, 0xf8, !PT ;  /* 0x00000c00000a7812 */ /* 0x004fe200078ef80a */
[----:B------:R-:W-:Y:S02]  /*edc0*/  IMAD.SHL.U32 R0, R2, 0x2, RZ ;  /* 0x0000000202007824 */ /* 0x000fe400078e00ff */
[----:B------:R-:W2:Y:S03]  /*edd0*/  LDL R2, [R1+0x12f8] ;  /* 0x0012f80001027983 */ /* 0x000ea60000100800 */
[----:B------:R-:W-:Y:S02]  /*ede0*/  LOP3.LUT R0, R7, R0, RZ, 0x3c, !PT ;  /* 0x0000000007007212 */ /* 0x000fe400078e3cff */
[----:B------:R-:W2:Y:S04]  /*edf0*/  LDL.LU R7, [R1+0x156c] ;  /* 0x00156c0001077983 */ /* 0x000ea80000300800 */
[----:B------:R0:W-:Y:S04]  /*ee00*/  STL [R1+0x1394], R0 ;  /* 0x0013940001007387 */ /* 0x0001e80000100800 */
[----:B0-----:R-:W3:Y:S04]  /*ee10*/  LDL R0, [R1+0x1310] ;  /* 0x0013100001007983 */ /* 0x001ee80000100800 */
[----:B------:R-:W3:Y:S01]  /*ee20*/  LDL.LU R9, [R1+0x1568] ;  /* 0x0015680001097983 */ /* 0x000ee20000300800 */
[--C-:B------:R-:W-:Y:S01]  /*ee30*/  @!P4 IMAD.IADD R14, R14, 0x1, -R29.reuse ;  /* 0x000000010e0ec824 */ /* 0x100fe200078e0a1d */
[C---:B------:R-:W-:Y:S01]  /*ee40*/  ISETP.GT.U32.AND P3, PT, R29.reuse, R19, PT ;  /* 0x000000131d00720c */ /* 0x040fe20003f64070 */
[----:B------:R-:W-:Y:S01]  /*ee50*/  @!P5 IMAD.IADD R16, R16, 0x1, -R29 ;  /* 0x000000011010d824 */ /* 0x000fe200078e0a1d */
[----:B------:R-:W-:-:S02]  /*ee60*/  ISETP.GT.U32.AND P4, PT, R29, R20, PT ;  /* 0x000000141d00720c */ /* 0x000fc40003f84070 */
[----:B------:R-:W-:Y:S01]  /*ee70*/  IABS R8, c[0x0][0x178] ;  /* 0x00005e0000087a13 */ /* 0x000fe20000000000 */
[----:B------:R-:W-:Y:S01]  /*ee80*/  @!P6 IMAD.IADD R15, R15, 0x1, -R29 ;  /* 0x000000010f0fe824 */ /* 0x000fe200078e0a1d */
[C---:B------:R-:W-:Y:S01]  /*ee90*/  ISETP.GT.U32.AND P5, PT, R29.reuse, R22, PT ;  /* 0x000000161d00720c */ /* 0x040fe20003fa4070 */
[----:B------:R-:W4:Y:S01]  /*eea0*/  LDL R4, [R1+0x12f4] ;  /* 0x0012f40001047983 */ /* 0x000f220000100800 */
[----:B------:R-:W-:-:S05]  /*eeb0*/  ISETP.GT.U32.AND P6, PT, R29, R21, PT ;  /* 0x000000151d00720c */ /* 0x000fca0003fc4070 */
[--C-:B------:R-:W-:Y:S01]  /*eec0*/  @!P3 IMAD.IADD R19, R19, 0x1, -R29.reuse ;  /* 0x000000011313b824 */ /* 0x100fe200078e0a1d */
[C---:B------:R-:W-:Y:S01]  /*eed0*/  ISETP.GT.U32.AND P3, PT, R29.reuse, R25, PT ;  /* 0x000000191d00720c */ /* 0x040fe20003f64070 */
[----:B------:R-:W-:Y:S01]  /*eee0*/  @!P4 IMAD.IADD R20, R20, 0x1, -R29 ;  /* 0x000000011414c824 */ /* 0x000fe200078e0a1d */
[----:B------:R-:W-:-:S03]  /*eef0*/  ISETP.GT.U32.AND P4, PT, R29, R26, PT ;  /* 0x0000001a1d00720c */ /* 0x000fc60003f84070 */
[--C-:B------:R-:W-:Y:S01]  /*ef00*/  @!P5 IMAD.IADD R22, R22, 0x1, -R29.reuse ;  /* 0x000000011616d824 */ /* 0x100fe200078e0a1d */
[----:B------:R-:W-:Y:S01]  /*ef10*/  ISETP.GT.U32.AND P5, PT, R8, R28, PT ;  /* 0x0000001c0800720c */ /* 0x000fe20003fa4070 */
[----:B------:R-:W-:Y:S01]  /*ef20*/  @!P6 IMAD.IADD R21, R21, 0x1, -R29 ;  /* 0x000000011515e824 */ /* 0x000fe200078e0a1d */
[----:B------:R-:W-:-:S05]  /*ef30*/  ISETP.GT.U32.AND P6, PT, R29, R27, PT ;  /* 0x0000001b1d00720c */ /* 0x000fca0003fc4070 */
[--C-:B------:R-:W-:Y:S01]  /*ef40*/  @!P3 IMAD.IADD R25, R25, 0x1, -R29.reuse ;  /* 0x000000011919b824 */ /* 0x100fe200078e0a1d */
[C---:B------:R-:W-:Y:S01]  /*ef50*/  ISETP.GT.U32.AND P3, PT, R29.reuse, R12, PT ;  /* 0x0000000c1d00720c */ /* 0x040fe20003f64070 */
[----:B------:R-:W-:Y:S01]  /*ef60*/  @!P4 IMAD.IADD R26, R26, 0x1, -R29 ;  /* 0x000000011a1ac824 */ /* 0x000fe200078e0a1d */
[----:B------:R-:W-:-:S03]  /*ef70*/  ISETP.GT.U32.AND P4, PT, R29, R13, PT ;  /* 0x0000000d1d00720c */ /* 0x000fc60003f84070 */
[----:B------:R-:W-:Y:S01]  /*ef80*/  @!P5 IMAD.IADD R28, R28, 0x1, -R8 ;  /* 0x000000011c1cd824 */ /* 0x000fe200078e0a08 */
[----:B------:R-:W-:Y:S01]  /*ef90*/  ISETP.GT.U32.AND P5, PT, R29, R15, PT ;  /* 0x0000000f1d00720c */ /* 0x000fe20003fa4070 */
[--C-:B------:R-:W-:Y:S01]  /*efa0*/  @!P6 IMAD.IADD R27, R27, 0x1, -R29.reuse ;  /* 0x000000011b1be824 */ /* 0x100fe200078e0a1d */
[C---:B------:R-:W-:Y:S02]  /*efb0*/  ISETP.GT.U32.AND P6, PT, R29.reuse, R14, PT ;  /* 0x0000000e1d00720c */ /* 0x040fe40003fc4070 */
[C---:B------:R-:W-:Y:S02]  /*efc0*/  ISETP.GT.U32.AND P0, PT, R29.reuse, R16, PT ;  /* 0x000000101d00720c */ /* 0x040fe40003f04070 */
[C---:B------:R-:W-:Y:S01]  /*efd0*/  ISETP.GT.U32.AND P1, PT, R29.reuse, R17, PT ;  /* 0x000000111d00720c */ /* 0x040fe20003f24070 */
[--C-:B------:R-:W-:Y:S01]  /*efe0*/  @!P3 IMAD.IADD R12, R12, 0x1, -R29.reuse ;  /* 0x000000010c0cb824 */ /* 0x100fe200078e0a1d */
[----:B------:R-:W-:Y:S01]  /*eff0*/  ISETP.GT.U32.AND P2, PT, R29, R18, PT ;  /* 0x000000121d00720c */ /* 0x000fe20003f44070 */
[----:B------:R-:W-:Y:S01]  /*f000*/  @!P4 IMAD.IADD R13, R13, 0x1, -R29 ;  /* 0x000000010d0dc824 */ /* 0x000fe200078e0a1d */
[----:B------:R-:W-:-:S02]  /*f010*/  ISETP.GT.U32.AND P3, PT, R29, R19, PT ;  /* 0x000000131d00720c */ /* 0x000fc40003f64070 */
        /* <DEDUP_REMOVED lines=15> */
[----:B------:R-:W-:-:S02]  /*f110*/  @!P5 IMAD.IADD R21, R21, 0x1, -R29 ;  /* 0x000000011515d824 */ /* 0x000fc400078e0a1d */
[----:B------:R-:W0:Y:S01]  /*f120*/  S2R R29, SR_TID.X ;  /* 0x00000000001d7919 */ /* 0x000e220000002100 */
[----:B------:R-:W-:Y:S02]  /*f130*/  ISETP.GT.U32.AND P5, PT, R8, R28, PT ;  /* 0x0000001c0800720c */ /* 0x000fe40003fa4070 */
[----:B0-----:R-:W-:-:S05]  /*f140*/  LOP3.LUT R29, R29, 0x7, RZ, 0xc0, !PT ;  /* 0x000000071d1d7812 */ /* 0x001fca00078ec0ff */
[----:B------:R-:W-:-:S05]  /*f150*/  IMAD.SHL.U32 R29, R29, 0x80, RZ ;  /* 0x000000801d1d7824 */ /* 0x000fca00078e00ff */
[----:B------:R-:W-:Y:S02]  /*f160*/  LOP3.LUT R10, R10, R29, RZ, 0xfc, !PT ;  /* 0x0000001d0a0a7212 */ /* 0x000fe400078efcff */
[----:B------:R-:W-:Y:S01]  /*f170*/  IABS R29, c[0x0][0x17c] ;  /* 0x00005f00001d7a13 */ /* 0x000fe20000000000 */
[----:B------:R-:W-:Y:S02]  /*f180*/  @!P5 IMAD.IADD R28, R28, 0x1, -R8 ;  /* 0x000000011c1cd824 */ /* 0x000fe400078e0a08 */
[----:B------:R0:W-:Y:S02]  /*f190*/  STL [R1+0x4c4], R10 ;  /* 0x0004c40a01007387 */ /* 0x0001e40000100800 */
[--C-:B------:R-:W-:Y:S02]  /*f1a0*/  @!P0 IMAD.IADD R22, R22, 0x1, -R29.reuse ;  /* 0x0000000116168824 */ /* 0x100fe400078e0a1d */
[--C-:B------:R-:W-:Y:S02]  /*f1b0*/  @!P1 IMAD.IADD R23, R23, 0x1, -R29.reuse ;  /* 0x0000000117179824 */ /* 0x100fe400078e0a1d */
[----:B------:R-:W-:Y:S01]  /*f1c0*/  @!P4 IMAD.IADD R26, R26, 0x1, -R29 ;  /* 0x000000011a1ac824 */ /* 0x000fe200078e0a1d */
[----:B------:R-:W-:-:S02]  /*f1d0*/  ISETP.GE.AND P4, PT, R6, RZ, PT ;  /* 0x000000ff0600720c */ /* 0x000fc40003f86270 */
[----:B------:R-:W4:Y:S04]  /*f1e0*/  LDL R6, [R1+0x12e0] ;  /* 0x0012e00001067983 */ /* 0x000f280000100800 */
[----:B0-----:R-:W4:Y:S01]  /*f1f0*/  LDL R10, [R1+0x12f0] ;  /* 0x0012f000010a7983 */ /* 0x001f220000100800 */
[----:B--2---:R-:W-:-:S03]  /*f200*/  ISETP.GE.AND P1, PT, R7, RZ, PT ;  /* 0x000000ff0700720c */ /* 0x004fc60003f26270 */
[----:B------:R-:W2:Y:S01]  /*f210*/  LDL R7, [R1+0x12ec] ;  /* 0x0012ec0001077983 */ /* 0x000ea20000100800 */
[----:B---3--:R-:W-:-:S03]  /*f220*/  ISETP.GE.AND P0, PT, R9, RZ, PT ;  /* 0x000000ff0900720c */ /* 0x008fc60003f06270 */
[----:B------:R-:W3:Y:S04]  /*f230*/  LDL R9, [R1+0x12e8] ;  /* 0x0012e80001097983 */ /* 0x000ee80000100800 */
[----:B------:R-:W2:Y:S01]  /*f240*/  LDL.LU R8, [R1+0x68] ;  /* 0x0000680001087983 */ /* 0x000ea20000300800 */
[----:B------:R-:W-:Y:S01]  /*f250*/  @!P2 IMAD.IADD R24, R24, 0x1, -R29 ;  /* 0x000000011818a824 */ /* 0x000fe200078e0a1d */
[----:B------:R-:W-:Y:S02]  /*f260*/  ISETP.GE.AND P5, PT, R5, RZ, PT ;  /* 0x000000ff0500720c */ /* 0x000fe40003fa6270 */
[----:B------:R-:W-:Y:S01]  /*f270*/  ISETP.GE.AND P2, PT, R0, RZ, PT ;  /* 0x000000ff0000720c */ /* 0x000fe20003f46270 */
[----:B------:R-:W3:Y:S04]  /*f280*/  LDL R5, [R1+0x12e4] ;  /* 0x0012e40001057983 */ /* 0x000ee80000100800 */
[----:B------:R-:W3:Y:S01]  /*f290*/  LDL.LU R0, [R1+0x64] ;  /* 0x0000640001007983 */ /* 0x000ee20000300800 */
[----:B--2---:R-:W-:Y:S01]  /*f2a0*/  @!P0 IMAD.MOV R8, RZ, RZ, -R8 ;  /* 0x000000ffff088224 */ /* 0x004fe200078e0a08 */
[----:B------:R-:W-:-:S02]  /*f2b0*/  ISETP.GE.AND P0, PT, R3, RZ, PT ;  /* 0x000000ff0300720c */ /* 0x000fc40003f06270 */
[----:B------:R-:W2:Y:S04]  /*f2c0*/  LDL R3, [R1+0x12dc] ;  /* 0x0012dc0001037983 */ /* 0x000ea80000100800 */
[----:B------:R0:W-:Y:S04]  /*f2d0*/  STL [R1+0x3ec], R8 ;  /* 0x0003ec0801007387 */ /* 0x0001e80000100800 */
[----:B0-----:R-:W2:Y:S01]  /*f2e0*/  LDL.LU R8, [R1+0x60] ;  /* 0x0000600001087983 */ /* 0x001ea20000300800 */
[----:B---3--:R-:W-:Y:S01]  /*f2f0*/  @!P1 IMAD.MOV R0, RZ, RZ, -R0 ;  /* 0x000000ffff009224 */ /* 0x008fe200078e0a00 */
[----:B------:R-:W-:-:S02]  /*f300*/  ISETP.GE.AND P1, PT, R2, RZ, PT ;  /* 0x000000ff0200720c */ /* 0x000fc40003f26270 */
[----:B------:R-:W3:Y:S04]  /*f310*/  LDL R2, [R1+0x12d8] ;  /* 0x0012d80001027983 */ /* 0x000ee80000100800 */
[----:B------:R0:W-:Y:S04]  /*f320*/  STL [R1+0x3e8], R0 ;  /* 0x0003e80001007387 */ /* 0x0001e80000100800 */
[----:B0-----:R-:W3:Y:S01]  /*f330*/  LDL.LU R0, [R1+0x5c] ;  /* 0x00005c0001007983 */ /* 0x001ee20000300800 */
[----:B--2---:R-:W-:Y:S01]  /*f340*/  @!P2 IMAD.MOV R8, RZ, RZ, -R8 ;  /* 0x000000ffff08a224 */ /* 0x004fe200078e0a08 */
[----:B----4-:R-:W-:-:S02]  /*f350*/  ISETP.GE.AND P2, PT, R4, RZ, PT ;  /* 0x000000ff0400720c */ /* 0x010fc40003f46270 */
[----:B------:R-:W2:Y:S04]  /*f360*/  LDL R4, [R1+0x12d4] ;  /* 0x0012d40001047983 */ /* 0x000ea80000100800 */
[----:B------:R0:W-:Y:S04]  /*f370*/  STL [R1+0x3e4], R8 ;  /* 0x0003e40801007387 */ /* 0x0001e80000100800 */
[----:B0-----:R-:W4:Y:S01]  /*f380*/  LDL.LU R8, [R1+0x58] ;  /* 0x0000580001087983 */ /* 0x001f220000300800 */
[----:B------:R-:W-:Y:S01]  /*f390*/  @!P3 IMAD.IADD R25, R25, 0x1, -R29 ;  /* 0x000000011919b824 */ /* 0x000fe200078e0a1d */
[----:B------:R-:W-:Y:S01]  /*f3a0*/  ISETP.GE.AND P3, PT, R11, RZ, PT ;  /* 0x000000ff0b00720c */ /* 0x000fe20003f66270 */
[----:B---3--:R-:W-:Y:S01]  /*f3b0*/  @!P4 IMAD.MOV R0, RZ, RZ, -R0 ;  /* 0x000000ffff00c224 */ /* 0x008fe200078e0a00 */
[----:B------:R-:W-:-:S02]  /*f3c0*/  ISETP.GE.AND P4, PT, R10, RZ, PT ;  /* 0x000000ff0a00720c */ /* 0x000fc40003f86270 */
[----:B------:R-:W3:Y:S04]  /*f3d0*/  LDL R10, [R1+0x12d0] ;  /* 0x0012d000010a7983 */ /* 0x000ee80000100800 */
[----:B------:R0:W-:Y:S04]  /*f3e0*/  STL [R1+0x3e0], R0 ;  /* 0x0003e00001007387 */ /* 0x0001e80000100800 */
[----:B0-----:R-:W2:Y:S01]  /*f3f0*/  LDL.LU R0, [R1+0x54] ;  /* 0x0000540001007983 */ /* 0x001ea20000300800 */
[----:B----4-:R-:W-:Y:S01]  /*f400*/  @!P3 IMAD.MOV R8, RZ, RZ, -R8 ;  /* 0x000000ffff08b224 */ /* 0x010fe200078e0a08 */
[----:B------:R-:W-:-:S02]  /*f410*/  ISETP.GE.AND P3, PT, R7, RZ, PT ;  /* 0x000000ff0700720c */ /* 0x000fc40003f66270 */
[----:B------:R-:W4:Y:S04]  /*f420*/  LDL R7, [R1+0x12cc] ;  /* 0x0012cc0001077983 */ /* 0x000f280000100800 */
[----:B------:R0:W-:Y:S04]  /*f430*/  STL [R1+0x3dc], R8 ;  /* 0x0003dc0801007387 */ /* 0x0001e80000100800 */
[----:B0-----:R-:W3:Y:S01]  /*f440*/  LDL.LU R8, [R1+0x50] ;  /* 0x0000500001087983 */ /* 0x001ee20000300800 */
        /* <DEDUP_REMOVED lines=36> */
[----:B----4-:R-:W-:-:S02]  /*f690*/  ISETP.GE.AND P0, PT, R7, RZ, PT ;  /* 0x000000ff0700720c */ /* 0x010fc40003f06270 */
[----:B------:R-:W3:Y:S04]  /*f6a0*/  LDL R7, [R1+0x12ac] ;  /* 0x0012ac0001077983 */ /* 0x000ee80000100800 */
[----:B------:R0:W-:Y:S04]  /*f6b0*/  STL [R1+0x3bc], R8 ;  /* 0x0003bc0801007387 */ /* 0x0001e80000100800 */
[----:B0-----:R-:W4:Y:S01]  /*f6c0*/  LDL.LU R8, [R1+0x30] ;  /* 0x0000300001087983 */ /* 0x001f220000300800 */
[----:B--2---:R-:W-:Y:S01]  /*f6d0*/  @!P1 IMAD.MOV R0, RZ, RZ, -R0 ;  /* 0x000000ffff009224 */ /* 0x004fe200078e0a00 */
[----:B------:R-:W-:-:S02]  /*f6e0*/  ISETP.GE.AND P1, PT, R9, RZ, PT ;  /* 0x000000ff0900720c */ /* 0x000fc40003f26270 */
[----:B------:R-:W2:Y:S04]  /*f6f0*/  LDL R9, [R1+0x12a8] ;  /* 0x0012a80001097983 */ /* 0x000ea80000100800 */
        /* <DEDUP_REMOVED lines=73> */
[----:B------:R-:W-:-:S04]  /*fb90*/  ISETP.GE.AND P3, PT, R7, RZ, PT ;  /* 0x000000ff0700720c */ /* 0x000fc80003f66270 */
[----:B------:R0:W-:Y:S04]  /*fba0*/  STL [R1+0x37c], R8 ;  /* 0x00037c0801007387 */ /* 0x0001e80000100800 */
[----:B------:R-:W3:Y:S04]  /*fbb0*/  LDL R7, [R1+0x126c] ;  /* 0x00126c0001077983 */ /* 0x000ee80000100800 */
        /* <DEDUP_REMOVED lines=877> */
[----:B------:R-:W-:-:S04]  /*13290*/  ISETP.GE.AND P0, PT, R7, RZ, PT ;  /* 0x000000ff0700720c */ /* 0x000fc80003f06270 */
[----:B------:R0:W-:Y:S04]  /*132a0*/  STL [R1+0x68], R8 ;  /* 0x0000680801007387 */ /* 0x0001e80000100800 */
[----:B0-----:R-:W4:Y:S04]  /*132b0*/  LDL R8, [R1+0xfac] ;  /* 0x000fac0001087983 */ /* 0x001f280000100800 */
[----:B------:R-:W3:Y:S01]  /*132c0*/  LDL.LU R7, [R1+0x144] ;  /* 0x0001440001077983 */ /* 0x000ee20000300800 */
        /* <DEDUP_REMOVED lines=8> */
[----:B0-----:R-:W3:Y:S04]  /*13350*/  LDL R7, [R1+0xfa8] ;  /* 0x000fa80001077983 */ /* 0x001ee80000100800 */
[----:B------:R-:W3:Y:S01]  /*13360*/  LDL.LU R6, [R1+0x154] ;  /* 0x0001540001067983 */ /* 0x000ee20000300800 */
[----:B--2---:R-:W-:Y:S01]  /*13370*/  @!P4 IMAD.MOV R0, RZ, RZ, -R0 ;  /* 0x000000ffff00c224 */ /* 0x004fe200078e0a00 */
[----:B------:R-:W-:-:S02]  /*13380*/  ISETP.GE.AND P4, PT, R5, RZ, PT ;  /* 0x000000ff0500720c */ /* 0x000fc40003f86270 */
[----:B------:R-:W2:Y:S04]  /*13390*/  LDL R5, [R1+0xfa0] ;  /* 0x000fa00001057983 */ /* 0x000ea80000100800 */
[----:B------:R0:W-:Y:S04]  /*133a0*/  STL [R1+0x5c], R0 ;  /* 0x00005c0001007387 */ /* 0x0001e80000100800 */
[----:B0-----:R-:W2:Y:S01]  /*133b0*/  LDL.LU R0, [R1+0x15c] ;  /* 0x00015c0001007983 */ /* 0x001ea20000300800 */
[----:B---3--:R-:W-:-:S05]  /*133c0*/  @!P3 IMAD.MOV R6, RZ, RZ, -R6 ;  /* 0x000000ffff06b224 */ /* 0x008fca00078e0a06 */
[----:B------:R0:W-:Y:S04]  /*133d0*/  STL [R1+0x58], R6 ;  /* 0x0000580601007387 */ /* 0x0001e80000100800 */
[----:B0-----:R-:W3:Y:S01]  /*133e0*/  LDL.LU R6, [R1+0x104] ;  /* 0x0001040001067983 */ /* 0x001ee20000300800 */
[----:B--2---:R-:W-:Y:S01]  /*133f0*/  @!P5 IMAD.MOV R0, RZ, RZ, -R0 ;  /* 0x000000ffff00d224 */ /* 0x004fe200078e0a00 */
[----:B------:R-:W-:Y:S02]  /*13400*/  ISETP.GE.AND P3, PT, R3, RZ, PT ;  /* 0x000000ff0300720c */ /* 0x000fe40003f66270 */
[----:B------:R-:W2:Y:S04]  /*13410*/  LDL R3, [R1+0xf9c] ;  /* 0x000f9c0001037983 */ /* 0x000ea80000100800 */
[----:B------:R0:W-:Y:S01]  /*13420*/  STL [R1+0x54], R0 ;  /* 0x0000540001007387 */ /* 0x0001e20000100800 */
[----:B------:R-:W-:-:S03]  /*13430*/  ISETP.GE.AND P5, PT, R2, RZ, PT ;  /* 0x000000ff0200720c */ /* 0x000fc60003fa6270 */
[----:B0-----:R-:W2:Y:S04]  /*13440*/  LDL.LU R0, [R1+0x13c] ;  /* 0x00013c0001007983 */ /* 0x001ea80000300800 */
[----:B------:R-:W4:Y:S01]  /*13450*/  LDL R2, [R1+0xf98] ;  /* 0x000f980001027983 */ /* 0x000f220000100800 */
[----:B---3--:R-:W-:Y:S01]  /*13460*/  @!P0 IMAD.MOV R6, RZ, RZ, -R6 ;  /* 0x000000ffff068224 */ /* 0x008fe200078e0a06 */
[----:B------:R-:W-:Y:S02]  /*13470*/  ISETP.GE.AND P0, PT, R4, RZ, PT ;  /* 0x000000ff0400720c */ /* 0x000fe40003f06270 */
[----:B------:R-:W3:Y:S04]  /*13480*/  LDL.LU R4, [R1+0x114] ;  /* 0x0001140001047983 */ /* 0x000ee80000300800 */
[----:B------:R0:W-:Y:S04]  /*13490*/  STL [R1+0x50], R6 ;  /* 0x0000500601007387 */ /* 0x0001e80000100800 */
[----:B0-----:R-:W4:Y:S01]  /*134a0*/  LDL R6, [R1+0xf90] ;  /* 0x000f900001067983 */ /* 0x001f220000100800 */
[----:B--2---:R-:W-:-:S05]  /*134b0*/  @!P1 IMAD.MOV R0, RZ, RZ, -R0 ;  /* 0x000000ffff009224 */ /* 0x004fca00078e0a00 */
[----:B------:R0:W-:Y:S04]  /*134c0*/  STL [R1+0x4c], R0 ;  /* 0x00004c0001007387 */ /* 0x0001e80000100800 */
[----:B0-----:R-:W2:Y:S01]  /*134d0*/  LDL.LU R0, [R1+0x11c] ;  /* 0x00011c0001007983 */ /* 0x001ea20000300800 */
[----:B---3--:R-:W-:Y:S01]  /*134e0*/  @!P2 IMAD.MOV R4, RZ, RZ, -R4 ;  /* 0x000000ffff04a224 */ /* 0x008fe200078e0a04 */
[----:B----4-:R-:W-:-:S04]  /*134f0*/  ISETP.GE.AND P2, PT, R8, RZ, PT ;  /* 0x000000ff0800720c */ /* 0x010fc80003f46270 */
[----:B------:R0:W-:Y:S04]  /*13500*/  STL [R1+0x48], R4 ;  /* 0x0000480401007387 */ /* 0x0001e80000100800 */
[----:B0-----:R-:W3:Y:S04]  /*13510*/  LDL R4, [R1+0xf94] ;  /* 0x000f940001047983 */ /* 0x001ee80000100800 */
[----:B------:R-:W4:Y:S01]  /*13520*/  LDL.LU R8, [R1+0x124] ;  /* 0x0001240001087983 */ /* 0x000f220000300800 */
[----:B------:R-:W-:-:S03]  /*13530*/  ISETP.GE.AND P1, PT, R10, RZ, PT ;  /* 0x000000ff0a00720c */ /* 0x000fc60003f26270 */
[----:B------:R-:W3:Y:S01]  /*13540*/  LDL R10, [R1+0xf8c] ;  /* 0x000f8c00010a7983 */ /* 0x000ee20000100800 */
[----:B--2---:R-:W-:Y:S01]  /*13550*/  @!P4 IMAD.MOV R0, RZ, RZ, -R0 ;  /* 0x000000ffff00c224 */ /* 0x004fe200078e0a00 */
[----:B------:R-:W-:-:S04]  /*13560*/  ISETP.GE.AND P4, PT, R9, RZ, PT ;  /* 0x000000ff0900720c */ /* 0x000fc80003f86270 */
[----:B------:R0:W-:Y:S04]  /*13570*/  STL [R1+0x44], R0 ;  /* 0x0000440001007387 */ /* 0x0001e80000100800 */
[----:B0-----:R-:W2:Y:S04]  /*13580*/  LDL.LU R0, [R1+0x10c] ;  /* 0x00010c0001007983 */ /* 0x001ea80000300800 */
[----:B------:R-:W3:Y:S01]  /*13590*/  LDL R9, [R1+0xf88] ;  /* 0x000f880001097983 */ /* 0x000ee20000100800 */
[----:B----4-:R-:W-:Y:S01]  /*135a0*/  @!P3 IMAD.MOV R8, RZ, RZ, -R8 ;  /* 0x000000ffff08b224 */ /* 0x010fe200078e0a08 */
[----:B------:R-:W-:-:S02]  /*135b0*/  ISETP.GE.AND P3, PT, R7, RZ, PT ;  /* 0x000000ff0700720c */ /* 0x000fc40003f66270 */
[----:B------:R-:W4:Y:S04]  /*135c0*/  LDL.LU R7, [R1+0x24] ;  /* 0x0000240001077983 */ /* 0x000f280000300800 */
[----:B------:R0:W-:Y:S04]  /*135d0*/  STL [R1+0x40], R8 ;  /* 0x0000400801007387 */ /* 0x0001e80000100800 */
[----:B0-----:R-:W3:Y:S01]  /*135e0*/  LDL R8, [R1+0xf84] ;  /* 0x000f840001087983 */ /* 0x001ee20000100800 */
[----:B--2---:R-:W-:Y:S01]  /*135f0*/  @!P5 IMAD.MOV R0, RZ, RZ, -R0 ;  /* 0x000000ffff00d224 */ /* 0x004fe200078e0a00 */
[----:B------:R-:W-:-:S04]  /*13600*/  ISETP.GE.AND P5, PT, R5, RZ, PT ;  /* 0x000000ff0500720c */ /* 0x000fc80003fa6270 */
[----:B------:R0:W-:Y:S04]  /*13610*/  STL [R1+0x3c], R0 ;  /* 0x00003c0001007387 */ /* 0x0001e80000100800 */
[----:B0-----:R-:W2:Y:S04]  /*13620*/  LDL R0, [R1+0xf80] ;  /* 0x000f800001007983 */ /* 0x001ea80000100800 */
[----:B------:R-:W2:Y:S01]  /*13630*/  LDL.LU R5, [R1+0xd0] ;  /* 0x0000d00001057983 */ /* 0x000ea20000300800 */
[----:B----4-:R-:W-:-:S05]  /*13640*/  @!P0 IMAD.MOV R7, RZ, RZ, -R7 ;  /* 0x000000ffff078224 */ /* 0x010fca00078e0a07 */
[----:B------:R0:W-:Y:S04]  /*13650*/  STL [R1+0x38], R7 ;  /* 0x0000380701007387 */ /* 0x0001e80000100800 */
[----:B0-----:R-:W4:Y:S04]  /*13660*/  LDL R7, [R1+0xf7c] ;  /* 0x000f7c0001077983 */ /* 0x001f280000100800 */
[----:B------:R-:W3:Y:S01]  /*13670*/  LDL.LU R11, [R1+0xdc] ;  /* 0x0000dc00010b7983 */ /* 0x000ee20000300800 */
[----:B------:R-:W-:-:S03]  /*13680*/  ISETP.GE.AND P0, PT, R3, RZ, PT ;  /* 0x000000ff0300720c */ /* 0x000fc60003f06270 */
[----:B------:R-:W4:Y:S01]  /*13690*/  LDL R3, [R1+0xf78] ;  /* 0x000f780001037983 */ /* 0x000f220000100800 */
[----:B--2---:R-:W-:Y:S01]  /*136a0*/  @!P1 IMAD.MOV R5, RZ, RZ, -R5 ;  /* 0x000000ffff059224 */ /* 0x004fe200078e0a05 */
[----:B------:R-:W-:-:S04]  /*136b0*/  ISETP.GE.AND P1, PT, R2, RZ, PT ;  /* 0x000000ff0200720c */ /* 0x000fc80003f26270 */
[----:B------:R0:W-:Y:S04]  /*136c0*/  STL [R1+0x34], R5 ;  /* 0x0000340501007387 */ /* 0x0001e80000100800 */
[----:B0-----:R-:W2:Y:S04]  /*136d0*/  LDL.LU R5, [R1+0xe0] ;  /* 0x0000e00001057983 */ /* 0x001ea80000300800 */
[----:B------:R-:W4:Y:S01]  /*136e0*/  LDL R2, [R1+0xf74] ;  /* 0x000f740001027983 */ /* 0x000f220000100800 */
[----:B---3--:R-:W-:Y:S01]  /*136f0*/  @!P2 IMAD.MOV R11, RZ, RZ, -R11 ;  /* 0x000000ffff0ba224 */ /* 0x008fe200078e0a0b */
[----:B------:R-:W-:-:S02]  /*13700*/  ISETP.GE.AND P2, PT, R6, RZ, PT ;  /* 0x000000ff0600720c */ /* 0x000fc40003f46270 */
[----:B------:R-:W3:Y:S04]  /*13710*/  LDL R6, [R1+0xf70] ;  /* 0x000f700001067983 */ /* 0x000ee80000100800 */
[----:B------:R0:W-:Y:S04]  /*13720*/  STL [R1+0x30], R11 ;  /* 0x0000300b01007387 */ /* 0x0001e80000100800 */
[----:B0-----:R-:W3:Y:S01]  /*13730*/  LDL.LU R11, [R1+0x20] ;  /* 0x00002000010b7983 */ /* 0x001ee20000300800 */
[----:B------:R-:W-:Y:S02]  /*13740*/  @!P6 IMAD.IADD R27, R27, 0x1, -R29 ;  /* 0x000000011b1be824 */ /* 0x000fe400078e0a1d */
[----:B--2---:R-:W-:Y:S01]  /*13750*/  @!P4 IMAD.MOV R5, RZ, RZ, -R5 ;  /* 0x000000ffff05c224 */ /* 0x004fe200078e0a05 */
[----:B------:R-:W-:-:S04]  /*13760*/  ISETP.GE.AND P4, PT, R4, RZ, PT ;  /* 0x000000ff0400720c */ /* 0x000fc80003f86270 */
[----:B------:R0:W-:Y:S04]  /*13770*/  STL [R1+0x2c], R5 ;  /* 0x00002c0501007387 */ /* 0x0001e80000100800 */
[----:B0-----:R-:W2:Y:S04]  /*13780*/  LDL R5, [R1+0xf6c] ;  /* 0x000f6c0001057983 */ /* 0x001ea80000100800 */
[----:B------:R-:W2:Y:S04]  /*13790*/  LDL.LU R4, [R1+0xc8] ;  /* 0x0000c80001047983 */ /* 0x000ea80000300800 */
[----:B------:R-:W4:Y:S01]  /*137a0*/  LDL R29, [R1+0xf68] ;  /* 0x000f6800011d7983 */ /* 0x000f220000100800 */
[----:B---3--:R-:W-:Y:S01]  /*137b0*/  @!P3 IMAD.MOV R11, RZ, RZ, -R11 ;  /* 0x000000ffff0bb224 */ /* 0x008fe200078e0a0b */
[----:B------:R-:W-:-:S04]  /*137c0*/  ISETP.GE.AND P3, PT, R10, RZ, PT ;  /* 0x000000ff0a00720c */ /* 0x000fc80003f66270 */
[----:B------:R0:W-:Y:S04]  /*137d0*/  STL [R1+0x28], R11 ;  /* 0x0000280b01007387 */ /* 0x0001e80000100800 */
[----:B0-----:R-:W3:Y:S04]  /*137e0*/  LDL.LU R11, [R1+0x1564] ;  /* 0x00156400010b7983 */ /* 0x001ee80000300800 */
[----:B------:R-:W3:Y:S01]  /*137f0*/  LDL.LU R10, [R1+0x1c] ;  /* 0x00001c00010a7983 */ /* 0x000ee20000300800 */
[----:B--2---:R-:W-:Y:S01]  /*13800*/  @!P5 IMAD.MOV R4, RZ, RZ, -R4 ;  /* 0x000000ffff04d224 */ /* 0x004fe200078e0a04 */
[----:B------:R-:W-:-:S04]  /*13810*/  ISETP.GE.AND P5, PT, R9, RZ, PT ;  /* 0x000000ff0900720c */ /* 0x000fc80003fa6270 */
[----:B------:R0:W-:Y:S04]  /*13820*/  STL [R1+0x24], R4 ;  /* 0x0000240401007387 */ /* 0x0001e80000100800 */
[----:B0-----:R-:W2:Y:S04]  /*13830*/  LDL R4, [R1+0xf64] ;  /* 0x000f640001047983 */ /* 0x001ea80000100800 */
[----:B------:R-:W2:Y:S01]  /*13840*/  LDL.LU R9, [R1+0x18] ;  /* 0x0000180001097983 */ /* 0x000ea20000300800 */
        /* <DEDUP_REMOVED lines=8> */
[----:B0-----:R-:W2:Y:S04]  /*138d0*/  LDL.LU R9, [R1+0x155c] ;  /* 0x00155c0001097983 */ /* 0x001ea80000300800 */
[----:B------:R-:W2:Y:S01]  /*138e0*/  LDL.LU R0, [R1+0x10] ;  /* 0x0000100001007983 */ /* 0x000ea20000300800 */
[----:B---3--:R-:W-:Y:S01]  /*138f0*/  @!P2 IMAD.MOV R8, RZ, RZ, -R8 ;  /* 0x000000ffff08a224 */ /* 0x008fe200078e0a08 */
[----:B----4-:R-:W-:-:S04]  /*13900*/  ISETP.GE.AND P2, PT, R7, RZ, PT ;  /* 0x000000ff0700720c */ /* 0x010fc80003f46270 */
[----:B------:R0:W-:Y:S04]  /*13910*/  STL [R1+0x18], R8 ;  /* 0x0000180801007387 */ /* 0x0001e80000100800 */
[----:B0-----:R-:W3:Y:S04]  /*13920*/  LDL.LU R8, [R1+0x1558] ;  /* 0x0015580001087983 */ /* 0x001ee80000300800 */
[----:B------:R-:W4:Y:S01]  /*13930*/  LDL.LU R7, [R1+0xc] ;  /* 0x00000c0001077983 */ /* 0x000f220000300800 */
[----:B--2---:R-:W-:Y:S01]  /*13940*/  @!P4 IMAD.MOV R0, RZ, RZ, -R0 ;  /* 0x000000ffff00c224 */ /* 0x004fe200078e0a00 */
[----:B------:R-:W-:-:S04]  /*13950*/  ISETP.GE.AND P4, PT, R3, RZ, PT ;  /* 0x000000ff0300720c */ /* 0x000fc80003f86270 */
[----:B------:R0:W-:Y:S04]  /*13960*/  STL [R1+0x14], R0 ;  /* 0x0000140001007387 */ /* 0x0001e80000100800 */
[----:B0-----:R-:W2:Y:S04]  /*13970*/  LDL R0, [R1+0xf58] ;  /* 0x000f580001007983 */ /* 0x001ea80000100800 */
[----:B------:R-:W2:Y:S01]  /*13980*/  LDL.LU R3, [R1+0x8] ;  /* 0x0000080001037983 */ /* 0x000ea20000300800 */
[----:B----4-:R-:W-:Y:S01]  /*13990*/  @!P3 IMAD.MOV R7, RZ, RZ, -R7 ;  /* 0x000000ffff07b224 */ /* 0x010fe200078e0a07 */
[----:B------:R-:W-:-:S04]  /*139a0*/  ISETP.GE.AND P3, PT, R2, RZ, PT ;  /* 0x000000ff0200720c */ /* 0x000fc80003f66270 */
[----:B------:R0:W-:Y:S04]  /*139b0*/  STL [R1+0x10], R7 ;  /* 0x0000100701007387 */ /* 0x0001e80000100800 */
[----:B0-----:R-:W4:Y:S04]  /*139c0*/  LDL.LU R7, [R1+0x1554] ;  /* 0x0015540001077983 */ /* 0x001f280000300800 */
[----:B------:R-:W3:Y:S01]  /*139d0*/  LDL.LU R2, [R1+0x4] ;  /* 0x0000040001027983 */ /* 0x000ee20000300800 */
[----:B--2---:R-:W-:Y:S01]  /*139e0*/  @!P5 IMAD.MOV R3, RZ, RZ, -R3 ;  /* 0x000000ffff03d224 */ /* 0x004fe200078e0a03 */
[----:B------:R-:W-:-:S04]  /*139f0*/  ISETP.GE.AND P5, PT, R6, RZ, PT ;  /* 0x000000ff0600720c */ /* 0x000fc80003fa6270 */
[----:B------:R0:W-:Y:S04]  /*13a00*/  STL [R1+0xc], R3 ;  /* 0x00000c0301007387 */ /* 0x0001e80000100800 */
[----:B0-----:R-:W2:Y:S04]  /*13a10*/  LDL.LU R3, [R1+0x1550] ;  /* 0x0015500001037983 */ /* 0x001ea80000300800 */
[----:B------:R-:W2:Y:S01]  /*13a20*/  LDL.LU R6, [R1] ;  /* 0x0000000001067983 */ /* 0x000ea20000300800 */
[----:B---3--:R-:W-:-:S05]  /*13a30*/  @!P0 IMAD.MOV R2, RZ, RZ, -R2 ;  /* 0x000000ffff028224 */ /* 0x008fca00078e0a02 */
[----:B------:R0:W-:Y:S04]  /*13a40*/  STL [R1+0x8], R2 ;  /* 0x0000080201007387 */ /* 0x0001e80000100800 */
[----:B0-----:R-:W3:Y:S01]  /*13a50*/  LDL.LU R2, [R1+0x154c] ;  /* 0x00154c0001027983 */ /* 0x001ee20000300800 */
[----:B------:R-:W-:Y:S01]  /*13a60*/  ISETP.GE.AND P0, PT, R5, RZ, PT ;  /* 0x000000ff0500720c */ /* 0x000fe20003f06270 */
[----:B--2---:R-:W-:Y:S01]  /*13a70*/  @!P1 IMAD.MOV R6, RZ, RZ, -R6 ;  /* 0x000000ffff069224 */ /* 0x004fe200078e0a06 */
[----:B------:R-:W-:Y:S01]  /*13a80*/  ISETP.GE.AND P1, PT, R29, RZ, PT ;  /* 0x000000ff1d00720c */ /* 0x000fe20003f26270 */
[----:B------:R-:W-:-:S03]  /*13a90*/  IMAD.MOV.U32 R29, RZ, RZ, R3 ;  /* 0x000000ffff1d7224 */ /* 0x000fc600078e0003 */
[----:B------:R0:W-:Y:S01]  /*13aa0*/  STL [R1+0x4], R6 ;  /* 0x0000040601007387 */ /* 0x0001e20000100800 */
[----:B------:R-:W-:-:S03]  /*13ab0*/  @!P4 IMAD.MOV R29, RZ, RZ, -R29 ;  /* 0x000000ffff1dc224 */ /* 0x000fc600078e0a1d */
[----:B0-----:R-:W2:Y:S04]  /*13ac0*/  LDL.LU R6, [R1+0x1548] ;  /* 0x0015480001067983 */ /* 0x001ea80000300800 */
[----:B------:R-:W4:Y:S01]  /*13ad0*/  LDL R3, [R1+0xf5c] ;  /* 0x000f5c0001037983 */ /* 0x000f220000100800 */
[----:B---3--:R-:W-:-:S03]  /*13ae0*/  IMAD.MOV.U32 R5, RZ, RZ, R2 ;  /* 0x000000ffff057224 */ /* 0x008fc600078e0002 */
[----:B------:R-:W3:Y:S01]  /*13af0*/  LDL R2, [R1+0xf4c] ;  /* 0x000f4c0001027983 */ /* 0x000ee20000100800 */
[----:B------:R-:W-:Y:S01]  /*13b00*/  @!P2 IMAD.MOV R5, RZ, RZ, -R5 ;  /* 0x000000ffff05a224 */ /* 0x000fe200078e0a05 */
[----:B------:R-:W-:-:S04]  /*13b10*/  ISETP.GE.AND P2, PT, R4, RZ, PT ;  /* 0x000000ff0400720c */ /* 0x000fc80003f46270 */
[----:B------:R0:W-:Y:S04]  /*13b20*/  STL [R1], R5 ;  /* 0x0000000501007387 */ /* 0x0001e80000100800 */
[----:B0-----:R-:W3:Y:S04]  /*13b30*/  LDL.LU R5, [R1+0x1544] ;  /* 0x0015440001057983 */ /* 0x001ee80000300800 */
[----:B------:R-:W4:Y:S04]  /*13b40*/  LDL.LU R4, [R1+0x1540] ;  /* 0x0015400001047983 */ /* 0x000f280000300800 */
[----:B------:R0:W-:Y:S04]  /*13b50*/  STL [R1+0x1480], R29 ;  /* 0x0014801d01007387 */ /* 0x0001e80000100800 */
[----:B0-----:R-:W4:Y:S01]  /*13b60*/  LDL R29, [R1+0xf60] ;  /* 0x000f6000011d7983 */ /* 0x001f220000100800 */
[----:B--2---:R-:W-:-:S02]  /*13b70*/  @!P0 IMAD.MOV R6, RZ, RZ, -R6 ;  /* 0x000000ffff068224 */ /* 0x004fc400078e0a06 */
[----:B---3--:R-:W-:Y:S02]  /*13b80*/  @!P5 IMAD.MOV R5, RZ, RZ, -R5 ;  /* 0x000000ffff05d224 */ /* 0x008fe400078e0a05 */
[----:B----4-:R-:W-:Y:S01]  /*13b90*/  @!P3 IMAD.MOV R4, RZ, RZ, -R4 ;  /* 0x000000ffff04b224 */ /* 0x010fe200078e0a04 */
[----:B------:R-:W-:-:S04]  /*13ba0*/  ISETP.GE.AND P3, PT, R3, RZ, PT ;  /* 0x000000ff0300720c */ /* 0x000fc80003f66270 */
[----:B------:R0:W-:Y:S04]  /*13bb0*/  STL [R1+0x1484], R4 ;  /* 0x0014840401007387 */ /* 0x0001e80000100800 */
[----:B------:R-:W2:Y:S01]  /*13bc0*/  LDL R3, [R1+0xf44] ;  /* 0x000f440001037983 */ /* 0x000ea20000100800 */
[----:B------:R-:W-:-:S03]  /*13bd0*/  ISETP.GE.AND P4, PT, R29, RZ, PT ;  /* 0x000000ff1d00720c */ /* 0x000fc60003f86270 */
[----:B0-----:R-:W3:Y:S04]  /*13be0*/  LDL R4, [R1+0xf48] ;  /* 0x000f480001047983 */ /* 0x001ee80000100800 */
[----:B------:R0:W-:Y:S04]  /*13bf0*/  STL [R1+0x1488], R5 ;  /* 0x0014880501007387 */ /* 0x0001e80000100800 */
[----:B------:R-:W4:Y:S04]  /*13c00*/  LDL R29, [R1+0xf40] ;  /* 0x000f4000011d7983 */ /* 0x000f280000100800 */
[----:B0-----:R-:W2:Y:S04]  /*13c10*/  LDL R5, [R1+0xf50] ;  /* 0x000f500001057983 */ /* 0x001ea80000100800 */
[----:B------:R0:W-:Y:S04]  /*13c20*/  STL [R1+0x148c], R6 ;  /* 0x00148c0601007387 */ /* 0x0001e80000100800 */
[----:B0-----:R-:W2:Y:S01]  /*13c30*/  LDL R6, [R1+0xf54] ;  /* 0x000f540001067983 */ /* 0x001ea20000100800 */
[----:B------:R-:W-:-:S05]  /*13c40*/  @!P1 IMAD.MOV R7, RZ, RZ, -R7 ;  /* 0x000000ffff079224 */ /* 0x000fca00078e0a07 */
[----:B------:R0:W-:Y:S01]  /*13c50*/  STL [R1+0x1490], R7 ;  /* 0x0014900701007387 */ /* 0x0001e20000100800 */
[----:B------:R-:W-:Y:S01]  /*13c60*/  @!P2 IMAD.MOV R8, RZ, RZ, -R8 ;  /* 0x000000ffff08a224 */ /* 0x000fe200078e0a08 */
[----:B------:R-:W-:Y:S02]  /*13c70*/  ISETP.GE.AND P5, PT, R0, RZ, PT ;  /* 0x000000ff0000720c */ /* 0x000fe40003fa6270 */
[----:B------:R-:W1:Y:S01]  /*13c80*/  S2R R0, SR_TID.X ;  /* 0x0000000000007919 */ /* 0x000e620000002100 */
[----:B------:R-:W-:Y:S02]  /*13c90*/  @!P4 IMAD.MOV R9, RZ, RZ, -R9 ;  /* 0x000000ffff09c224 */ /* 0x000fe400078e0a09 */
[----:B------:R-:W-:Y:S01]  /*13ca0*/  @!P3 IMAD.MOV R10, RZ, RZ, -R10 ;  /* 0x000000ffff0ab224 */ /* 0x000fe200078e0a0a */
[----:B------:R-:W-:-:S07]  /*13cb0*/  ISETP.GE.AND P2, PT, R2, RZ, PT ;  /* 0x000000ff0200720c */ /* 0x000fce0003f46270 */
[----:B------:R-:W-:Y:S01]  /*13cc0*/  @!P5 IMAD.MOV R11, RZ, RZ, -R11 ;  /* 0x000000ffff0bd224 */ /* 0x000fe200078e0a0b */
[----:B--2---:R-:W-:Y:S02]  /*13cd0*/  ISETP.GE.AND P0, PT, R6, RZ, PT ;  /* 0x000000ff0600720c */ /* 0x004fe40003f06270 */
[----:B------:R-:W2:Y:S01]  /*13ce0*/  LDL R6, [R1+0xf38] ;  /* 0x000f380001067983 */ /* 0x000ea20000100800 */
[----:B------:R-:W-:-:S03]  /*13cf0*/  ISETP.GE.AND P1, PT, R5, RZ, PT ;  /* 0x000000ff0500720c */ /* 0x000fc60003f26270 */
[----:B------:R-:W-:Y:S04]  /*13d00*/  STL [R1+0x1494], R8 ;  /* 0x0014940801007387 */ /* 0x000fe80000100800 */
[----:B------:R-:W2:Y:S01]  /*13d10*/  LDL R5, [R1+0xf34] ;  /* 0x000f340001057983 */ /* 0x000ea20000100800 */
[----:B---3--:R-:W-:-:S03]  /*13d20*/  ISETP.GE.AND P4, PT, R4, RZ, PT ;  /* 0x000000ff0400720c */ /* 0x008fc60003f86270 */
[----:B------:R-:W-:Y:S04]  /*13d30*/  STL [R1+0x1498], R9 ;  /* 0x0014980901007387 */ /* 0x000fe80000100800 */
[----:B------:R-:W3:Y:S01]  /*13d40*/  LDL R4, [R1+0xf30] ;  /* 0x000f300001047983 */ /* 0x000ee20000100800 */
[----:B------:R-:W-:-:S03]  /*13d50*/  ISETP.GE.AND P3, PT, R3, RZ, PT ;  /* 0x000000ff0300720c */ /* 0x000fc60003f66270 */
[----:B------:R-:W-:Y:S01]  /*13d60*/  STL [R1+0x149c], R10 ;  /* 0x00149c0a01007387 */ /* 0x000fe20000100800 */
[----:B-1----:R-:W-:-:S03]  /*13d70*/  SHF.R.U32.HI R0, RZ, 0x6, R0 ;  /* 0x00000006ff007819 */ /* 0x002fc60000011600 */
[----:B------:R-:W3:Y:S01]  /*13d80*/  LDL R3, [R1+0xf28] ;  /* 0x000f280001037983 */ /* 0x000ee20000100800 */
[----:B------:R-:W-:Y:S02]  /*13d90*/  SGXT.U32 R0, R0, 0x1 ;  /* 0x000000010000781a */ /* 0x000fe40000000000 */
[----:B----4-:R-:W-:Y:S01]  /*13da0*/  ISETP.GE.AND P5, PT, R29, RZ, PT ;  /* 0x000000ff1d00720c */ /* 0x010fe20003fa6270 */
[----:B0-----:R-:W4:Y:S01]  /*13db0*/  LDL R7, [R1+0xf2c] ;  /* 0x000f2c0001077983 */ /* 0x001f220000100800 */
[----:B------:R-:W-:-:S03]  /*13dc0*/  LOP3.LUT R0, R0, 0x3e, RZ, 0xfc, !PT ;  /* 0x0000003e00007812 */ /* 0x000fc600078efcff */
[----:B------:R-:W-:Y:S02]  /*13dd0*/  STL [R1+0x14a0], R11 ;  /* 0x0014a00b01007387 */ /* 0x000fe40000100800 */
[----:B------:R-:W-:Y:S02]  /*13de0*/  IMAD R2, R0, c[0x0][0x188], RZ ;  /* 0x0000620000027a24 */ /* 0x000fe400078e02ff */
[----:B------:R-:W-:Y:S01]  /*13df0*/  IMAD.MOV R0, RZ, RZ, -c[0x0][0x188] ;  /* 0x80006200ff007624 */ /* 0x000fe200078e02ff */
[----:B------:R-:W4:Y:S03]  /*13e00*/  LDL R29, [R1+0xf24] ;  /* 0x000f2400011d7983 */ /* 0x000f260000100800 */
[----:B------:R-:W-:-:S04]  /*13e10*/  IMAD R2, R0, 0x2, R2 ;  /* 0x0000000200027824 */ /* 0x000fc800078e0202 */
[C---:B------:R-:W-:Y:S02]  /*13e20*/  IMAD R2, R0.reuse, 0x2, R2 ;  /* 0x0000000200027824 */ /* 0x040fe400078e0202 */
[----:B------:R-:W-:Y:S02]  /*13e30*/  @!P0 IMAD.MOV R12, RZ, RZ, -R12 ;  /* 0x000000ffff0c8224 */ /* 0x000fe400078e0a0c */
[----:B------:R-:W-:-:S05]  /*13e40*/  IMAD R2, R0, 0x2, R2 ;  /* 0x0000000200027824 */ /* 0x000fca00078e0202 */
[----:B------:R0:W-:Y:S04]  /*13e50*/  STL [R1+0x478], R2 ;  /* 0x0004780201007387 */ /* 0x0001e80000100800 */
[----:B------:R-:W-:Y:S01]  /*13e60*/  STL [R1+0x14a4], R12 ;  /* 0x0014a40c01007387 */ /* 0x000fe20000100800 */
[----:B------:R-:W-:Y:S02]  /*13e70*/  @!P1 IMAD.MOV R13, RZ, RZ, -R13 ;  /* 0x000000ffff0d9224 */ /* 0x000fe400078e0a0d */
[----:B0-----:R-:W-:Y:S01]  /*13e80*/  IMAD R2, R0, 0x2, R2 ;  /* 0x0000000200027824 */ /* 0x001fe200078e0202 */
[----:B--2---:R-:W-:Y:S02]  /*13e90*/  ISETP.GE.AND P0, PT, R6, RZ, PT ;  /* 0x000000ff0600720c */ /* 0x004fe40003f06270 */
[----:B------:R-:W2:Y:S04]  /*13ea0*/  LDL R6, [R1+0xf20] ;  /* 0x000f200001067983 */ /* 0x000ea80000100800 */
[----:B------:R0:W-:Y:S01]  /*13eb0*/  STL [R1+0x484], R2 ;  /* 0x0004840201007387 */ /* 0x0001e20000100800 */
[----:B------:R-:W-:-:S03]  /*13ec0*/  ISETP.GE.AND P1, PT, R5, RZ, PT ;  /* 0x000000ff0500720c */ /* 0x000fc60003f26270 */
[----:B------:R-:W-:Y:S04]  /*13ed0*/  STL [R1+0x14a8], R13 ;  /* 0x0014a80d01007387 */ /* 0x000fe80000100800 */
[----:B------:R-:W2:Y:S01]  /*13ee0*/  LDL R5, [R1+0xf1c] ;  /* 0x000f1c0001057983 */ /* 0x000ea20000100800 */
[----:B0-----:R-:W-:Y:S02]  /*13ef0*/  IMAD R2, R0, 0x2, R2 ;  /* 0x0000000200027824 */ /* 0x001fe400078e0202 */
[----:B------:R-:W-:-:S03]  /*13f00*/  @!P2 IMAD.MOV R14, RZ, RZ, -R14 ;  /* 0x000000ffff0ea224 */ /* 0x000fc600078e0a0e */
[----:B------:R0:W-:Y:S01]  /*13f10*/  STL [R1+0x43c], R2 ;  /* 0x00043c0201007387 */ /* 0x0001e20000100800 */
[----:B---3--:R-:W-:Y:S01]  /*13f20*/  ISETP.GE.AND P2, PT, R4, RZ, PT ;  /* 0x000000ff0400720c */ /* 0x008fe20003f46270 */
[----:B------:R-:W-:Y:S02]  /*13f30*/  @!P4 IMAD.MOV R15, RZ, RZ, -R15 ;  /* 0x000000ffff0fc224 */ /* 0x000fe400078e0a0f */
[----:B------:R-:W-:Y:S01]  /*13f40*/  STL [R1+0x14ac], R14 ;  /* 0x0014ac0e01007387 */ /* 0x000fe20000100800 */
[----:B------:R-:W-:-:S03]  /*13f50*/  @!P3 IMAD.MOV R16, RZ, RZ, -R16 ;  /* 0x000000ffff10b224 */ /* 0x000fc600078e0a10 */
[----:B------:R-:W3:Y:S01]  /*13f60*/  LDL R4, [R1+0xf18] ;  /* 0x000f180001047983 */ /* 0x000ee20000100800 */
[----:B0-----:R-:W-:-:S05]  /*13f70*/  IMAD R2, R0, 0x2, R2 ;  /* 0x0000000200027824 */ /* 0x001fca00078e0202 */
[----:B------:R0:W-:Y:S01]  /*13f80*/  STL [R1+0x440], R2 ;  /* 0x0004400201007387 */ /* 0x0001e20000100800 */
[----:B------:R-:W-:-:S03]  /*13f90*/  ISETP.GE.AND P3, PT, R3, RZ, PT ;  /* 0x000000ff0300720c */ /* 0x000fc60003f66270 */
[----:B------:R-:W-:Y:S01]  /*13fa0*/  STL [R1+0x14b0], R15 ;  /* 0x0014b00f01007387 */ /* 0x000fe20000100800 */
[----:B0-----:R-:W-:-:S03]  /*13fb0*/  IMAD R2, R0, 0x2, R2 ;  /* 0x0000000200027824 */ /* 0x001fc600078e0202 */
[----:B------:R-:W-:Y:S01]  /*13fc0*/  STL [R1+0x14b4], R16 ;  /* 0x0014b41001007387 */ /* 0x000fe20000100800 */
[----:B------:R-:W-:-:S03]  /*13fd0*/  IMAD R3, R0, 0x2, R2 ;  /* 0x0000000200037824 */ /* 0x000fc600078e0202 */
[----:B------:R0:W-:Y:S04]  /*13fe0*/  STL [R1+0x444], R2 ;  /* 0x0004440201007387 */ /* 0x0001e80000100800 */
[----:B0-----:R-:W3:Y:S01]  /*13ff0*/  LDL R2, [R1+0x4c8] ;  /* 0x0004c80001027983 */ /* 0x001ee20000100800 */
[----:B------:R-:W-:-:S03]  /*14000*/  @!P5 IMAD.MOV R17, RZ, RZ, -R17 ;  /* 0x000000ffff11d224 */ /* 0x000fc600078e0a11 */
[----:B------:R0:W-:Y:S01]  /*14010*/  STL [R1+0x448], R3 ;  /* 0x0004480301007387 */ /* 0x0001e20000100800 */
[----:B----4-:R-:W-:Y:S01]  /*14020*/  ISETP.GE.AND P5, PT, R29, RZ, PT ;  /* 0x000000ff1d00720c */ /* 0x010fe20003fa6270 */
[----:B------:R-:W-:Y:S01]  /*14030*/  @!P0 IMAD.MOV R18, RZ, RZ, -R18 ;  /* 0x000000ffff128224 */ /* 0x000fe200078e0a12 */
[----:B------:R-:W-:Y:S01]  /*14040*/  ISETP.GE.AND P4, PT, R7, RZ, PT ;  /* 0x000000ff0700720c */ /* 0x000fe20003f86270 */
[----:B------:R-:W-:Y:S01]  /*14050*/  STL [R1+0x14b8], R17 ;  /* 0x0014b81101007387 */ /* 0x000fe20000100800 */
[----:B------:R-:W-:-:S03]  /*14060*/  @!P1 IMAD.MOV R19, RZ, RZ, -R19 ;  /* 0x000000ffff139224 */ /* 0x000fc600078e0a13 */
[----:B------:R-:W4:Y:S01]  /*14070*/  LDL R29, [R1+0xf14] ;  /* 0x000f1400011d7983 */ /* 0x000f220000100800 */
[----:B0-----:R-:W-:-:S05]  /*14080*/  IMAD R3, R0, 0x2, R3 ;  /* 0x0000000200037824 */ /* 0x001fca00078e0203 */
[----:B------:R0:W-:Y:S01]  /*14090*/  STL [R1+0x44c], R3 ;  /* 0x00044c0301007387 */ /* 0x0001e20000100800 */
[----:B------:R-:W-:-:S03]  /*140a0*/  @!P2 IMAD.MOV R20, RZ, RZ, -R20 ;  /* 0x000000ffff14a224 */ /* 0x000fc600078e0a14 */
[----:B------:R-:W-:Y:S01]  /*140b0*/  STL [R1+0x14bc], R18 ;  /* 0x0014bc1201007387 */ /* 0x000fe20000100800 */
[----:B0-----:R-:W-:-:S03]  /*140c0*/  IMAD R3, R0, 0x2, R3 ;  /* 0x0000000200037824 */ /* 0x001fc600078e0203 */
[----:B------:R-:W-:Y:S04]  /*140d0*/  STL [R1+0x14c0], R19 ;  /* 0x0014c01301007387 */ /* 0x000fe80000100800 */
[----:B------:R0:W-:Y:S01]  /*140e0*/  STL [R1+0x450], R3 ;  /* 0x0004500301007387 */ /* 0x0001e20000100800 */
[----:B------:R-:W-:-:S03]  /*140f0*/  @!P4 IMAD.MOV R21, RZ, RZ, -R21 ;  /* 0x000000ffff15c224 */ /* 0x000fc600078e0a15 */
[----:B------:R-:W-:Y:S01]  /*14100*/  STL [R1+0x14c4], R20 ;  /* 0x0014c41401007387 */ /* 0x000fe20000100800 */
[----:B0-----:R-:W-:-:S05]  /*14110*/  IMAD R3, R0, 0x2, R3 ;  /* 0x0000000200037824 */ /* 0x001fca00078e0203 */
        /* <DEDUP_REMOVED lines=8> */
[----:B------:R0:W-:Y:S04]  /*141a0*/  STL [R1+0x45c], R3 ;  /* 0x00045c0301007387 */ /* 0x0001e80000100800 */
[----:B------:R-:W-:Y:S01]  /*141b0*/  STL [R1+0x14d0], R23 ;  /* 0x0014d01701007387 */ /* 0x000fe20000100800 */
[----:B0-----:R-:W-:-:S04]  /*141c0*/  IMAD R3, R0, 0x2, R3 ;  /* 0x0000000200037824 */ /* 0x001fc800078e0203 */
[----:B------:R-:W-:Y:S01]  /*141d0*/  IMAD R17, R0, 0x2, R3 ;  /* 0x0000000200117824 */ /* 0x000fe200078e0203 */
[----:B------:R-:W-:Y:S01]  /*141e0*/  STL [R1+0x460], R3 ;  /* 0x0004600301007387 */ /* 0x000fe20000100800 */
[----:B--2---:R-:W-:-:S13]  /*141f0*/  ISETP.GE.AND P0, PT, R6, RZ, PT ;  /* 0x000000ff0600720c */ /* 0x004fda0003f06270 */
[----:B------:R-:W-:-:S05]  /*14200*/  @!P0 IMAD.MOV R24, RZ, RZ, -R24 ;  /* 0x000000ffff188224 */ /* 0x000fca00078e0a18 */
[----:B------:R-:W-:Y:S04]  /*14210*/  STL [R1+0x14d4], R24 ;  /* 0x0014d41801007387 */ /* 0x000fe80000100800 */
[----:B------:R0:W-:Y:S04]  /*14220*/  STL [R1+0x464], R17 ;  /* 0x0004641101007387 */ /* 0x0001e80000100800 */
[----:B------:R-:W2:Y:S04]  /*14230*/  LDL.LU R16, [R1+0x3ec] ;  /* 0x0003ec0001107983 */ /* 0x000ea80000300800 */
[----:B------:R-:W2:Y:S04]  /*14240*/  LDL.LU R15, [R1+0x3e8] ;  /* 0x0003e800010f7983 */ /* 0x000ea80000300800 */
[----:B------:R-:W2:Y:S04]  /*14250*/  LDL.LU R14, [R1+0x3e4] ;  /* 0x0003e400010e7983 */ /* 0x000ea80000300800 */
[----:B------:R-:W2:Y:S04]  /*14260*/  LDL.LU R13, [R1+0x3e0] ;  /* 0x0003e000010d7983 */ /* 0x000ea80000300800 */
[----:B------:R-:W2:Y:S04]  /*14270*/  LDL.LU R12, [R1+0x3dc] ;  /* 0x0003dc00010c7983 */ /* 0x000ea80000300800 */
[----:B------:R-:W2:Y:S04]  /*14280*/  LDL.LU R11, [R1+0x3d8] ;  /* 0x0003d800010b7983 */ /* 0x000ea80000300800 */
[----:B------:R-:W2:Y:S04]  /*14290*/  LDL.LU R10, [R1+0x3d4] ;  /* 0x0003d400010a7983 */ /* 0x000ea80000300800 */
[----:B------:R-:W2:Y:S04]  /*142a0*/  LDL.LU R9, [R1+0x3d0] ;  /* 0x0003d00001097983 */ /* 0x000ea80000300800 */
[----:B------:R-:W2:Y:S01]  /*142b0*/  LDL.LU R8, [R1+0x3cc] ;  /* 0x0003cc0001087983 */ /* 0x000ea20000300800 */
[----:B------:R-:W-:-:S03]  /*142c0*/  ISETP.GE.AND P1, PT, R5, RZ, PT ;  /* 0x000000ff0500720c */ /* 0x000fc60003f26270 */
[----:B------:R-:W2:Y:S04]  /*142d0*/  LDL.LU R7, [R1+0x3c8] ;  /* 0x0003c80001077983 */ /* 0x000ea80000300800 */
[----:B------:R-:W2:Y:S04]  /*142e0*/  LDL.LU R6, [R1+0x3c4] ;  /* 0x0003c40001067983 */ /* 0x000ea80000300800 */
[----:B------:R-:W2:Y:S01]  /*142f0*/  LDL.LU R5, [R1+0x3c0] ;  /* 0x0003c00001057983 */ /* 0x000ea20000300800 */
[----:B---3--:R-:W-:-:S03]  /*14300*/  ISETP.GE.AND P3, PT, R2, RZ, PT ;  /* 0x000000ff0200720c */ /* 0x008fc60003f66270 */
[----:B------:R-:W1:Y:S01]  /*14310*/  S2R R2, SR_TID.X ;  /* 0x0000000000027919 */ /* 0x000e620000002100 */
[----:B------:R-:W-:Y:S02]  /*14320*/  ISETP.GE.AND P2, PT, R4, RZ, PT ;  /* 0x000000ff0400720c */ /* 0x000fe40003f46270 */
[----:B----4-:R-:W-:Y:S01]  /*14330*/  ISETP.GE.AND P5, PT, R29, RZ, PT ;  /* 0x000000ff1d00720c */ /* 0x010fe20003fa6270 */
[----:B0-----:R-:W-:Y:S01]  /*14340*/  IMAD R17, R0, 0x2, R17 ;  /* 0x0000000200117824 */ /* 0x001fe200078e0211 */
[----:B------:R-:W3:Y:S01]  /*14350*/  LDL.LU R4, [R1+0x3bc] ;  /* 0x0003bc0001047983 */ /* 0x000ee20000300800 */
[----:B------:R-:W-:-:S03]  /*14360*/  @!P1 IMAD.MOV R25, RZ, RZ, -R25 ;  /* 0x000000ffff199224 */ /* 0x000fc600078e0a19 */
[----:B------:R-:W4:Y:S01]  /*14370*/  LDL.LU R29, [R1+0x3b8] ;  /* 0x0003b800011d7983 */ /* 0x000f220000300800 */
[----:B-1----:R-:W-:-:S05]  /*14380*/  LOP3.LUT R2, R2, 0x3f, RZ, 0xc0, !PT ;  /* 0x0000003f02027812 */ /* 0x002fca00078ec0ff */
[----:B------:R-:W-:-:S05]  /*14390*/  IMAD R2, R2, c[0x0][0x18c], RZ ;  /* 0x0000630002027a24 */ /* 0x000fca00078e02ff */
[----:B------:R-:W-:Y:S01]  /*143a0*/  LEA R2, P6, R2, c[0x0][0x168], 0x1 ;  /* 0x00005a0002027a11 */ /* 0x000fe200078c08ff */
[----:B------:R-:W-:-:S04]  /*143b0*/  @!P2 IMAD.MOV R26, RZ, RZ, -R26 ;  /* 0x000000ffff1aa224 */ /* 0x000fc800078e0a1a */
[----:B------:R0:W-:Y:S01]  /*143c0*/  STL [R1+0x13d4], R2 ;  /* 0x0013d40201007387 */ /* 0x0001e20000100800 */
[----:B------:R-:W-:Y:S02]  /*143d0*/  @!P3 IMAD.MOV R27, RZ, RZ, -R27 ;  /* 0x000000ffff1bb224 */ /* 0x000fe400078e0a1b */
[----:B------:R-:W-:Y:S01]  /*143e0*/  @!P5 IMAD.MOV R28, RZ, RZ, -R28 ;  /* 0x000000ffff1cd224 */ /* 0x000fe200078e0a1c */
[----:B------:R-:W-:Y:S01]  /*143f0*/  STL [R1+0x470], R17 ;  /* 0x0004701101007387 */ /* 0x000fe20000100800 */
[----:B0-----:R-:W-:-:S03]  /*14400*/  IMAD R2, R0, 0x2, R17 ;  /* 0x0000000200027824 */ /* 0x001fc600078e0211 */
[----:B------:R-:W-:Y:S01]  /*14410*/  STL [R1+0x14d8], R25 ;  /* 0x0014d81901007387 */ /* 0x000fe20000100800 */
[----:B------:R-:W-:-:S03]  /*14420*/  ISETP.NE.AND P4, PT, RZ, c[0x0][0x17c], PT ;  /* 0x00005f00ff007a0c */ /* 0x000fc60003f85270 */
[----:B------:R0:W-:Y:S01]  /*14430*/  STL [R1+0x468], R2 ;  /* 0x0004680201007387 */ /* 0x0001e20000100800 */
[----:B------:R-:W-:-:S03]  /*14440*/  LOP3.LUT R3, RZ, c[0x0][0x17c], RZ, 0x33, !PT ;  /* 0x00005f00ff037a12 */ /* 0x000fc600078e33ff */
[----:B------:R-:W-:Y:S04]  /*14450*/  STL [R1+0x14dc], R26 ;  /* 0x0014dc1a01007387 */ /* 0x000fe80000100800 */
[----:B------:R-:W-:Y:S01]  /*14460*/  STL [R1+0x14e0], R27 ;  /* 0x0014e01b01007387 */ /* 0x000fe20000100800 */
[----:B0-----:R-:W-:-:S03]  /*14470*/  IMAD R2, R0, 0x2, R2 ;  /* 0x0000000200027824 */ /* 0x001fc600078e0202 */
[----:B------:R-:W-:Y:S04]  /*14480*/  STL [R1+0x14e4], R28 ;  /* 0x0014e41c01007387 */ /* 0x000fe80000100800 */
[----:B------:R-:W-:Y:S04]  /*14490*/  STL [R1+0x14e8], R0 ;  /* 0x0014e80001007387 */ /* 0x000fe80000100800 */
[----:B------:R0:W-:Y:S01]  /*144a0*/  STL [R1+0x46c], R2 ;  /* 0x00046c0201007387 */ /* 0x0001e20000100800 */
[C---:B--2---:R-:W-:Y:S02]  /*144b0*/  SEL R16, R3.reuse, R16, !P4 ;  /* 0x0000001003107207 */ /* 0x044fe40006000000 */
[----:B0-----:R-:W-:-:S03]  /*144c0*/  SEL R2, R3, R15, !P4 ;  /* 0x0000000f03027207 */ /* 0x001fc60006000000 */
[----:B------:R-:W-:Y:S01]  /*144d0*/  STL [R1+0x438], R16 ;  /* 0x0004381001007387 */ /* 0x000fe20000100800 */
[----:B------:R-:W-:-:S03]  /*144e0*/  SEL R0, R3, R14, !P4 ;  /* 0x0000000e03007207 */ /* 0x000fc60006000000 */
[----:B------:R0:W-:Y:S01]  /*144f0*/  STL [R1+0x434], R2 ;  /* 0x0004340201007387 */ /* 0x0001e20000100800 */
[----:B------:R-:W-:-:S03]  /*14500*/  SEL R13, R3, R13, !P4 ;  /* 0x0000000d030d7207 */ /* 0x000fc60006000000 */
[----:B------:R1:W-:Y:S01]  /*14510*/  STL [R1+0x430], R0 ;  /* 0x0004300001007387 */ /* 0x0003e20000100800 */
[----:B0-----:R-:W-:-:S03]  /*14520*/  SEL R2, R3, R12, !P4 ;  /* 0x0000000c03027207 */ /* 0x001fc60006000000 */
[----:B------:R-:W-:Y:S01]  /*14530*/  STL [R1+0x42c], R13 ;  /* 0x00042c0d01007387 */ /* 0x000fe20000100800 */
[----:B-1----:R-:W-:-:S03]  /*14540*/  SEL R0, R3, R11, !P4 ;  /* 0x0000000b03007207 */ /* 0x002fc60006000000 */
        /* <DEDUP_REMOVED lines=12> */
[----:B------:R-:W-:Y:S04]  /*14610*/  STL [R1+0x410], R2 ;  /* 0x0004100201007387 */ /* 0x000fe80000100800 */
[----:B------:R0:W-:Y:S04]  /*14620*/  STL [R1+0x40c], R0 ;  /* 0x00040c0001007387 */ /* 0x0001e80000100800 */
[----:B0-----:R-:W2:Y:S01]  /*14630*/  LDL.LU R0, [R1+0x3a8] ;  /* 0x0003a80001007983 */ /* 0x001ea20000300800 */
[C---:B---3--:R-:W-:Y:S02]  /*14640*/  SEL R4, R3.reuse, R4, !P4 ;  /* 0x0000000403047207 */ /* 0x048fe40006000000 */
[----:B----4-:R-:W-:-:S03]  /*14650*/  SEL R2, R3, R29, !P4 ;  /* 0x0000001d03027207 */ /* 0x010fc60006000000 */
[----:B------:R-:W-:Y:S04]  /*14660*/  STL [R1+0x408], R4 ;  /* 0x0004080401007387 */ /* 0x000fe80000100800 */
[----:B--2---:R0:W-:Y:S04]  /*14670*/  STL [R1+0x1534], R0 ;  /* 0x0015340001007387 */ /* 0x0041e80000100800 */
[----:B------:R-:W-:Y:S04]  /*14680*/  STL [R1+0x404], R2 ;  /* 0x0004040201007387 */ /* 0x000fe80000100800 */
[----:B0-----:R-:W2:Y:S04]  /*14690*/  LDL.LU R0, [R1+0x3ac] ;  /* 0x0003ac0001007983 */ /* 0x001ea80000300800 */
[----:B--2---:R0:W-:Y:S04]  /*146a0*/  STL [R1+0x1538], R0 ;  /* 0x0015380001007387 */ /* 0x0041e80000100800 */
[----:B0-----:R-:W2:Y:S04]  /*146b0*/  LDL.LU R0, [R1+0x3b0] ;  /* 0x0003b00001007983 */ /* 0x001ea80000300800 */
[----:B--2---:R0:W-:Y:S04]  /*146c0*/  STL [R1+0x153c], R0 ;  /* 0x00153c0001007387 */ /* 0x0041e80000100800 */
[----:B0-----:R-:W2:Y:S04]  /*146d0*/  LDL.LU R0, [R1+0x3b4] ;  /* 0x0003b40001007983 */ /* 0x001ea80000300800 */
[----:B------:R-:W3:Y:S04]  /*146e0*/  LDL.LU R28, [R1+0x3a4] ;  /* 0x0003a400011c7983 */ /* 0x000ee80000300800 */
[----:B------:R-:W4:Y:S04]  /*146f0*/  LDL.LU R27, [R1+0x3a0] ;  /* 0x0003a000011b7983 */ /* 0x000f280000300800 */
[----:B------:R-:W3:Y:S04]  /*14700*/  LDL.LU R26, [R1+0x39c] ;  /* 0x00039c00011a7983 */ /* 0x000ee80000300800 */
        /* <DEDUP_REMOVED lines=23> */
[----:B------:R-:W3:Y:S01]  /*14880*/  LDL.LU R29, [R1+0x33c] ;  /* 0x00033c00011d7983 */ /* 0x000ee20000300800 */
[----:B--2---:R-:W-:-:S05]  /*14890*/  SEL R0, R3, R0, !P4 ;  /* 0x0000000003007207 */ /* 0x004fca0006000000 */
[----:B------:R0:W-:Y:S04]  /*148a0*/  STL [R1+0x400], R0 ;  /* 0x0004000001007387 */ /* 0x0001e80000100800 */
[----:B0-----:R-:W2:Y:S02]  /*148b0*/  LDL.LU R0, [R1+0x153c] ;  /* 0x00153c0001007983 */ /* 0x001ea40000300800 */
[----:B--2---:R-:W-:-:S05]  /*148c0*/  SEL R0, R3, R0, !P4 ;  /* 0x0000000003007207 */ /* 0x004fca0006000000 */
[----:B------:R0:W-:Y:S04]  /*148d0*/  STL [R1+0x114], R0 ;  /* 0x0001140001007387 */ /* 0x0001e80000100800 */
[----:B0-----:R-:W2:Y:S02]  /*148e0*/  LDL.LU R0, [R1+0x1538] ;  /* 0x0015380001007983 */ /* 0x001ea40000300800 */
[----:B--2---:R-:W-:-:S05]  /*148f0*/  SEL R0, R3, R0, !P4 ;  /* 0x0000000003007207 */ /* 0x004fca0006000000 */
[----:B------:R0:W-:Y:S04]  /*14900*/  STL [R1+0x3fc], R0 ;  /* 0x0003fc0001007387 */ /* 0x0001e80000100800 */
[----:B0-----:R-:W2:Y:S01]  /*14910*/  LDL.LU R0, [R1+0x1534] ;  /* 0x0015340001007983 */ /* 0x001ea20000300800 */
[C---:B----4-:R-:W-:Y:S02]  /*14920*/  SEL R27, R3.reuse, R27, !P4 ;  /* 0x0000001b031b7207 */ /* 0x050fe40006000000 */
[C---:B---3--:R-:W-:Y:S02]  /*14930*/  SEL R26, R3.reuse, R26, !P4 ;  /* 0x0000001a031a7207 */ /* 0x048fe40006000000 */
[C---:B------:R-:W-:Y:S02]  /*14940*/  SEL R22, R3.reuse, R22, !P4 ;  /* 0x0000001603167207 */ /* 0x040fe40006000000 */
[----:B------:R-:W-:-:S02]  /*14950*/  SEL R19, R3, R19, !P4 ;  /* 0x0000001303137207 */ /* 0x000fc40006000000 */
[C---:B------:R-:W-:Y:S02]  /*14960*/  SEL R16, R3.reuse, R16, !P4 ;  /* 0x0000001003107207 */ /* 0x040fe40006000000 */
[C---:B------:R-:W-:Y:S02]  /*14970*/  SEL R13, R3.reuse, R13, !P4 ;  /* 0x0000000d030d7207 */ /* 0x040fe40006000000 */
[C---:B------:R-:W-:Y:S02]  /*14980*/  SEL R10, R3.reuse, R10, !P4 ;  /* 0x0000000a030a7207 */ /* 0x040fe40006000000 */
[C---:B------:R-:W-:Y:S02]  /*14990*/  SEL R7, R3.reuse, R7, !P4 ;  /* 0x0000000703077207 */ /* 0x040fe40006000000 */
[----:B--2---:R-:W-:-:S05]  /*149a0*/  SEL R0, R3, R0, !P4 ;  /* 0x0000000003007207 */ /* 0x004fca0006000000 */
[----:B------:R0:W-:Y:S02]  /*149b0*/  STL [R1+0x3f8], R0 ;  /* 0x0003f80001007387 */ /* 0x0001e40000100800 */
[----:B0-----:R-:W-:-:S05]  /*149c0*/  SEL R0, R3, R28, !P4 ;  /* 0x0000001c03007207 */ /* 0x001fca0006000000 */
[----:B------:R0:W-:Y:S04]  /*149d0*/  STL [R1+0x150], R0 ;  /* 0x0001500001007387 */ /* 0x0001e80000100800 */
[----:B------:R-:W-:Y:S01]  /*149e0*/  STL [R1+0x3f4], R27 ;  /* 0x0003f41b01007387 */ /* 0x000fe20000100800 */
[----:B0-----:R-:W-:-:S03]  /*149f0*/  SEL R0, R3, R25, !P4 ;  /* 0x0000001903007207 */ /* 0x001fc60006000000 */
[----:B------:R-:W-:Y:S01]  /*14a00*/  STL [R1+0x3f0], R26 ;  /* 0x0003f01a01007387 */ /* 0x000fe20000100800 */
[C---:B------:R-:W-:Y:S02]  /*14a10*/  SEL R25, R3.reuse, R2, !P4 ;  /* 0x0000000203197207 */ /* 0x040fe40006000000 */
[C---:B------:R-:W-:Y:S01]  /*14a20*/  SEL R2, R3.reuse, R24, !P4 ;  /* 0x0000001803027207 */ /* 0x040fe20006000000 */
[----:B------:R0:W-:Y:S04]  /*14a30*/  STL [R1+0x190], R0 ;  /* 0x0001900001007387 */ /* 0x0001e80000100800 */
[----:B------:R-:W-:Y:S01]  /*14a40*/  STL [R1+0x3ec], R25 ;  /* 0x0003ec1901007387 */ /* 0x000fe20000100800 */
[----:B0-----:R-:W-:-:S03]  /*14a50*/  SEL R0, R3, R23, !P4 ;  /* 0x0000001703007207 */ /* 0x001fc60006000000 */
[----:B------:R0:W-:Y:S04]  /*14a60*/  STL [R1+0x3e8], R2 ;  /* 0x0003e80201007387 */ /* 0x0001e80000100800 */
[----:B------:R1:W-:Y:S01]  /*14a70*/  STL [R1+0x3e4], R0 ;  /* 0x0003e40001007387 */ /* 0x0003e20000100800 */
[----:B0-----:R-:W-:-:S03]  /*14a80*/  SEL R2, R3, R21, !P4 ;  /* 0x0000001503027207 */ /* 0x001fc60006000000 */
[----:B------:R-:W-:Y:S01]  /*14a90*/  STL [R1+0x3e0], R22 ;  /* 0x0003e01601007387 */ /* 0x000fe20000100800 */
[----:B-1----:R-:W-:-:S03]  /*14aa0*/  SEL R0, R3, R20, !P4 ;  /* 0x0000001403007207 */ /* 0x002fc60006000000 */
        /* <DEDUP_REMOVED lines=25> */
[----:B------:R-:W-:Y:S04]  /*14c40*/  STL [R1+0x3a0], R2 ;  /* 0x0003a00201007387 */ /* 0x000fe80000100800 */
[----:B------:R0:W-:Y:S04]  /*14c50*/  STL [R1+0x354], R0 ;  /* 0x0003540001007387 */ /* 0x0001e80000100800 */
[----:B0-----:R-:W2:Y:S01]  /*14c60*/  LDL.LU R0, [R1+0x32c] ;  /* 0x00032c0001007983 */ /* 0x001ea20000300800 */
[C---:B------:R-:W-:Y:S02]  /*14c70*/  SEL R4, R3.reuse, R4, !P4 ;  /* 0x0000000403047207 */ /* 0x040fe40006000000 */
[----:B------:R-:W-:-:S03]  /*14c80*/  SEL R2, R3, R29, !P4 ;  /* 0x0000001d03027207 */ /* 0x000fc60006000000 */
        /* <DEDUP_REMOVED lines=529> */
[----:B------:R-:W3:Y:S01]  /*16da0*/  LDL.LU R2, [R1] ;  /* 0x0000000001027983 */ /* 0x000ee20000300800 */
        /* <DEDUP_REMOVED lines=9> */
[C---:B---3--:R-:W-:Y:S02]  /*16e40*/  SEL R28, R3.reuse, R28, !P4 ;  /* 0x0000001c031c7207 */ /* 0x048fe40006000000 */
[C---:B----4-:R-:W-:Y:S02]  /*16e50*/  SEL R27, R3.reuse, R27, !P4 ;  /* 0x0000001b031b7207 */ /* 0x050fe40006000000 */
[C---:B------:R-:W-:Y:S02]  /*16e60*/  SEL R26, R3.reuse, R26, !P4 ;  /* 0x0000001a031a7207 */ /* 0x040fe40006000000 */
[----:B------:R-:W-:-:S02]  /*16e70*/  SEL R25, R3, R25, !P4 ;  /* 0x0000001903197207 */ /* 0x000fc40006000000 */
[C---:B------:R-:W-:Y:S02]  /*16e80*/  SEL R24, R3.reuse, R24, !P4 ;  /* 0x0000001803187207 */ /* 0x040fe40006000000 */
[C---:B------:R-:W-:Y:S02]  /*16e90*/  SEL R23, R3.reuse, R23, !P4 ;  /* 0x0000001703177207 */ /* 0x040fe40006000000 */
[C---:B------:R-:W-:Y:S02]  /*16ea0*/  SEL R22, R3.reuse, R22, !P4 ;  /* 0x0000001603167207 */ /* 0x040fe40006000000 */
[C---:B------:R-:W-:Y:S02]  /*16eb0*/  SEL R21, R3.reuse, R21, !P4 ;  /* 0x0000001503157207 */ /* 0x040fe40006000000 */
        /* <DEDUP_REMOVED lines=18> */
[----:B--2---:R-:W-:-:S05]  /*16fe0*/  SEL R0, R3, R0, !P4 ;  /* 0x0000000003007207 */ /* 0x004fca0006000000 */
[----:B------:R0:W-:Y:S04]  /*16ff0*/  STL [R1+0x90], R0 ;  /* 0x0000900001007387 */ /* 0x0001e80000100800 */
[----:B0-----:R-:W2:Y:S04]  /*17000*/  LDL.LU R0, [R1+0x14e8] ;  /* 0x0014e80001007983 */ /* 0x001ea80000300800 */
[----:B------:R0:W-:Y:S04]  /*17010*/  STL [R1+0x8c], R28 ;  /* 0x00008c1c01007387 */ /* 0x0001e80000100800 */
[----:B0-----:R0:W3:Y:S04]  /*17020*/  LDL.LU R28, [R1+0x14e4] ;  /* 0x0014e400011c7983 */ /* 0x0010e80000300800 */
[----:B------:R1:W-:Y:S04]  /*17030*/  STL [R1+0x88], R27 ;  /* 0x0000881b01007387 */ /* 0x0003e80000100800 */
[----:B-1----:R-:W4:Y:S04]  /*17040*/  LDL.LU R27, [R1+0x14e0] ;  /* 0x0014e000011b7983 */ /* 0x002f280000300800 */
[----:B------:R1:W-:Y:S04]  /*17050*/  STL [R1+0x84], R26 ;  /* 0x0000841a01007387 */ /* 0x0003e80000100800 */
[----:B-1----:R-:W2:Y:S04]  /*17060*/  LDL.LU R26, [R1+0x14dc] ;  /* 0x0014dc00011a7983 */ /* 0x002ea80000300800 */
[----:B------:R1:W-:Y:S04]  /*17070*/  STL [R1+0x80], R25 ;  /* 0x0000801901007387 */ /* 0x0003e80000100800 */
[----:B-1----:R-:W2:Y:S04]  /*17080*/  LDL.LU R25, [R1+0x14d8] ;  /* 0x0014d80001197983 */ /* 0x002ea80000300800 */
[----:B------:R1:W-:Y:S04]  /*17090*/  STL [R1+0x7c], R24 ;  /* 0x00007c1801007387 */ /* 0x0003e80000100800 */
[----:B-1----:R-:W2:Y:S04]  /*170a0*/  LDL.LU R24, [R1+0x14d4] ;  /* 0x0014d40001187983 */ /* 0x002ea80000300800 */
[----:B------:R1:W-:Y:S04]  /*170b0*/  STL [R1+0x78], R23 ;  /* 0x0000781701007387 */ /* 0x0003e80000100800 */
[----:B-1----:R-:W3:Y:S04]  /*170c0*/  LDL.LU R23, [R1+0x14d0] ;  /* 0x0014d00001177983 */ /* 0x002ee80000300800 */
[----:B------:R1:W-:Y:S04]  /*170d0*/  STL [R1+0x74], R22 ;  /* 0x0000741601007387 */ /* 0x0003e80000100800 */
[----:B-1----:R-:W4:Y:S04]  /*170e0*/  LDL.LU R22, [R1+0x14cc] ;  /* 0x0014cc0001167983 */ /* 0x002f280000300800 */
        /* <DEDUP_REMOVED lines=37> */
[----:B-1----:R-:W4:Y:S01]  /*17340*/  LDL.LU R29, [R1+0x1480] ;  /* 0x00148000011d7983 */ /* 0x002f220000300800 */
[----:B------:R-:W-:-:S05]  /*17350*/  SEL R2, R3, R2, !P4 ;  /* 0x0000000203027207 */ /* 0x000fca0006000000 */
[----:B------:R1:W-:Y:S01]  /*17360*/  STL [R1+0x24], R2 ;  /* 0x0000240201007387 */ /* 0x0003e20000100800 */
[----:B------:R-:W-:Y:S02]  /*17370*/  ISETP.NE.AND P0, PT, RZ, c[0x0][0x178], PT ;  /* 0x00005e00ff007a0c */ /* 0x000fe40003f05270 */
[C---:B--2---:R-:W-:Y:S02]  /*17380*/  SEL R24, R3.reuse, R24, !P4 ;  /* 0x0000001803187207 */ /* 0x044fe40006000000 */
[C---:B------:R-:W-:Y:S02]  /*17390*/  SEL R25, R3.reuse, R25, !P4 ;  /* 0x0000001903197207 */ /* 0x040fe40006000000 */
[C---:B------:R-:W-:Y:S02]  /*173a0*/  SEL R26, R3.reuse, R26, !P4 ;  /* 0x0000001a031a7207 */ /* 0x040fe40006000000 */
[----:B---3--:R-:W-:-:S05]  /*173b0*/  SEL R23, R3, R23, !P4 ;  /* 0x0000001703177207 */ /* 0x008fca0006000000 */
[----:B------:R-:W-:Y:S02]  /*173c0*/  @!P0 LOP3.LUT R28, RZ, c[0x0][0x178], RZ, 0x33, !PT ;  /* 0x00005e00ff1c8a12 */ /* 0x000fe400078e33ff */
[C---:B----4-:R-:W-:Y:S02]  /*173d0*/  SEL R22, R3.reuse, R22, !P4 ;  /* 0x0000001603167207 */ /* 0x050fe40006000000 */
        /* <DEDUP_REMOVED lines=10> */
[C---:B-1----:R-:W-:Y:S02]  /*17480*/  SEL R2, R3.reuse, R4, !P4 ;  /* 0x0000000403027207 */ /* 0x042fe40006000000 */
[C---:B------:R-:W-:Y:S02]  /*17490*/  SEL R4, R3.reuse, R6, !P4 ;  /* 0x0000000603047207 */ /* 0x040fe40006000000 */
[----:B------:R-:W-:-:S05]  /*174a0*/  SEL R29, R3, R29, !P4 ;  /* 0x0000001d031d7207 */ /* 0x000fca0006000000 */
[----:B------:R-:W-:Y:S04]  /*174b0*/  STL [R1+0x20], R29 ;  /* 0x0000201d01007387 */ /* 0x000fe80000100800 */
[----:B------:R1:W-:Y:S04]  /*174c0*/  STL [R1+0x1c], R2 ;  /* 0x00001c0201007387 */ /* 0x0003e80000100800 */
[----:B------:R2:W-:Y:S04]  /*174d0*/  STL [R1+0x18], R5 ;  /* 0x0000180501007387 */ /* 0x0005e80000100800 */
[----:B------:R3:W-:Y:S01]  /*174e0*/  STL [R1+0x14], R4 ;  /* 0x0000140401007387 */ /* 0x0007e20000100800 */
[----:B-1----:R-:W-:-:S02]  /*174f0*/  SEL R2, R3, R7, !P4 ;  /* 0x0000000703027207 */ /* 0x002fc40006000000 */
[----:B--2---:R-:W-:-:S03]  /*17500*/  SEL R5, R3, R8, !P4 ;  /* 0x0000000803057207 */ /* 0x004fc60006000000 */
[----:B------:R-:W-:Y:S01]  /*17510*/  STL [R1+0x10], R2 ;  /* 0x0000100201007387 */ /* 0x000fe20000100800 */
[----:B---3--:R-:W-:-:S03]  /*17520*/  SEL R4, R3, R9, !P4 ;  /* 0x0000000903047207 */ /* 0x008fc60006000000 */
[----:B------:R1:W-:Y:S04]  /*17530*/  STL [R1+0xc], R5 ;  /* 0x00000c0501007387 */ /* 0x0003e80000100800 */
[----:B-1----:R-:W2:Y:S04]  /*17540*/  LDL.LU R5, [R1+0x438] ;  /* 0x0004380001057983 */ /* 0x002ea80000300800 */
[----:B------:R1:W-:Y:S01]  /*17550*/  STL [R1+0x8], R4 ;  /* 0x0000080401007387 */ /* 0x0003e20000100800 */
[----:B------:R-:W-:-:S03]  /*17560*/  SEL R2, R3, R10, !P4 ;  /* 0x0000000a03027207 */ /* 0x000fc60006000000 */
[----:B------:R-:W3:Y:S04]  /*17570*/  LDL.LU R6, [R1+0x434] ;  /* 0x0004340001067983 */ /* 0x000ee80000300800 */
[----:B-1----:R-:W1:Y:S01]  /*17580*/  S2R R4, SR_TID.X ;  /* 0x0000000000047919 */ /* 0x002e620000002100 */
[----:B------:R-:W-:-:S03]  /*17590*/  SEL R29, R3, R12, !P4 ;  /* 0x0000000c031d7207 */ /* 0x000fc60006000000 */
[----:B------:R4:W-:Y:S04]  /*175a0*/  STL [R1+0x4], R2 ;  /* 0x0000040201007387 */ /* 0x0009e80000100800 */
[----:B------:R-:W3:Y:S04]  /*175b0*/  LDL.LU R7, [R1+0x430] ;  /* 0x0004300001077983 */ /* 0x000ee80000300800 */
[----:B------:R-:W3:Y:S01]  /*175c0*/  LDL.LU R8, [R1+0x42c] ;  /* 0x00042c0001087983 */ /* 0x000ee20000300800 */
[----:B----4-:R-:W-:-:S05]  /*175d0*/  SEL R2, R3, R11, !P4 ;  /* 0x0000000b03027207 */ /* 0x010fca0006000000 */
[----:B------:R4:W-:Y:S04]  /*175e0*/  STL [R1+0x13d8], R2 ;  /* 0x0013d80201007387 */ /* 0x0009e80000100800 */
[----:B----4-:R-:W4:Y:S04]  /*175f0*/  LDL R2, [R1+0x46c] ;  /* 0x00046c0001027983 */ /* 0x010f280000100800 */
[----:B------:R-:W-:Y:S04]  /*17600*/  STL [R1+0x13dc], R29 ;  /* 0x0013dc1d01007387 */ /* 0x000fe80000100800 */
[----:B------:R-:W-:Y:S01]  /*17610*/  STL [R1+0x13e0], R13 ;  /* 0x0013e00d01007387 */ /* 0x000fe20000100800 */
[----:B-1----:R-:W-:-:S03]  /*17620*/  LOP3.LUT R4, R4, 0x3f, RZ, 0xc0, !PT ;  /* 0x0000003f04047812 */ /* 0x002fc600078ec0ff */
[----:B------:R-:W-:Y:S04]  /*17630*/  STL [R1+0x13e4], R14 ;  /* 0x0013e40e01007387 */ /* 0x000fe80000100800 */
[----:B------:R-:W-:Y:S04]  /*17640*/  STL [R1+0x13e8], R15 ;  /* 0x0013e80f01007387 */ /* 0x000fe80000100800 */
[----:B------:R-:W-:Y:S04]  /*17650*/  STL [R1+0x13ec], R16 ;  /* 0x0013ec1001007387 */ /* 0x000fe80000100800 */
[----:B------:R-:W-:Y:S04]  /*17660*/  STL [R1+0x13f0], R17 ;  /* 0x0013f01101007387 */ /* 0x000fe80000100800 */
[----:B------:R-:W-:Y:S01]  /*17670*/  STL [R1+0x13f4], R18 ;  /* 0x0013f41201007387 */ /* 0x000fe20000100800 */
[----:B------:R-:W-:-:S03]  /*17680*/  IMAD R4, R4, c[0x0][0x18c], RZ ;  /* 0x0000630004047a24 */ /* 0x000fc600078e02ff */
[----:B------:R-:W-:Y:S01]  /*17690*/  STL [R1+0x13f8], R19 ;  /* 0x0013f81301007387 */ /* 0x000fe20000100800 */
[----:B------:R-:W-:-:S03]  /*176a0*/  SEL R3, R3, R27, !P4 ;  /* 0x0000001b03037207 */ /* 0x000fc60006000000 */
[----:B------:R-:W-:Y:S04]  /*176b0*/  STL [R1+0x13fc], R20 ;  /* 0x0013fc1401007387 */ /* 0x000fe80000100800 */
[----:B------:R-:W-:Y:S04]  /*176c0*/  STL [R1+0x1400], R21 ;  /* 0x0014001501007387 */ /* 0x000fe80000100800 */
[----:B------:R-:W-:Y:S04]  /*176d0*/  STL [R1+0x1404], R22 ;  /* 0x0014041601007387 */ /* 0x000fe80000100800 */
[----:B------:R-:W-:Y:S01]  /*176e0*/  STL [R1+0x1408], R23 ;  /* 0x0014081701007387 */ /* 0x000fe20000100800 */
[----:B------:R-:W-:-:S03]  /*176f0*/  LEA.HI.X.SX32 R4, R4, c[0x0][0x16c], 0x1, P6 ;  /* 0x00005b0004047a11 */ /* 0x000fc600030f0eff */
[----:B------:R1:W-:Y:S04]  /*17700*/  STL [R1+0x140c], R24 ;  /* 0x00140c1801007387 */ /* 0x0003e80000100800 */
[----:B------:R-:W-:Y:S04]  /*17710*/  STL [R1+0x1410], R25 ;  /* 0x0014101901007387 */ /* 0x000fe80000100800 */
[----:B------:R-:W-:Y:S04]  /*17720*/  STL [R1+0x1414], R26 ;  /* 0x0014141a01007387 */ /* 0x000fe80000100800 */
[----:B------:R-:W-:Y:S04]  /*17730*/  STL [R1+0x1418], R3 ;  /* 0x0014180301007387 */ /* 0x000fe80000100800 */
[----:B------:R-:W4:Y:S04]  /*17740*/  LDL.LU R9, [R1+0x428] ;  /* 0x0004280001097983 */ /* 0x000f280000300800 */
[----:B------:R-:W4:Y:S04]  /*17750*/  LDL.LU R10, [R1+0x424] ;  /* 0x00042400010a7983 */ /* 0x000f280000300800 */
[----:B------:R-:W4:Y:S04]  /*17760*/  LDL.LU R11, [R1+0x420] ;  /* 0x00042000010b7983 */ /* 0x000f280000300800 */
[----:B------:R-:W4:Y:S04]  /*17770*/  LDL.LU R12, [R1+0x41c] ;  /* 0x00041c00010c7983 */ /* 0x000f280000300800 */
[----:B------:R-:W-:Y:S04]  /*17780*/  STL [R1+0x141c], R4 ;  /* 0x00141c0401007387 */ /* 0x000fe80000100800 */
[----:B------:R-:W-:Y:S04]  /*17790*/  STL [R1+0x1420], R28 ;  /* 0x0014201c01007387 */ /* 0x000fe80000100800 */
[----:B-1----:R-:W4:Y:S04]  /*177a0*/  LDL.LU R24, [R1+0x418] ;  /* 0x0004180001187983 */ /* 0x002f280000300800 */
[----:B------:R-:W4:Y:S04]  /*177b0*/  LDL.LU R23, [R1+0x414] ;  /* 0x0004140001177983 */ /* 0x000f280000300800 */
        /* <DEDUP_REMOVED lines=10> */
[----:B------:R-:W4:Y:S01]  /*17860*/  LDL.LU R29, [R1+0x3f0] ;  /* 0x0003f000011d7983 */ /* 0x000f220000300800 */
[----:B--2---:R-:W-:-:S02]  /*17870*/  IMAD R5, R5, c[0x0][0x190], RZ ;  /* 0x0000640005057a24 */ /* 0x004fc400078e02ff */
[----:B---3--:R-:W-:Y:S02]  /*17880*/  IMAD R6, R6, c[0x0][0x190], RZ ;  /* 0x0000640006067a24 */ /* 0x008fe400078e02ff */
[----:B------:R-:W-:Y:S02]  /*17890*/  IMAD R7, R7, c[0x0][0x190], RZ ;  /* 0x0000640007077a24 */ /* 0x000fe400078e02ff */
[----:B------:R-:W-:Y:S02]  /*178a0*/  IMAD R8, R8, c[0x0][0x190], RZ ;  /* 0x0000640008087a24 */ /* 0x000fe400078e02ff */
[----:B----4-:R-:W-:Y:S02]  /*178b0*/  IMAD R0, R0, 0x2, R2 ;  /* 0x0000000200007824 */ /* 0x010fe400078e0202 */
[----:B------:R-:W2:Y:S04]  /*178c0*/  LDL.LU R2, [R1+0x190] ;  /* 0x0001900001027983 */ /* 0x000ea80000300800 */
[----:B------:R1:W-:Y:S04]  /*178d0*/  STL [R1+0x1398], R0 ;  /* 0x0013980001007387 */ /* 0x0003e80000100800 */
[----:B------:R-:W-:Y:S04]  /*178e0*/  STL [R1+0x1424], R5 ;  /* 0x0014240501007387 */ /* 0x000fe80000100800 */
[----:B------:R-:W-:Y:S04]  /*178f0*/  STL [R1+0x1428], R6 ;  /* 0x0014280601007387 */ /* 0x000fe80000100800 */
[----:B------:R-:W-:Y:S04]  /*17900*/  STL [R1+0x142c], R7 ;  /* 0x00142c0701007387 */ /* 0x000fe80000100800 */
[----:B------:R-:W-:Y:S01]  /*17910*/  STL [R1+0x1430], R8 ;  /* 0x0014300801007387 */ /* 0x000fe20000100800 */
[----:B------:R-:W-:-:S02]  /*17920*/  IMAD R9, R9, c[0x0][0x190], RZ ;  /* 0x0000640009097a24 */ /* 0x000fc400078e02ff */
[----:B------:R-:W-:-:S03]  /*17930*/  IMAD R10, R10, c[0x0][0x190], RZ ;  /* 0x000064000a0a7a24 */ /* 0x000fc600078e02ff */
[----:B------:R-:W-:Y:S01]  /*17940*/  STL [R1+0x1434], R9 ;  /* 0x0014340901007387 */ /* 0x000fe20000100800 */
[----:B------:R-:W-:-:S03]  /*17950*/  IMAD R11, R11, c[0x0][0x190], RZ ;  /* 0x000064000b0b7a24 */ /* 0x000fc600078e02ff */
[----:B------:R-:W-:Y:S01]  /*17960*/  STL [R1+0x1438], R10 ;  /* 0x0014380a01007387 */ /* 0x000fe20000100800 */
[----:B------:R-:W-:-:S03]  /*17970*/  IMAD R12, R12, c[0x0][0x190], RZ ;  /* 0x000064000c0c7a24 */ /* 0x000fc600078e02ff */
[----:B------:R-:W-:Y:S04]  /*17980*/  STL [R1+0x143c], R11 ;  /* 0x00143c0b01007387 */ /* 0x000fe80000100800 */
[----:B------:R-:W-:Y:S01]  /*17990*/  STL [R1+0x1440], R12 ;  /* 0x0014400c01007387 */ /* 0x000fe20000100800 */
[----:B------:R-:W-:Y:S02]  /*179a0*/  IMAD R27, R24, c[0x0][0x190], RZ ;  /* 0x00006400181b7a24 */ /* 0x000fe400078e02ff */
[----:B-1----:R-:W-:-:S03]  /*179b0*/  IMAD R0, R23, c[0x0][0x190], RZ ;  /* 0x0000640017007a24 */ /* 0x002fc600078e02ff */
[----:B------:R-:W-:Y:S01]  /*179c0*/  STL [R1+0x1444], R27 ;  /* 0x0014441b01007387 */ /* 0x000fe20000100800 */
[----:B------:R-:W-:-:S03]  /*179d0*/  IMAD R4, R22, c[0x0][0x190], RZ ;  /* 0x0000640016047a24 */ /* 0x000fc600078e02ff */
[----:B------:R1:W-:Y:S01]  /*179e0*/  STL [R1+0x98], R0 ;  /* 0x0000980001007387 */ /* 0x0003e20000100800 */
[----:B------:R-:W-:-:S03]  /*179f0*/  IMAD R3, R21, c[0x0][0x190], RZ ;  /* 0x0000640015037a24 */ /* 0x000fc600078e02ff */
[----:B------:R3:W-:Y:S01]  /*17a00*/  STL [R1+0xa8], R4 ;  /* 0x0000a80401007387 */ /* 0x0007e20000100800 */
[----:B-1----:R-:W-:-:S03]  /*17a10*/  IMAD R0, R20, c[0x0][0x190], RZ ;  /* 0x0000640014007a24 */ /* 0x002fc600078e02ff */
[----:B------:R1:W-:Y:S01]  /*17a20*/  STL [R1+0xc0], R3 ;  /* 0x0000c00301007387 */ /* 0x0003e20000100800 */
[----:B---3--:R-:W-:-:S03]  /*17a30*/  IMAD R4, R19, c[0x0][0x190], RZ ;  /* 0x0000640013047a24 */ /* 0x008fc600078e02ff */
[----:B------:R3:W-:Y:S04]  /*17a40*/  STL [R1+0xd4], R0 ;  /* 0x0000d40001007387 */ /* 0x0007e80000100800 */
[----:B------:R4:W-:Y:S01]  /*17a50*/  STL [R1+0xe8], R4 ;  /* 0x0000e80401007387 */ /* 0x0009e20000100800 */
[----:B-1----:R-:W-:Y:S02]  /*17a60*/  IMAD R3, R18, c[0x0][0x190], RZ ;  /* 0x0000640012037a24 */ /* 0x002fe400078e02ff */
[----:B---3--:R-:W-:-:S03]  /*17a70*/  IMAD R0, R17, c[0x0][0x190], RZ ;  /* 0x0000640011007a24 */ /* 0x008fc600078e02ff */
[----:B------:R1:W-:Y:S01]  /*17a80*/  STL [R1+0x100], R3 ;  /* 0x0001000301007387 */ /* 0x0003e20000100800 */
[----:B----4-:R-:W-:-:S03]  /*17a90*/  IMAD R4, R16, c[0x0][0x190], RZ ;  /* 0x0000640010047a24 */ /* 0x010fc600078e02ff */
[----:B------:R3:W-:Y:S04]  /*17aa0*/  STL [R1+0x114], R0 ;  /* 0x0001140001007387 */ /* 0x0007e80000100800 */
[----:B------:R4:W-:Y:S01]  /*17ab0*/  STL [R1+0x128], R4 ;  /* 0x0001280401007387 */ /* 0x0009e20000100800 */
[----:B-1----:R-:W-:Y:S02]  /*17ac0*/  IMAD R3, R15, c[0x0][0x190], RZ ;  /* 0x000064000f037a24 */ /* 0x002fe400078e02ff */
[----:B---3--:R-:W-:-:S03]  /*17ad0*/  IMAD R0, R14, c[0x0][0x190], RZ ;  /* 0x000064000e007a24 */ /* 0x008fc600078e02ff */
[----:B------:R1:W-:Y:S01]  /*17ae0*/  STL [R1+0x140], R3 ;  /* 0x0001400301007387 */ /* 0x0003e20000100800 */
[----:B----4-:R-:W-:-:S03]  /*17af0*/  IMAD R4, R13, c[0x0][0x190], RZ ;  /* 0x000064000d047a24 */ /* 0x010fc600078e02ff */
[----:B------:R2:W-:Y:S04]  /*17b00*/  STL [R1+0x150], R0 ;  /* 0x0001500001007387 */ /* 0x0005e80000100800 */
[----:B------:R-:W-:Y:S04]  /*17b10*/  STL [R1+0x168], R4 ;  /* 0x0001680401007387 */ /* 0x000fe80000100800 */
[----:B------:R-:W3:Y:S01]  /*17b20*/  LDL.LU R27, [R1+0x3e4] ;  /* 0x0003e400011b7983 */ /* 0x000ee20000300800 */
[----:B-1----:R-:W-:-:S05]  /*17b30*/  IMAD R3, R29, c[0x0][0x190], RZ ;  /* 0x000064001d037a24 */ /* 0x002fca00078e02ff */
[----:B------:R-:W-:Y:S01]  /*17b40*/  STL [R1+0x178], R3 ;  /* 0x0001780301007387 */ /* 0x000fe20000100800 */
[----:B--2---:R-:W-:-:S03]  /*17b50*/  IMAD R0, R2, c[0x0][0x190], RZ ;  /* 0x0000640002007a24 */ /* 0x004fc600078e02ff */
[----:B---3--:R1:W-:Y:S04]  /*17b60*/  STL [R1+0x1478], R27 ;  /* 0x0014781b01007387 */ /* 0x0083e80000100800 */
[----:B------:R-:W-:Y:S04]  /*17b70*/  STL [R1+0x190], R0 ;  /* 0x0001900001007387 */ /* 0x000fe80000100800 */
[----:B-1----:R-:W2:Y:S04]  /*17b80*/  LDL.LU R27, [R1+0x3e8] ;  /* 0x0003e800011b7983 */ /* 0x002ea80000300800 */
[----:B--2---:R1:W-:Y:S04]  /*17b90*/  STL [R1+0x147c], R27 ;  /* 0x00147c1b01007387 */ /* 0x0043e80000100800 */
[----:B-1----:R-:W2:Y:S04]  /*17ba0*/  LDL.LU R27, [R1+0x3ec] ;  /* 0x0003ec00011b7983 */ /* 0x002ea80000300800 */
        /* <DEDUP_REMOVED lines=28> */
[----:B--2---:R-:W-:-:S05]  /*17d70*/  IMAD R27, R27, c[0x0][0x190], RZ ;  /* 0x000064001b1b7a24 */ /* 0x004fca00078e02ff */
[----:B------:R1:W-:Y:S04]  /*17d80*/  STL [R1+0x1a4], R27 ;  /* 0x0001a41b01007387 */ /* 0x0003e80000100800 */
[----:B-1----:R-:W2:Y:S02]  /*17d90*/  LDL.LU R27, [R1+0x147c] ;  /* 0x00147c00011b7983 */ /* 0x002ea40000300800 */
[----:B--2---:R-:W-:-:S05]  /*17da0*/  IMAD R27, R27, c[0x0][0x190], RZ ;  /* 0x000064001b1b7a24 */ /* 0x004fca00078e02ff */
[----:B------:R1:W-:Y:S04]  /*17db0*/  STL [R1+0x1b8], R27 ;  /* 0x0001b81b01007387 */ /* 0x0003e80000100800 */
[----:B-1----:R-:W2:Y:S01]  /*17dc0*/  LDL.LU R27, [R1+0x1478] ;  /* 0x00147800011b7983 */ /* 0x002ea20000300800 */
[----:B---3--:R-:W-:Y:S02]  /*17dd0*/  IMAD R4, R4, c[0x0][0x190], RZ ;  /* 0x0000640004047a24 */ /* 0x008fe400078e02ff */
[----:B------:R-:W-:Y:S02]  /*17de0*/  IMAD R3, R3, c[0x0][0x190], RZ ;  /* 0x0000640003037a24 */ /* 0x000fe400078e02ff */
[----:B--2---:R-:W-:-:S05]  /*17df0*/  IMAD R27, R27, c[0x0][0x190], RZ ;  /* 0x000064001b1b7a24 */ /* 0x004fca00078e02ff */
[----:B------:R1:W-:Y:S02]  /*17e00*/  STL [R1+0x1d0], R27 ;  /* 0x0001d01b01007387 */ /* 0x0003e40000100800 */
[----:B-1----:R-:W-:Y:S02]  /*17e10*/  IMAD R27, R12, c[0x0][0x190], RZ ;  /* 0x000064000c1b7a24 */ /* 0x002fe400078e02ff */
[----:B----4-:R-:W-:Y:S02]  /*17e20*/  IMAD R12, R11, c[0x0][0x190], RZ ;  /* 0x000064000b0c7a24 */ /* 0x010fe400078e02ff */
[----:B------:R-:W-:Y:S02]  /*17e30*/  IMAD R11, R10, c[0x0][0x190], RZ ;  /* 0x000064000a0b7a24 */ /* 0x000fe400078e02ff */
[----:B------:R-:W-:Y:S01]  /*17e40*/  IMAD R10, R9, c[0x0][0x190], RZ ;  /* 0x00006400090a7a24 */ /* 0x000fe200078e02ff */
[----:B------:R-:W-:Y:S01]  /*17e50*/  STL [R1+0x1e4], R27 ;  /* 0x0001e41b01007387 */ /* 0x000fe20000100800 */
[----:B------:R-:W-:-:S02]  /*17e60*/  IMAD R9, R8, c[0x0][0x190], RZ ;  /* 0x0000640008097a24 */ /* 0x000fc400078e02ff */
[----:B------:R-:W-:Y:S01]  /*17e70*/  IMAD R8, R7, c[0x0][0x190], RZ ;  /* 0x0000640007087a24 */ /* 0x000fe200078e02ff */
[----:B------:R-:W-:Y:S01]  /*17e80*/  STL [R1+0x1f8], R12 ;  /* 0x0001f80c01007387 */ /* 0x000fe20000100800 */
[----:B------:R-:W-:Y:S02]  /*17e90*/  IMAD R7, R6, c[0x0][0x190], RZ ;  /* 0x0000640006077a24 */ /* 0x000fe400078e02ff */
[----:B------:R-:W-:Y:S01]  /*17ea0*/  IMAD R6, R5, c[0x0][0x190], RZ ;  /* 0x0000640005067a24 */ /* 0x000fe200078e02ff */
[----:B------:R-:W-:Y:S01]  /*17eb0*/  STL [R1+0x210], R11 ;  /* 0x0002100b01007387 */ /* 0x000fe20000100800 */
[----:B------:R-:W-:Y:S02]  /*17ec0*/  IMAD R5, R0, c[0x0][0x190], RZ ;  /* 0x0000640000057a24 */ /* 0x000fe400078e02ff */
[----:B------:R-:W-:Y:S01]  /*17ed0*/  IMAD R0, R28, c[0x0][0x190], RZ ;  /* 0x000064001c007a24 */ /* 0x000fe200078e02ff */
[----:B------:R-:W-:Y:S04]  /*17ee0*/  STL [R1+0x220], R10 ;  /* 0x0002200a01007387 */ /* 0x000fe80000100800 */
[----:B------:R-:W-:Y:S04]  /*17ef0*/  STL [R1+0x238], R9 ;  /* 0x0002380901007387 */ /* 0x000fe80000100800 */
[----:B------:R-:W-:Y:S04]  /*17f00*/  STL [R1+0x248], R8 ;  /* 0x0002480801007387 */ /* 0x000fe80000100800 */
[----:B------:R-:W-:Y:S04]  /*17f10*/  STL [R1+0x260], R7 ;  /* 0x0002600701007387 */ /* 0x000fe80000100800 */
[----:B------:R-:W-:Y:S04]  /*17f20*/  STL [R1+0x274], R6 ;  /* 0x0002740601007387 */ /* 0x000fe80000100800 */
[----:B------:R-:W-:Y:S04]  /*17f30*/  STL [R1+0x288], R5 ;  /* 0x0002880501007387 */ /* 0x000fe80000100800 */
[----:B------:R1:W-:Y:S04]  /*17f40*/  STL [R1+0x2a0], R0 ;  /* 0x0002a00001007387 */ /* 0x0003e80000100800 */
[----:B------:R2:W-:Y:S01]  /*17f50*/  STL [R1+0x2bc], R4 ;  /* 0x0002bc0401007387 */ /* 0x0005e20000100800 */
[----:B-1----:R-:W-:-:S03]  /*17f60*/  IMAD R0, R26, c[0x0][0x190], RZ ;  /* 0x000064001a007a24 */ /* 0x002fc600078e02ff */
[----:B------:R1:W-:Y:S01]  /*17f70*/  STL [R1+0x2cc], R3 ;  /* 0x0002cc0301007387 */ /* 0x0003e20000100800 */
[----:B--2---:R-:W-:-:S03]  /*17f80*/  IMAD R4, R25, c[0x0][0x190], RZ ;  /* 0x0000640019047a24 */ /* 0x004fc600078e02ff */
[----:B------:R2:W-:Y:S04]  /*17f90*/  STL [R1+0x2e8], R0 ;  /* 0x0002e80001007387 */ /* 0x0005e80000100800 */
[----:B------:R3:W-:Y:S01]  /*17fa0*/  STL [R1+0x2fc], R4 ;  /* 0x0002fc0401007387 */ /* 0x0007e20000100800 */
[----:B-1----:R-:W-:Y:S02]  /*17fb0*/  IMAD R3, R24, c[0x0][0x190], RZ ;  /* 0x0000640018037a24 */ /* 0x002fe400078e02ff */
[----:B--2---:R-:W-:-:S03]  /*17fc0*/  IMAD R0, R23, c[0x0][0x190], RZ ;  /* 0x0000640017007a24 */ /* 0x004fc600078e02ff */
[----:B------:R1:W-:Y:S01]  /*17fd0*/  STL [R1+0x314], R3 ;  /* 0x0003140301007387 */ /* 0x0003e20000100800 */
[----:B---3--:R-:W-:-:S03]  /*17fe0*/  IMAD R4, R22, c[0x0][0x190], RZ ;  /* 0x0000640016047a24 */ /* 0x008fc600078e02ff */
        /* <DEDUP_REMOVED lines=19> */
[----:B------:R-:W-:Y:S04]  /*18120*/  STL [R1+0x388], R4 ;  /* 0x0003880401007387 */ /* 0x000fe80000100800 */
[----:B------:R-:W3:Y:S01]  /*18130*/  LDL.LU R27, [R1+0x370] ;  /* 0x00037000011b7983 */ /* 0x000ee20000300800 */
[----:B-1----:R-:W-:Y:S02]  /*18140*/  IMAD R3, R29, c[0x0][0x190], RZ ;  /* 0x000064001d037a24 */ /* 0x002fe400078e02ff */
[----:B--2---:R-:W-:-:S03]  /*18150*/  IMAD R0, R2, c[0x0][0x190], RZ ;  /* 0x0000640002007a24 */ /* 0x004fc600078e02ff */
[----:B------:R-:W-:Y:S04]  /*18160*/  STL [R1+0x384], R3 ;  /* 0x0003840301007387 */ /* 0x000fe80000100800 */
        /* <DEDUP_REMOVED lines=525> */
[----:B----4-:R-:W-:Y:S02]  /*1a240*/  IMAD R11, R11, c[0x0][0x190], RZ ;  /* 0x000064000b0b7a24 */ /* 0x010fe400078e02ff */
[----:B------:R-:W-:Y:S02]  /*1a250*/  IMAD R10, R10, c[0x0][0x190], RZ ;  /* 0x000064000a0a7a24 */ /* 0x000fe400078e02ff */
[----:B------:R-:W-:-:S02]  /*1a260*/  IMAD R9, R9, c[0x0][0x190], RZ ;  /* 0x0000640009097a24 */ /* 0x000fc400078e02ff */
[----:B------:R-:W-:Y:S02]  /*1a270*/  IMAD R8, R8, c[0x0][0x190], RZ ;  /* 0x0000640008087a24 */ /* 0x000fe400078e02ff */
[----:B------:R-:W-:Y:S02]  /*1a280*/  IMAD R7, R7, c[0x0][0x190], RZ ;  /* 0x0000640007077a24 */ /* 0x000fe400078e02ff */
[----:B------:R-:W-:Y:S02]  /*1a290*/  IMAD R6, R6, c[0x0][0x190], RZ ;  /* 0x0000640006067a24 */ /* 0x000fe400078e02ff */
[----:B------:R-:W-:Y:S02]  /*1a2a0*/  IMAD R5, R5, c[0x0][0x190], RZ ;  /* 0x0000640005057a24 */ /* 0x000fe400078e02ff */
        /* <DEDUP_REMOVED lines=19> */
[----:B--2---:R-:W-:-:S05]  /*1a3e0*/  IMAD R27, R27, c[0x0][0x190], RZ ;  /* 0x000064001b1b7a24 */ /* 0x004fca00078e02ff */
[----:B------:R1:W-:Y:S04]  /*1a3f0*/  STL [R1+0x74], R27 ;  /* 0x0000741b01007387 */ /* 0x0003e80000100800 */
[----:B-1----:R-:W2:Y:S04]  /*1a400*/  LDL.LU R27, [R1+0x1444] ;  /* 0x00144400011b7983 */ /* 0x002ea80000300800 */
[----:B------:R1:W-:Y:S04]  /*1a410*/  STL [R1+0x70], R12 ;  /* 0x0000700c01007387 */ /* 0x0003e80000100800 */
[----:B-1----:R-:W4:Y:S04]  /*1a420*/  LDL.LU R12, [R1+0x1440] ;  /* 0x00144000010c7983 */ /* 0x002f280000300800 */
        /* <DEDUP_REMOVED lines=51> */
[----:B-1----:R-:W2:Y:S01]  /*1a760*/  LDL.LU R2, [R1+0x13d8] ;  /* 0x0013d80001027983 */ /* 0x002ea20000300800 */
[----:B------:R-:W-:-:S05]  /*1a770*/  IMAD R0, R0, c[0x0][0x190], RZ ;  /* 0x0000640000007a24 */ /* 0x000fca00078e02ff */
[----:B------:R2:W-:Y:S02]  /*1a780*/  STL [R1+0x4], R0 ;  /* 0x0000040001007387 */ /* 0x0005e40000100800 */
[----:B--2---:R-:W-:Y:S02]  /*1a790*/  IMAD R0, R2, c[0x0][0x190], RZ ;  /* 0x0000640002007a24 */ /* 0x004fe400078e02ff */
[----:B------:R-:W2:Y:S01]  /*1a7a0*/  LDL.LU R2, [R1+0x13d4] ;  /* 0x0013d40001027983 */ /* 0x000ea20000300800 */
[----:B------:R-:W-:Y:S02]  /*1a7b0*/  IMAD R29, R29, c[0x0][0x190], RZ ;  /* 0x000064001d1d7a24 */ /* 0x000fe400078e02ff */
        /* <DEDUP_REMOVED lines=11> */
[----:B------:R-:W-:Y:S01]  /*1a870*/  STL [R1+0x13a8], R14 ;  /* 0x0013a80e01007387 */ /* 0x000fe20000100800 */
[----:B------:R-:W-:-:S03]  /*1a880*/  IMAD R21, R21, c[0x0][0x190], RZ ;  /* 0x0000640015157a24 */ /* 0x000fc600078e02ff */
[----:B------:R-:W-:Y:S01]  /*1a890*/  STL [R1+0x13ac], R15 ;  /* 0x0013ac0f01007387 */ /* 0x000fe20000100800 */
[----:B------:R-:W-:-:S03]  /*1a8a0*/  IMAD R22, R22, c[0x0][0x190], RZ ;  /* 0x0000640016167a24 */ /* 0x000fc600078e02ff */
[----:B------:R-:W-:Y:S04]  /*1a8b0*/  STL [R1+0x13b0], R16 ;  /* 0x0013b01001007387 */ /* 0x000fe80000100800 */
[----:B------:R-:W-:Y:S01]  /*1a8c0*/  STL [R1+0x13b4], R17 ;  /* 0x0013b41101007387 */ /* 0x000fe20000100800 */
[----:B------:R-:W-:-:S03]  /*1a8d0*/  IMAD R23, R23, c[0x0][0x190], RZ ;  /* 0x0000640017177a24 */ /* 0x000fc600078e02ff */
[----:B------:R-:W-:Y:S04]  /*1a8e0*/  STL [R1+0x13b8], R18 ;  /* 0x0013b81201007387 */ /* 0x000fe80000100800 */
[----:B------:R-:W-:Y:S01]  /*1a8f0*/  STL [R1+0x13bc], R19 ;  /* 0x0013bc1301007387 */ /* 0x000fe20000100800 */
[----:B------:R-:W-:-:S03]  /*1a900*/  IMAD R24, R24, c[0x0][0x190], RZ ;  /* 0x0000640018187a24 */ /* 0x000fc600078e02ff */
        /* <DEDUP_REMOVED lines=10> */
[----:B------:R-:W4:Y:S01]  /*1a9b0*/  LDL.LU R19, [R1+0x100] ;  /* 0x0001000001137983 */ /* 0x000f220000300800 */
[----:B--2---:R-:W-:-:S02]  /*1a9c0*/  LEA R13, P3, R5, R2, 0x1 ;  /* 0x00000002050d7211 */ /* 0x004fc400078608ff */
[----:B------:R-:W-:-:S03]  /*1a9d0*/  LEA R0, P2, R6, R2, 0x1 ;  /* 0x0000000206007211 */ /* 0x000fc600078408ff */
[----:B------:R1:W-:Y:S04]  /*1a9e0*/  STL [R1+0xee4], R13 ;  /* 0x000ee40d01007387 */ /* 0x0003e80000100800 */
[----:B------:R2:W-:Y:S04]  /*1a9f0*/  STL [R1+0xee8], R0 ;  /* 0x000ee80001007387 */ /* 0x0005e80000100800 */
[----:B------:R-:W3:Y:S01]  /*1aa00*/  LDL.LU R18, [R1+0x114] ;  /* 0x0001140001127983 */ /* 0x000ee20000300800 */
[-C--:B-1----:R-:W-:Y:S02]  /*1aa10*/  LEA R13, P0, R7, R2.reuse, 0x1 ;  /* 0x00000002070d7211 */ /* 0x082fe400078008ff */
[----:B--2---:R-:W-:-:S03]  /*1aa20*/  LEA R0, P1, R8, R2, 0x1 ;  /* 0x0000000208007211 */ /* 0x004fc600078208ff */
[----:B------:R1:W-:Y:S04]  /*1aa30*/  STL [R1+0xeec], R13 ;  /* 0x000eec0d01007387 */ /* 0x0003e80000100800 */
[----:B------:R2:W-:Y:S04]  /*1aa40*/  STL [R1+0xef0], R0 ;  /* 0x000ef00001007387 */ /* 0x0005e80000100800 */
[----:B------:R-:W3:Y:S01]  /*1aa50*/  LDL.LU R17, [R1+0x128] ;  /* 0x0001280001117983 */ /* 0x000ee20000300800 */
[-C--:B-1----:R-:W-:Y:S02]  /*1aa60*/  LEA R13, P4, R9, R2.reuse, 0x1 ;  /* 0x00000002090d7211 */ /* 0x082fe400078808ff */
[----:B--2---:R-:W-:-:S03]  /*1aa70*/  LEA R0, P6, R10, R2, 0x1 ;  /* 0x000000020a007211 */ /* 0x004fc600078c08ff */
[----:B------:R4:W-:Y:S04]  /*1aa80*/  STL [R1+0xef4], R13 ;  /* 0x000ef40d01007387 */ /* 0x0009e80000100800 */
[----:B------:R1:W-:Y:S04]  /*1aa90*/  STL [R1+0xef8], R0 ;  /* 0x000ef80001007387 */ /* 0x0003e80000100800 */
[----:B------:R-:W2:Y:S01]  /*1aaa0*/  LDL.LU R16, [R1+0x140] ;  /* 0x0001400001107983 */ /* 0x000ea20000300800 */
[----:B----4-:R-:W-:Y:S02]  /*1aab0*/  LEA R13, P5, R11, R2, 0x1 ;  /* 0x000000020b0d7211 */ /* 0x010fe400078a08ff */
[----:B-1----:R-:W-:-:S03]  /*1aac0*/  LEA.HI.X.SX32 R0, R5, R4, 0x1, P3 ;  /* 0x0000000405007211 */ /* 0x002fc600018f0eff */
[----:B------:R-:W-:Y:S01]  /*1aad0*/  STL [R1+0xefc], R13 ;  /* 0x000efc0d01007387 */ /* 0x000fe20000100800 */
[----:B------:R-:W-:-:S03]  /*1aae0*/  LEA R5, P3, R12, R2, 0x1 ;  /* 0x000000020c057211 */ /* 0x000fc600078608ff */
[----:B------:R1:W-:Y:S04]  /*1aaf0*/  STL [R1+0xedc], R0 ;  /* 0x000edc0001007387 */ /* 0x0003e80000100800 */
[----:B------:R-:W4:Y:S01]  /*1ab00*/  LDL.LU R15, [R1+0x150] ;  /* 0x00015000010f7983 */ /* 0x000f220000300800 */
[----:B-1----:R-:W-:-:S03]  /*1ab10*/  LEA.HI.X.SX32 R0, R6, R4, 0x1, P2 ;  /* 0x0000000406007211 */ /* 0x002fc600010f0eff */
[----:B------:R1:W-:Y:S04]  /*1ab20*/  STL [R1+0xee0], R5 ;  /* 0x000ee00501007387 */ /* 0x0003e80000100800 */
[----:B------:R0:W-:Y:S04]  /*1ab30*/  STL [R1+0xed4], R0 ;  /* 0x000ed40001007387 */ /* 0x0001e80000100800 */
[----:B------:R-:W4:Y:S01]  /*1ab40*/  LDL.LU R14, [R1+0x168] ;  /* 0x00016800010e7983 */ /* 0x000f220000300800 */
[----:B-1----:R-:W-:Y:S02]  /*1ab50*/  LEA R5, P2, R27, R2, 0x1 ;  /* 0x000000021b057211 */ /* 0x002fe400078408ff */
[----:B0-----:R-:W-:-:S03]  /*1ab60*/  LEA.HI.X.SX32 R0, R7, R4, 0x1, P0 ;  /* 0x0000000407007211 */ /* 0x001fc600000f0eff */
[----:B------:R-:W-:Y:S04]  /*1ab70*/  STL [R1+0xed8], R5 ;  /* 0x000ed80501007387 */ /* 0x000fe80000100800 */
[----:B------:R0:W-:Y:S04]  /*1ab80*/  STL [R1+0xecc], R0 ;  /* 0x000ecc0001007387 */ /* 0x0001e80000100800 */
[----:B------:R-:W4:Y:S01]  /*1ab90*/  LDL.LU R13, [R1+0x178] ;  /* 0x00017800010d7983 */ /* 0x000f220000300800 */
[----:B0-----:R-:W-:Y:S02]  /*1aba0*/  LEA.HI.X.SX32 R0, R8, R4, 0x1, P1 ;  /* 0x0000000408007211 */ /* 0x001fe400008f0eff */
[----:B------:R-:W-:-:S05]  /*1abb0*/  LEA R5, P0, R24, R2, 0x1 ;  /* 0x0000000218057211 */ /* 0x000fca00078008ff */
[----:B------:R0:W-:Y:S04]  /*1abc0*/  STL [R1+0xed0], R5 ;  /* 0x000ed00501007387 */ /* 0x0001e80000100800 */
[----:B------:R1:W-:Y:S04]  /*1abd0*/  STL [R1+0xec4], R0 ;  /* 0x000ec40001007387 */ /* 0x0003e80000100800 */
[----:B------:R-:W4:Y:S01]  /*1abe0*/  LDL.LU R29, [R1+0x190] ;  /* 0x00019000011d7983 */ /* 0x000f220000300800 */
[----:B0-----:R-:W-:Y:S02]  /*1abf0*/  LEA R5, P1, R23, R2, 0x1 ;  /* 0x0000000217057211 */ /* 0x001fe400078208ff */
[----:B-1----:R-:W-:-:S03]  /*1ac00*/  LEA.HI.X.SX32 R0, R9, R4, 0x1, P4 ;  /* 0x0000000409007211 */ /* 0x002fc600020f0eff */
[----:B------:R0:W-:Y:S01]  /*1ac10*/  STL [R1+0xec8], R5 ;  /* 0x000ec80501007387 */ /* 0x0001e20000100800 */
[----:B------:R-:W-:-:S03]  /*1ac20*/  LEA R6, P4, R22, R2, 0x1 ;  /* 0x0000000216067211 */ /* 0x000fc600078808ff */
[----:B------:R1:W-:Y:S01]  /*1ac30*/  STL [R1+0xebc], R0 ;  /* 0x000ebc0001007387 */ /* 0x0003e20000100800 */
[----:B0-----:R-:W-:-:S03]  /*1ac40*/  LEA.HI.X.SX32 R5, R10, R4, 0x1, P6 ;  /* 0x000000040a057211 */ /* 0x001fc600030f0eff */
[----:B-1----:R-:W4:Y:S04]  /*1ac50*/  LDL.LU R0, [R1+0x1a4] ;  /* 0x0001a40001007983 */ /* 0x002f280000300800 */
[----:B------:R0:W-:Y:S04]  /*1ac60*/  STL [R1+0xec0], R6 ;  /* 0x000ec00601007387 */ /* 0x0001e80000100800 */
[----:B------:R1:W-:Y:S04]  /*1ac70*/  STL [R1+0xeb4], R5 ;  /* 0x000eb40501007387 */ /* 0x0003e80000100800 */
[----:B------:R-:W4:Y:S01]  /*1ac80*/  LDL.LU R7, [R1+0x1b8] ;  /* 0x0001b80001077983 */ /* 0x000f220000300800 */
[----:B0-----:R-:W-:-:S02]  /*1ac90*/  LEA R6, P6, R21, R2, 0x1 ;  /* 0x0000000215067211 */ /* 0x001fc400078c08ff */
[----:B-1----:R-:W-:-:S03]  /*1aca0*/  LEA.HI.X.SX32 R5, R11, R4, 0x1, P5 ;  /* 0x000000040b057211 */ /* 0x002fc600028f0eff */
[----:B------:R0:W-:Y:S04]  /*1acb0*/  STL [R1+0xeb8], R6 ;  /* 0x000eb80601007387 */ /* 0x0001e80000100800 */
[----:B------:R1:W-:Y:S01]  /*1acc0*/  STL [R1+0xeac], R5 ;  /* 0x000eac0501007387 */ /* 0x0003e20000100800 */
[----:B------:R-:W-:-:S03]  /*1acd0*/  LEA R8, P5, R20, R2, 0x1 ;  /* 0x0000000214087211 */ /* 0x000fc600078a08ff */
[----:B0-----:R-:W4:Y:S01]  /*1ace0*/  LDL.LU R6, [R1+0x1d0] ;  /* 0x0001d00001067983 */ /* 0x001f220000300800 */
[----:B-1----:R-:W-:-:S03]  /*1acf0*/  LEA.HI.X.SX32 R5, R12, R4, 0x1, P3 ;  /* 0x000000040c057211 */ /* 0x002fc600018f0eff */
[----:B------:R0:W-:Y:S01]  /*1ad00*/  STL [R1+0xeb0], R8 ;  /* 0x000eb00801007387 */ /* 0x0001e20000100800 */
[----:B------:R-:W-:-:S03]  /*1ad10*/  LEA R9, P3, R19, R2, 0x1 ;  /* 0x0000000213097211 */ /* 0x000fc600078608ff */
[----:B------:R1:W-:Y:S01]  /*1ad20*/  STL [R1+0x720], R5 ;  /* 0x0007200501007387 */ /* 0x0003e20000100800 */
[----:B0-----:R-:W-:-:S03]  /*1ad30*/  LEA.HI.X.SX32 R8, R27, R4, 0x1, P2 ;  /* 0x000000041b087211 */ /* 0x001fc600010f0eff */
[----:B-1----:R-:W4:Y:S04]  /*1ad40*/  LDL.LU R5, [R1+0x1e4] ;  /* 0x0001e40001057983 */ /* 0x002f280000300800 */
[----:B------:R-:W-:Y:S04]  /*1ad50*/  STL [R1+0x740], R9 ;  /* 0x0007400901007387 */ /* 0x000fe80000100800 */
[----:B------:R0:W-:Y:S02]  /*1ad60*/  STL [R1+0x724], R8 ;  /* 0x0007240801007387 */ /* 0x0001e40000100800 */
[----:B0-----:R-:W-:-:S02]  /*1ad70*/  LEA.HI.X.SX32 R8, R24, R4, 0x1, P0 ;  /* 0x0000000418087211 */ /* 0x001fc400000f0eff */
[----:B------:R-:W4:Y:S01]  /*1ad80*/  LDL.LU R24, [R1+0x1f8] ;  /* 0x0001f80001187983 */ /* 0x000f220000300800 */
[----:B---3--:R-:W-:-:S05]  /*1ad90*/  LEA R9, P2, R18, R2, 0x1 ;  /* 0x0000000212097211 */ /* 0x008fca00078408ff */
[----:B------:R-:W-:Y:S04]  /*1ada0*/  STL [R1+0x748], R9 ;  /* 0x0007480901007387 */ /* 0x000fe80000100800 */
[----:B------:R0:W-:Y:S02]  /*1adb0*/  STL [R1+0x728], R8 ;  /* 0x0007280801007387 */ /* 0x0001e40000100800 */
[----:B0-----:R-:W-:Y:S02]  /*1adc0*/  LEA.HI.X.SX32 R8, R23, R4, 0x1, P1 ;  /* 0x0000000417087211 */ /* 0x001fe400008f0eff */
[----:B------:R-:W3:Y:S01]  /*1add0*/  LDL.LU R23, [R1+0x210] ;  /* 0x0002100001177983 */ /* 0x000ee20000300800 */
[----:B------:R-:W-:-:S05]  /*1ade0*/  LEA R9, P0, R17, R2, 0x1 ;  /* 0x0000000211097211 */ /* 0x000fca00078008ff */
[----:B------:R-:W-:Y:S04]  /*1adf0*/  STL [R1+0x750], R9 ;  /* 0x0007500901007387 */ /* 0x000fe80000100800 */
[----:B------:R0:W-:Y:S02]  /*1ae00*/  STL [R1+0x72c], R8 ;  /* 0x00072c0801007387 */ /* 0x0001e40000100800 */
[----:B0-----:R-:W-:Y:S02]  /*1ae10*/  LEA.HI.X.SX32 R8, R22, R4, 0x1, P4 ;  /* 0x0000000416087211 */ /* 0x001fe400020f0eff */
[----:B------:R-:W3:Y:S01]  /*1ae20*/  LDL.LU R22, [R1+0x220] ;  /* 0x0002200001167983 */ /* 0x000ee20000300800 */
[----:B--2---:R-:W-:-:S05]  /*1ae30*/  LEA R9, P1, R16, R2, 0x1 ;  /* 0x0000000210097211 */ /* 0x004fca00078208ff */
[----:B------:R-:W-:Y:S04]  /*1ae40*/  STL [R1+0x758], R9 ;  /* 0x0007580901007387 */ /* 0x000fe80000100800 */
[----:B------:R0:W-:Y:S02]  /*1ae50*/  STL [R1+0x730], R8 ;  /* 0x0007300801007387 */ /* 0x0001e40000100800 */
[----:B0-----:R-:W-:Y:S02]  /*1ae60*/  LEA.HI.X.SX32 R8, R21, R4, 0x1, P6 ;  /* 0x0000000415087211 */ /* 0x001fe400030f0eff */
[----:B------:R-:W2:Y:S01]  /*1ae70*/  LDL.LU R21, [R1+0x238] ;  /* 0x0002380001157983 */ /* 0x000ea20000300800 */
[----:B----4-:R-:W-:-:S05]  /*1ae80*/  LEA R9, P4, R15, R2, 0x1 ;  /* 0x000000020f097211 */ /* 0x010fca00078808ff */
[----:B------:R0:W-:Y:S04]  /*1ae90*/  STL [R1+0x760], R9 ;  /* 0x0007600901007387 */ /* 0x0001e80000100800 */
[----:B------:R1:W-:Y:S01]  /*1aea0*/  STL [R1+0x734], R8 ;  /* 0x0007340801007387 */ /* 0x0003e20000100800 */
[----:B0-----:R-:W-:Y:S02]  /*1aeb0*/  LEA R9, P6, R14, R2, 0x1 ;  /* 0x000000020e097211 */ /* 0x001fe400078c08ff */
[-C--:B-1----:R-:W-:Y:S02]  /*1aec0*/  LEA.HI.X.SX32 R8, R20, R4.reuse, 0x1, P5 ;  /* 0x0000000414087211 */ /* 0x082fe400028f0eff */
[----:B------:R-:W4:Y:S04]  /*1aed0*/  LDL.LU R20, [R1+0x248] ;  /* 0x0002480001147983 */ /* 0x000f280000300800 */
[----:B------:R-:W-:Y:S04]  /*1aee0*/  STL [R1+0x768], R9 ;  /* 0x0007680901007387 */ /* 0x000fe80000100800 */
[----:B------:R0:W-:Y:S02]  /*1aef0*/  STL [R1+0x738], R8 ;  /* 0x0007380801007387 */ /* 0x0001e40000100800 */
[----:B0-----:R-:W-:-:S02]  /*1af00*/  LEA.HI.X.SX32 R8, R19, R4, 0x1, P3 ;  /* 0x0000000413087211 */ /* 0x001fc400018f0eff */
[----:B------:R-:W4:Y:S01]  /*1af10*/  LDL.LU R19, [R1+0x260] ;  /* 0x0002600001137983 */ /* 0x000f220000300800 */
[----:B------:R-:W-:-:S05]  /*1af20*/  LEA R9, P5, R13, R2, 0x1 ;  /* 0x000000020d097211 */ /* 0x000fca00078a08ff */
[----:B------:R0:W-:Y:S04]  /*1af30*/  STL [R1+0x770], R9 ;  /* 0x0007700901007387 */ /* 0x0001e80000100800 */
[----:B------:R1:W-:Y:S01]  /*1af40*/  STL [R1+0x73c], R8 ;  /* 0x00073c0801007387 */ /* 0x0003e20000100800 */
[----:B0-----:R-:W-:Y:S02]  /*1af50*/  LEA R9, P3, R29, R2, 0x1 ;  /* 0x000000021d097211 */ /* 0x001fe400078608ff */
[----:B-1----:R-:W-:Y:S02]  /*1af60*/  LEA.HI.X.SX32 R8, R18, R4, 0x1, P2 ;  /* 0x0000000412087211 */ /* 0x002fe400010f0eff */
[----:B------:R-:W4:Y:S04]  /*1af70*/  LDL.LU R18, [R1+0x274] ;  /* 0x0002740001127983 */ /* 0x000f280000300800 */
[----:B------:R0:W-:Y:S04]  /*1af80*/  STL [R1+0x778], R9 ;  /* 0x0007780901007387 */ /* 0x0001e80000100800 */
[----:B------:R1:W-:Y:S01]  /*1af90*/  STL [R1+0x744], R8 ;  /* 0x0007440801007387 */ /* 0x0003e20000100800 */
[----:B0-----:R-:W-:-:S02]  /*1afa0*/  LEA R9, P2, R0, R2, 0x1 ;  /* 0x0000000200097211 */ /* 0x001fc400078408ff */
[----:B-1----:R-:W-:Y:S02]  /*1afb0*/  LEA.HI.X.SX32 R8, R17, R4, 0x1, P0 ;  /* 0x0000000411087211 */ /* 0x002fe400000f0eff */
[----:B------:R-:W4:Y:S04]  /*1afc0*/  LDL.LU R17, [R1+0x288] ;  /* 0x0002880001117983 */ /* 0x000f280000300800 */
[----:B------:R0:W-:Y:S04]  /*1afd0*/  STL [R1+0x780], R9 ;  /* 0x0007800901007387 */ /* 0x0001e80000100800 */
[----:B------:R1:W-:Y:S01]  /*1afe0*/  STL [R1+0x74c], R8 ;  /* 0x00074c0801007387 */ /* 0x0003e20000100800 */
[----:B0-----:R-:W-:-:S02]  /*1aff0*/  LEA R9, P0, R7, R2, 0x1 ;  /* 0x0000000207097211 */ /* 0x001fc400078008ff */
        /* <DEDUP_REMOVED lines=37> */
[----:B------:R-:W-:Y:S04]  /*1b250*/  STL [R1+0x7c0], R9 ;  /* 0x0007c00901007387 */ /* 0x000fe80000100800 */
[----:B------:R0:W-:Y:S02]  /*1b260*/  STL [R1+0x78c], R8 ;  /* 0x00078c0801007387 */ /* 0x0001e40000100800 */
[----:B0-----:R-:W-:Y:S02]  /*1b270*/  LEA.HI.X.SX32 R8, R5, R4, 0x1, P4 ;  /* 0x0000000405087211 */ /* 0x001fe400020f0eff */
[----:B------:R-:W-:Y:S01]  /*1b280*/  LEA R9, P1, R19, R2, 0x1 ;  /* 0x0000000213097211 */ /* 0x000fe200078208ff */
        /* <DEDUP_REMOVED lines=26> */
[----:B------:R-:W-:Y:S04]  /*1b430*/  STL [R1+0x7f0], R9 ;  /* 0x0007f00901007387 */ /* 0x000fe80000100800 */
[----:B------:R0:W-:Y:S02]  /*1b440*/  STL [R1+0x7bc], R8 ;  /* 0x0007bc0801007387 */ /* 0x0001e40000100800 */
[----:B0-----:R-:W-:Y:S02]  /*1b450*/  LEA.HI.X.SX32 R8, R19, R4, 0x1, P1 ;  /* 0x0000000413087211 */ /* 0x001fe400008f0eff */
[----:B------:R-:W4:Y:S01]  /*1b460*/  LDL.LU R19, [R1+0x394] ;  /* 0x0003940001137983 */ /* 0x000f220000300800 */
[----:B------:R-:W-:-:S05]  /*1b470*/  LEA R9, P0, R13, R2, 0x1 ;  /* 0x000000020d097211 */ /* 0x000fca00078008ff */
        /* <DEDUP_REMOVED lines=38> */
[-C--:B------:R-:W-:Y:S01]  /*1b6e0*/  LEA R9, P1, R22, R2.reuse, 0x1 ;  /* 0x0000000216097211 */ /* 0x080fe200078208ff */
        /* <DEDUP_REMOVED lines=602> */
[----:B------:R0:W-:Y:S01]  /*1dc90*/  STL [R1+0xbc4], R8 ;  /* 0x000bc40801007387 */ /* 0x0001e20000100800 */
[-C--:B------:R-:W-:Y:S02]  /*1dca0*/  LEA.HI.X.SX32 R5, R5, R4.reuse, 0x1, P3 ;  /* 0x0000000405057211 */ /* 0x080fe400018f0eff */
[----:B0-----:R-:W-:Y:S02]  /*1dcb0*/  LEA.HI.X.SX32 R8, R6, R4, 0x1, P5 ;  /* 0x0000000406087211 */ /* 0x001fe400028f0eff */
[-C--:B------:R-:W-:Y:S01]  /*1dcc0*/  LEA R9, P6, R20, R2.reuse, 0x1 ;  /* 0x0000000214097211 */ /* 0x080fe200078c08ff */
[----:B------:R-:W4:Y:S04]  /*1dcd0*/  LDL.LU R6, [R1+0x110] ;  /* 0x0001100001067983 */ /* 0x000f280000300800 */
[----:B------:R-:W-:Y:S04]  /*1dce0*/  STL [R1+0xc00], R9 ;  /* 0x000c000901007387 */ /* 0x000fe80000100800 */
[----:B------:R0:W-:Y:S04]  /*1dcf0*/  STL [R1+0xbcc], R8 ;  /* 0x000bcc0801007387 */ /* 0x0001e80000100800 */
[----:B0-----:R-:W4:Y:S01]  /*1dd00*/  LDL.LU R8, [R1+0x10c] ;  /* 0x00010c0001087983 */ /* 0x001f220000300800 */
[----:B------:R-:W-:-:S05]  /*1dd10*/  LEA R9, P5, R19, R2, 0x1 ;  /* 0x0000000213097211 */ /* 0x000fca00078a08ff */
[----:B------:R-:W-:Y:S04]  /*1dd20*/  STL [R1+0xc08], R9 ;  /* 0x000c080901007387 */ /* 0x000fe80000100800 */
[----:B------:R0:W-:Y:S04]  /*1dd30*/  STL [R1+0xbd4], R5 ;  /* 0x000bd40501007387 */ /* 0x0001e80000100800 */
[----:B0-----:R-:W4:Y:S01]  /*1dd40*/  LDL.LU R5, [R1+0x108] ;  /* 0x0001080001057983 */ /* 0x001f220000300800 */
[----:B------:R-:W-:Y:S02]  /*1dd50*/  LEA.HI.X.SX32 R10, R24, R4, 0x1, P2 ;  /* 0x00000004180a7211 */ /* 0x000fe400010f0eff */
[----:B------:R-:W-:-:S05]  /*1dd60*/  LEA R9, P3, R18, R2, 0x1 ;  /* 0x0000000212097211 */ /* 0x000fca00078608ff */
[----:B------:R-:W-:Y:S04]  /*1dd70*/  STL [R1+0xc10], R9 ;  /* 0x000c100901007387 */ /* 0x000fe80000100800 */
[----:B------:R0:W-:Y:S04]  /*1dd80*/  STL [R1+0xbdc], R10 ;  /* 0x000bdc0a01007387 */ /* 0x0001e80000100800 */
[----:B------:R-:W4:Y:S01]  /*1dd90*/  LDL.LU R24, [R1+0x104] ;  /* 0x0001040001187983 */ /* 0x000f220000300800 */
[----:B0-----:R-:W-:Y:S02]  /*1dda0*/  LEA.HI.X.SX32 R10, R23, R4, 0x1, P0 ;  /* 0x00000004170a7211 */ /* 0x001fe400000f0eff */
        /* <DEDUP_REMOVED lines=10> */
[----:B---3--:R-:W-:-:S05]  /*1de50*/  LEA R9, P1, R15, R2, 0x1 ;  /* 0x000000020f097211 */ /* 0x008fca00078208ff */
[----:B------:R-:W-:Y:S04]  /*1de60*/  STL [R1+0xc28], R9 ;  /* 0x000c280901007387 */ /* 0x000fe80000100800 */
[----:B------:R0:W-:Y:S04]  /*1de70*/  STL [R1+0xbf4], R10 ;  /* 0x000bf40a01007387 */ /* 0x0001e80000100800 */
[----:B------:R-:W3:Y:S01]  /*1de80*/  LDL.LU R21, [R1+0xf4] ;  /* 0x0000f40001157983 */ /* 0x000ee20000300800 */
[----:B0-----:R-:W-:Y:S02]  /*1de90*/  LEA.HI.X.SX32 R10, R20, R4, 0x1, P6 ;  /* 0x00000004140a7211 */ /* 0x001fe400030f0eff */
[----:B------:R-:W-:-:S05]  /*1dea0*/  LEA R9, P4, R14, R2, 0x1 ;  /* 0x000000020e097211 */ /* 0x000fca00078808ff */
[----:B------:R-:W-:Y:S04]  /*1deb0*/  STL [R1+0xc30], R9 ;  /* 0x000c300901007387 */ /* 0x000fe80000100800 */
[----:B------:R0:W-:Y:S04]  /*1dec0*/  STL [R1+0xbfc], R10 ;  /* 0x000bfc0a01007387 */ /* 0x0001e80000100800 */
[----:B------:R-:W3:Y:S01]  /*1ded0*/  LDL.LU R20, [R1+0xf0] ;  /* 0x0000f00001147983 */ /* 0x000ee20000300800 */
[----:B0-----:R-:W-:Y:S02]  /*1dee0*/  LEA.HI.X.SX32 R10, R19, R4, 0x1, P5 ;  /* 0x00000004130a7211 */ /* 0x001fe400028f0eff */
[----:B--2---:R-:W-:-:S05]  /*1def0*/  LEA R9, P6, R13, R2, 0x1 ;  /* 0x000000020d097211 */ /* 0x004fca00078c08ff */
[----:B------:R-:W-:Y:S04]  /*1df00*/  STL [R1+0xc38], R9 ;  /* 0x000c380901007387 */ /* 0x000fe80000100800 */
[----:B------:R0:W-:Y:S04]  /*1df10*/  STL [R1+0xc04], R10 ;  /* 0x000c040a01007387 */ /* 0x0001e80000100800 */
[----:B------:R-:W2:Y:S01]  /*1df20*/  LDL.LU R19, [R1+0xec] ;  /* 0x0000ec0001137983 */ /* 0x000ea20000300800 */
[----:B0-----:R-:W-:Y:S02]  /*1df30*/  LEA.HI.X.SX32 R10, R18, R4, 0x1, P3 ;  /* 0x00000004120a7211 */ /* 0x001fe400018f0eff */
[----:B----4-:R-:W-:-:S05]  /*1df40*/  LEA R9, P5, R29, R2, 0x1 ;  /* 0x000000021d097211 */ /* 0x010fca00078a08ff */
        /* <DEDUP_REMOVED lines=30> */
[----:B------:R0:W-:Y:S04]  /*1e130*/  STL [R1+0xc70], R9 ;  /* 0x000c700901007387 */ /* 0x0001e80000100800 */
[----:B------:R-:W4:Y:S04]  /*1e140*/  LDL.LU R29, [R1+0xc8] ;  /* 0x0000c800011d7983 */ /* 0x000f280000300800 */
[----:B------:R1:W-:Y:S01]  /*1e150*/  STL [R1+0xc3c], R10 ;  /* 0x000c3c0a01007387 */ /* 0x0003e20000100800 */
[----:B0-----:R-:W-:Y:S02]  /*1e160*/  LEA R9, P5, R23, R2, 0x1 ;  /* 0x0000000217097211 */ /* 0x001fe400078a08ff */
[----:B-1----:R-:W-:-:S03]  /*1e170*/  LEA.HI.X.SX32 R10, R0, R4, 0x1, P3 ;  /* 0x00000004000a7211 */ /* 0x002fc600018f0eff */
[----:B------:R0:W-:Y:S04]  /*1e180*/  STL [R1+0xc78], R9 ;  /* 0x000c780901007387 */ /* 0x0001e80000100800 */
[----:B------:R-:W4:Y:S04]  /*1e190*/  LDL.LU R0, [R1+0xc4] ;  /* 0x0000c40001007983 */ /* 0x000f280000300800 */
[----:B------:R1:W-:Y:S01]  /*1e1a0*/  STL [R1+0xc44], R10 ;  /* 0x000c440a01007387 */ /* 0x0003e20000100800 */
[----:B0-----:R-:W-:Y:S02]  /*1e1b0*/  LEA R9, P3, R22, R2, 0x1 ;  /* 0x0000000216097211 */ /* 0x001fe400078608ff */
[----:B-1----:R-:W-:-:S03]  /*1e1c0*/  LEA.HI.X.SX32 R10, R7, R4, 0x1, P2 ;  /* 0x00000004070a7211 */ /* 0x002fc600010f0eff */
[----:B------:R-:W-:Y:S04]  /*1e1d0*/  STL [R1+0xc80], R9 ;  /* 0x000c800901007387 */ /* 0x000fe80000100800 */
[----:B------:R-:W4:Y:S04]  /*1e1e0*/  LDL.LU R7, [R1+0xbc] ;  /* 0x0000bc0001077983 */ /* 0x000f280000300800 */
[----:B------:R0:W-:Y:S02]  /*1e1f0*/  STL [R1+0xc4c], R10 ;  /* 0x000c4c0a01007387 */ /* 0x0001e40000100800 */
[----:B0-----:R-:W-:-:S02]  /*1e200*/  LEA.HI.X.SX32 R10, R6, R4, 0x1, P0 ;  /* 0x00000004060a7211 */ /* 0x001fc400000f0eff */
[----:B---3--:R-:W-:-:S05]  /*1e210*/  LEA R9, P2, R21, R2, 0x1 ;  /* 0x0000000215097211 */ /* 0x008fca00078408ff */
[----:B------:R0:W-:Y:S04]  /*1e220*/  STL [R1+0xc88], R9 ;  /* 0x000c880901007387 */ /* 0x0001e80000100800 */
[----:B------:R-:W3:Y:S04]  /*1e230*/  LDL.LU R6, [R1+0xb8] ;  /* 0x0000b80001067983 */ /* 0x000ee80000300800 */
[----:B------:R1:W-:Y:S01]  /*1e240*/  STL [R1+0xc54], R10 ;  /* 0x000c540a01007387 */ /* 0x0003e20000100800 */
[----:B0-----:R-:W-:Y:S02]  /*1e250*/  LEA R9, P0, R20, R2, 0x1 ;  /* 0x0000000214097211 */ /* 0x001fe400078008ff */
[----:B-1----:R-:W-:-:S02]  /*1e260*/  LEA.HI.X.SX32 R10, R8, R4, 0x1, P1 ;  /* 0x00000004080a7211 */ /* 0x002fc400008f0eff */
[----:B------:R-:W-:Y:S01]  /*1e270*/  LEA.HI.X.SX32 R8, R5, R4, 0x1, P4 ;  /* 0x0000000405087211 */ /* 0x000fe200020f0eff */
[----:B------:R2:W-:Y:S04]  /*1e280*/  STL [R1+0xc90], R9 ;  /* 0x000c900901007387 */ /* 0x0005e80000100800 */
[----:B------:R-:W-:Y:S04]  /*1e290*/  STL [R1+0xc5c], R10 ;  /* 0x000c5c0a01007387 */ /* 0x000fe80000100800 */
[----:B------:R-:W3:Y:S01]  /*1e2a0*/  LDL.LU R5, [R1+0xb4] ;  /* 0x0000b40001057983 */ /* 0x000ee20000300800 */
[----:B--2---:R-:W-:-:S05]  /*1e2b0*/  LEA R9, P1, R19, R2, 0x1 ;  /* 0x0000000213097211 */ /* 0x004fca00078208ff */
[----:B------:R0:W-:Y:S04]  /*1e2c0*/  STL [R1+0xc98], R9 ;  /* 0x000c980901007387 */ /* 0x0001e80000100800 */
[----:B------:R1:W-:Y:S04]  /*1e2d0*/  STL [R1+0xc64], R8 ;  /* 0x000c640801007387 */ /* 0x0003e80000100800 */
[----:B0-----:R-:W2:Y:S01]  /*1e2e0*/  LDL.LU R9, [R1+0xb0] ;  /* 0x0000b00001097983 */ /* 0x001ea20000300800 */
[----:B-1----:R-:W-:Y:S02]  /*1e2f0*/  LEA.HI.X.SX32 R8, R24, R4, 0x1, P6 ;  /* 0x0000000418087211 */ /* 0x002fe400030f0eff */
        /* <DEDUP_REMOVED lines=17> */
[----:B------:R1:W-:Y:S01]  /*1e410*/  STL [R1+0xc84], R8 ;  /* 0x000c840801007387 */ /* 0x0003e20000100800 */
[----:B------:R-:W-:Y:S02]  /*1e420*/  LEA R11, P2, R14, R2, 0x1 ;  /* 0x000000020e0b7211 */ /* 0x000fe400078408ff */
[----:B0-----:R-:W-:-:S03]  /*1e430*/  LEA.HI.X.SX32 R10, R20, R4, 0x1, P0 ;  /* 0x00000004140a7211 */ /* 0x001fc600000f0eff */
[----:B------:R-:W-:Y:S04]  /*1e440*/  STL [R1+0xcc0], R11 ;  /* 0x000cc00b01007387 */ /* 0x000fe80000100800 */
[----:B------:R-:W4:Y:S04]  /*1e450*/  LDL.LU R21, [R1+0x9c] ;  /* 0x00009c0001157983 */ /* 0x000f280000300800 */
[----:B------:R0:W-:Y:S01]  /*1e460*/  STL [R1+0xc8c], R10 ;  /* 0x000c8c0a01007387 */ /* 0x0001e20000100800 */
[----:B-1----:R-:W-:-:S05]  /*1e470*/  LEA R8, P0, R13, R2, 0x1 ;  /* 0x000000020d087211 */ /* 0x002fca00078008ff */
[----:B------:R1:W-:Y:S04]  /*1e480*/  STL [R1+0xcc8], R8 ;  /* 0x000cc80801007387 */ /* 0x0003e80000100800 */
[----:B------:R-:W4:Y:S01]  /*1e490*/  LDL.LU R20, [R1+0x94] ;  /* 0x0000940001147983 */ /* 0x000f220000300800 */
[----:B0-----:R-:W-:Y:S02]  /*1e4a0*/  LEA.HI.X.SX32 R10, R19, R4, 0x1, P1 ;  /* 0x00000004130a7211 */ /* 0x001fe400008f0eff */
[----:B-1----:R-:W-:-:S03]  /*1e4b0*/  LEA R8, P1, R29, R2, 0x1 ;  /* 0x000000021d087211 */ /* 0x002fc600078208ff */
[----:B------:R0:W-:Y:S04]  /*1e4c0*/  STL [R1+0xc94], R10 ;  /* 0x000c940a01007387 */ /* 0x0001e80000100800 */
[----:B------:R1:W-:Y:S04]  /*1e4d0*/  STL [R1+0xcd0], R8 ;  /* 0x000cd00801007387 */ /* 0x0003e80000100800 */
[----:B------:R-:W4:Y:S01]  /*1e4e0*/  LDL.LU R19, [R1+0x90] ;  /* 0x0000900001137983 */ /* 0x000f220000300800 */
[----:B0-----:R-:W-:Y:S02]  /*1e4f0*/  LEA.HI.X.SX32 R10, R18, R4, 0x1, P4 ;  /* 0x00000004120a7211 */ /* 0x001fe400020f0eff */
[----:B-1----:R-:W-:-:S03]  /*1e500*/  LEA R8, P4, R0, R2, 0x1 ;  /* 0x0000000200087211 */ /* 0x002fc600078808ff */
[----:B------:R0:W-:Y:S04]  /*1e510*/  STL [R1+0xc9c], R10 ;  /* 0x000c9c0a01007387 */ /* 0x0001e80000100800 */
[----:B------:R1:W-:Y:S04]  /*1e520*/  STL [R1+0xcd8], R8 ;  /* 0x000cd80801007387 */ /* 0x0003e80000100800 */
[----:B------:R-:W4:Y:S01]  /*1e530*/  LDL.LU R18, [R1+0x8c] ;  /* 0x00008c0001127983 */ /* 0x000f220000300800 */
[----:B0-----:R-:W-:-:S05]  /*1e540*/  LEA.HI.X.SX32 R10, R17, R4, 0x1, P6 ;  /* 0x00000004110a7211 */ /* 0x001fca00030f0eff */
[----:B------:R0:W-:Y:S01]  /*1e550*/  STL [R1+0xca4], R10 ;  /* 0x000ca40a01007387 */ /* 0x0001e20000100800 */
[----:B-1----:R-:W-:-:S05]  /*1e560*/  LEA R8, P6, R7, R2, 0x1 ;  /* 0x0000000207087211 */ /* 0x002fca00078c08ff */
[----:B------:R-:W-:Y:S04]  /*1e570*/  STL [R1+0xce0], R8 ;  /* 0x000ce00801007387 */ /* 0x000fe80000100800 */
[----:B------:R-:W4:Y:S01]  /*1e580*/  LDL.LU R17, [R1+0x88] ;  /* 0x0000880001117983 */ /* 0x000f220000300800 */
[----:B0-----:R-:W-:-:S05]  /*1e590*/  LEA.HI.X.SX32 R10, R16, R4, 0x1, P5 ;  /* 0x00000004100a7211 */ /* 0x001fca00028f0eff */
[----:B------:R0:W-:Y:S02]  /*1e5a0*/  STL [R1+0xcac], R10 ;  /* 0x000cac0a01007387 */ /* 0x0001e40000100800 */
[----:B0-----:R-:W-:Y:S02]  /*1e5b0*/  LEA.HI.X.SX32 R10, R15, R4, 0x1, P3 ;  /* 0x000000040f0a7211 */ /* 0x001fe400018f0eff */
[----:B---3--:R-:W-:-:S05]  /*1e5c0*/  LEA R8, P5, R6, R2, 0x1 ;  /* 0x0000000206087211 */ /* 0x008fca00078a08ff */
[----:B------:R-:W-:Y:S04]  /*1e5d0*/  STL [R1+0xce8], R8 ;  /* 0x000ce80801007387 */ /* 0x000fe80000100800 */
[----:B------:R-:W3:Y:S04]  /*1e5e0*/  LDL.LU R16, [R1+0x84] ;  /* 0x0000840001107983 */ /* 0x000ee80000300800 */
[----:B------:R0:W-:Y:S04]  /*1e5f0*/  STL [R1+0xcb4], R10 ;  /* 0x000cb40a01007387 */ /* 0x0001e80000100800 */
[----:B------:R-:W3:Y:S01]  /*1e600*/  LDL.LU R15, [R1+0x80] ;  /* 0x00008000010f7983 */ /* 0x000ee20000300800 */
[----:B0-----:R-:W-:-:S02]  /*1e610*/  LEA.HI.X.SX32 R10, R14, R4, 0x1, P2 ;  /* 0x000000040e0a7211 */ /* 0x001fc400010f0eff */
        /* <DEDUP_REMOVED lines=11> */
[----:B------:R0:W-:Y:S04]  /*1e6d0*/  STL [R1+0xd00], R8 ;  /* 0x000d000801007387 */ /* 0x0001e80000100800 */
[----:B------:R-:W4:Y:S04]  /*1e6e0*/  LDL.LU R29, [R1+0x74] ;  /* 0x00007400011d7983 */ /* 0x000f280000300800 */
[----:B------:R1:W-:Y:S01]  /*1e6f0*/  STL [R1+0xccc], R10 ;  /* 0x000ccc0a01007387 */ /* 0x0003e20000100800 */
[----:B0-----:R-:W-:Y:S02]  /*1e700*/  LEA R8, P1, R23, R2, 0x1 ;  /* 0x0000000217087211 */ /* 0x001fe400078208ff */
[----:B-1----:R-:W-:-:S03]  /*1e710*/  LEA.HI.X.SX32 R10, R0, R4, 0x1, P4 ;  /* 0x00000004000a7211 */ /* 0x002fc600020f0eff */
[----:B------:R0:W-:Y:S04]  /*1e720*/  STL [R1+0xd08], R8 ;  /* 0x000d080801007387 */ /* 0x0001e80000100800 */
[----:B------:R-:W4:Y:S01]  /*1e730*/  LDL.LU R0, [R1+0x70] ;  /* 0x0000700001007983 */ /* 0x000f220000300800 */
[----:B------:R-:W-:-:S03]  /*1e740*/  LEA.HI.X.SX32 R7, R7, R4, 0x1, P6 ;  /* 0x0000000407077211 */ /* 0x000fc600030f0eff */
[----:B------:R-:W-:Y:S01]  /*1e750*/  STL [R1+0xcd4], R10 ;  /* 0x000cd40a01007387 */ /* 0x000fe20000100800 */
[----:B0-----:R-:W-:-:S05]  /*1e760*/  LEA R8, P4, R22, R2, 0x1 ;  /* 0x0000000216087211 */ /* 0x001fca00078808ff */
[----:B------:R0:W-:Y:S01]  /*1e770*/  STL [R1+0xd10], R8 ;  /* 0x000d100801007387 */ /* 0x0001e20000100800 */
[----:B------:R-:W-:-:S03]  /*1e780*/  LEA.HI.X.SX32 R6, R6, R4, 0x1, P5 ;  /* 0x0000000406067211 */ /* 0x000fc600028f0eff */
[----:B0-----:R-:W4:Y:S04]  /*1e790*/  LDL.LU R8, [R1+0x6c] ;  /* 0x00006c0001087983 */ /* 0x001f280000300800 */
[----:B------:R0:W-:Y:S01]  /*1e7a0*/  STL [R1+0xcdc], R7 ;  /* 0x000cdc0701007387 */ /* 0x0001e20000100800 */
[----:B------:R-:W-:-:S03]  /*1e7b0*/  LEA.HI.X.SX32 R5, R5, R4, 0x1, P3 ;  /* 0x0000000405057211 */ /* 0x000fc600018f0eff */
[----:B0-----:R-:W4:Y:S01]  /*1e7c0*/  LDL.LU R7, [R1+0x68] ;  /* 0x0000680001077983 */ /* 0x001f220000300800 */
[----:B------:R-:W-:-:S05]  /*1e7d0*/  LEA R10, P6, R21, R2, 0x1 ;  /* 0x00000002150a7211 */ /* 0x000fca00078c08ff */
[----:B------:R-:W-:Y:S04]  /*1e7e0*/  STL [R1+0xd18], R10 ;  /* 0x000d180a01007387 */ /* 0x000fe80000100800 */
[----:B------:R0:W-:Y:S04]  /*1e7f0*/  STL [R1+0xce4], R6 ;  /* 0x000ce40601007387 */ /* 0x0001e80000100800 */
[----:B0-----:R-:W4:Y:S01]  /*1e800*/  LDL.LU R6, [R1+0x64] ;  /* 0x0000640001067983 */ /* 0x001f220000300800 */
[----:B------:R-:W-:-:S05]  /*1e810*/  LEA R10, P5, R20, R2, 0x1 ;  /* 0x00000002140a7211 */ /* 0x000fca00078a08ff */
[----:B------:R-:W-:Y:S04]  /*1e820*/  STL [R1+0xd20], R10 ;  /* 0x000d200a01007387 */ /* 0x000fe80000100800 */
[----:B------:R0:W-:Y:S04]  /*1e830*/  STL [R1+0xcec], R5 ;  /* 0x000cec0501007387 */ /* 0x0001e80000100800 */
[----:B0-----:R-:W4:Y:S01]  /*1e840*/  LDL.LU R5, [R1+0x60] ;  /* 0x0000600001057983 */ /* 0x001f220000300800 */
[----:B------:R-:W-:Y:S02]  /*1e850*/  LEA R10, P3, R19, R2, 0x1 ;  /* 0x00000002130a7211 */ /* 0x000fe400078608ff */
[----:B------:R-:W-:-:S02]  /*1e860*/  LEA.HI.X.SX32 R11, R9, R4, 0x1, P2 ;  /* 0x00000004090b7211 */ /* 0x000fc400010f0eff */
[----:B------:R-:W-:Y:S01]  /*1e870*/  LEA.HI.X.SX32 R9, R24, R4, 0x1, P0 ;  /* 0x0000000418097211 */ /* 0x000fe200000f0eff */
[----:B------:R0:W-:Y:S04]  /*1e880*/  STL [R1+0xd28], R10 ;  /* 0x000d280a01007387 */ /* 0x0001e80000100800 */
[----:B------:R-:W-:Y:S04]  /*1e890*/  STL [R1+0xcf4], R11 ;  /* 0x000cf40b01007387 */ /* 0x000fe80000100800 */
[----:B------:R-:W4:Y:S01]  /*1e8a0*/  LDL.LU R24, [R1+0x5c] ;  /* 0x00005c0001187983 */ /* 0x000f220000300800 */
[----:B0-----:R-:W-:-:S05]  /*1e8b0*/  LEA R10, P2, R18, R2, 0x1 ;  /* 0x00000002120a7211 */ /* 0x001fca00078408ff */
[----:B------:R0:W-:Y:S04]  /*1e8c0*/  STL [R1+0xd30], R10 ;  /* 0x000d300a01007387 */ /* 0x0001e80000100800 */
[----:B------:R-:W-:Y:S01]  /*1e8d0*/  STL [R1+0xcfc], R9 ;  /* 0x000cfc0901007387 */ /* 0x000fe20000100800 */
[----:B0-----:R-:W-:Y:S02]  /*1e8e0*/  LEA.HI.X.SX32 R10, R23, R4, 0x1, P1 ;  /* 0x00000004170a7211 */ /* 0x001fe400008f0eff */
[----:B------:R-:W-:-:S05]  /*1e8f0*/  LEA R11, P0, R17, R2, 0x1 ;  /* 0x00000002110b7211 */ /* 0x000fca00078008ff */
[----:B------:R0:W-:Y:S04]  /*1e900*/  STL [R1+0xd38], R11 ;  /* 0x000d380b01007387 */ /* 0x0001e80000100800 */
[----:B------:R-:W4:Y:S01]  /*1e910*/  LDL.LU R23, [R1+0x58] ;  /* 0x0000580001177983 */ /* 0x000f220000300800 */
[----:B0-----:R-:W-:-:S03]  /*1e920*/  LEA.HI.X.SX32 R11, R22, R4, 0x1, P4 ;  /* 0x00000004160b7211 */ /* 0x001fc600020f0eff */
[----:B------:R0:W-:Y:S01]  /*1e930*/  STL [R1+0xd04], R10 ;  /* 0x000d040a01007387 */ /* 0x0001e20000100800 */
[----:B---3--:R-:W-:-:S05]  /*1e940*/  LEA R9, P1, R16, R2, 0x1 ;  /* 0x0000000210097211 */ /* 0x008fca00078208ff */
[----:B------:R1:W-:Y:S04]  /*1e950*/  STL [R1+0xd40], R9 ;  /* 0x000d400901007387 */ /* 0x0003e80000100800 */
[----:B------:R3:W-:Y:S04]  /*1e960*/  STL [R1+0xd0c], R11 ;  /* 0x000d0c0b01007387 */ /* 0x0007e80000100800 */
[----:B------:R-:W4:Y:S01]  /*1e970*/  LDL.LU R22, [R1+0x54] ;  /* 0x0000540001167983 */ /* 0x000f220000300800 */
[----:B0-----:R-:W-:Y:S02]  /*1e980*/  LEA R10, P4, R15, R2, 0x1 ;  /* 0x000000020f0a7211 */ /* 0x001fe400078808ff */
[----:B-1----:R-:W-:-:S03]  /*1e990*/  LEA.HI.X.SX32 R9, R21, R4, 0x1, P6 ;  /* 0x0000000415097211 */ /* 0x002fc600030f0eff */
[----:B------:R0:W-:Y:S04]  /*1e9a0*/  STL [R1+0xd48], R10 ;  /* 0x000d480a01007387 */ /* 0x0001e80000100800 */
[----:B------:R-:W-:Y:S01]  /*1e9b0*/  STL [R1+0xd14], R9 ;  /* 0x000d140901007387 */ /* 0x000fe20000100800 */
[----:B---3--:R-:W-:-:S05]  /*1e9c0*/  LEA R11, P6, R14, R2, 0x1 ;  /* 0x000000020e0b7211 */ /* 0x008fca00078c08ff */
[----:B------:R1:W-:Y:S04]  /*1e9d0*/  STL [R1+0xd50], R11 ;  /* 0x000d500b01007387 */ /* 0x0003e80000100800 */
[----:B------:R-:W3:Y:S01]  /*1e9e0*/  LDL.LU R21, [R1+0x50] ;  /* 0x0000500001157983 */ /* 0x000ee20000300800 */
[-C--:B0-----:R-:W-:Y:S02]  /*1e9f0*/  LEA.HI.X.SX32 R10, R20, R4.reuse, 0x1, P5 ;  /* 0x00000004140a7211 */ /* 0x081fe400028f0eff */
[----:B-1----:R-:W-:-:S03]  /*1ea00*/  LEA.HI.X.SX32 R11, R19, R4, 0x1, P3 ;  /* 0x00000004130b7211 */ /* 0x002fc600018f0eff */
[----:B------:R-:W-:Y:S01]  /*1ea10*/  STL [R1+0xd1c], R10 ;  /* 0x000d1c0a01007387 */ /* 0x000fe20000100800 */
[----:B--2---:R-:W-:-:S05]  /*1ea20*/  LEA R9, P5, R13, R2, 0x1 ;  /* 0x000000020d097211 */ /* 0x004fca00078a08ff */
[----:B------:R0:W-:Y:S04]  /*1ea30*/  STL [R1+0xd58], R9 ;  /* 0x000d580901007387 */ /* 0x0001e80000100800 */
[----:B------:R1:W-:Y:S04]  /*1ea40*/  STL [R1+0xd24], R11 ;  /* 0x000d240b01007387 */ /* 0x0003e80000100800 */
[----:B------:R-:W2:Y:S01]  /*1ea50*/  LDL.LU R20, [R1+0x4c] ;  /* 0x00004c0001147983 */ /* 0x000ea20000300800 */
[----:B0-----:R-:W-:Y:S02]  /*1ea60*/  LEA.HI.X.SX32 R9, R18, R4, 0x1, P2 ;  /* 0x0000000412097211 */ /* 0x001fe400010f0eff */
[----:B----4-:R-:W-:-:S05]  /*1ea70*/  LEA R10, P3, R29, R2, 0x1 ;  /* 0x000000021d0a7211 */ /* 0x010fca00078608ff */
[----:B------:R0:W-:Y:S04]  /*1ea80*/  STL [R1+0xd60], R10 ;  /* 0x000d600a01007387 */ /* 0x0001e80000100800 */
[----:B------:R-:W-:Y:S01]  /*1ea90*/  STL [R1+0xd2c], R9 ;  /* 0x000d2c0901007387 */ /* 0x000fe20000100800 */
[----:B-1----:R-:W-:-:S05]  /*1eaa0*/  LEA R11, P2, R0, R2, 0x1 ;  /* 0x00000002000b7211 */ /* 0x002fca00078408ff */
[----:B------:R1:W-:Y:S04]  /*1eab0*/  STL [R1+0xd68], R11 ;  /* 0x000d680b01007387 */ /* 0x0003e80000100800 */
[----:B------:R-:W4:Y:S01]  /*1eac0*/  LDL.LU R19, [R1+0x48] ;  /* 0x0000480001137983 */ /* 0x000f220000300800 */
[-C--:B0-----:R-:W-:Y:S02]  /*1ead0*/  LEA.HI.X.SX32 R10, R17, R4.reuse, 0x1, P0 ;  /* 0x00000004110a7211 */ /* 0x081fe400000f0eff */
[----:B-1----:R-:W-:-:S03]  /*1eae0*/  LEA.HI.X.SX32 R11, R16, R4, 0x1, P1 ;  /* 0x00000004100b7211 */ /* 0x002fc600008f0eff */
[----:B------:R0:W-:Y:S01]  /*1eaf0*/  STL [R1+0xd34], R10 ;  /* 0x000d340a01007387 */ /* 0x0001e20000100800 */
[----:B------:R-:W-:-:S05]  /*1eb00*/  LEA R9, P0, R8, R2, 0x1 ;  /* 0x0000000208097211 */ /* 0x000fca00078008ff */
[----:B------:R1:W-:Y:S04]  /*1eb10*/  STL [R1+0xd70], R9 ;  /* 0x000d700901007387 */ /* 0x0003e80000100800 */
[----:B------:R-:W-:Y:S04]  /*1eb20*/  STL [R1+0xd3c], R11 ;  /* 0x000d3c0b01007387 */ /* 0x000fe80000100800 */
[----:B------:R-:W4:Y:S01]  /*1eb30*/  LDL.LU R18, [R1+0x44] ;  /* 0x0000440001127983 */ /* 0x000f220000300800 */
[----:B0-----:R-:W-:Y:S02]  /*1eb40*/  LEA R10, P1, R7, R2, 0x1 ;  /* 0x00000002070a7211 */ /* 0x001fe400078208ff */
[----:B-1----:R-:W-:-:S03]  /*1eb50*/  LEA.HI.X.SX32 R9, R15, R4, 0x1, P4 ;  /* 0x000000040f097211 */ /* 0x002fc600020f0eff */
[----:B------:R0:W-:Y:S04]  /*1eb60*/  STL [R1+0xd78], R10 ;  /* 0x000d780a01007387 */ /* 0x0001e80000100800 */
[----:B------:R1:W-:Y:S01]  /*1eb70*/  STL [R1+0xd44], R9 ;  /* 0x000d440901007387 */ /* 0x0003e20000100800 */
[----:B0-----:R-:W-:Y:S02]  /*1eb80*/  LEA.HI.X.SX32 R10, R14, R4, 0x1, P6 ;  /* 0x000000040e0a7211 */ /* 0x001fe400030f0eff */
[----:B------:R-:W-:-:S05]  /*1eb90*/  LEA R11, P4, R6, R2, 0x1 ;  /* 0x00000002060b7211 */ /* 0x000fca00078808ff */
[----:B------:R-:W-:Y:S04]  /*1eba0*/  STL [R1+0xd80], R11 ;  /* 0x000d800b01007387 */ /* 0x000fe80000100800 */
[----:B------:R-:W4:Y:S04]  /*1ebb0*/  LDL.LU R17, [R1+0x40] ;  /* 0x0000400001117983 */ /* 0x000f280000300800 */
[----:B------:R0:W-:Y:S01]  /*1ebc0*/  STL [R1+0xd4c], R10 ;  /* 0x000d4c0a01007387 */ /* 0x0001e20000100800 */
[----:B-1----:R-:W-:Y:S02]  /*1ebd0*/  LEA R9, P6, R5, R2, 0x1 ;  /* 0x0000000205097211 */ /* 0x002fe400078c08ff */
[----:B0-----:R-:W-:-:S03]  /*1ebe0*/  LEA.HI.X.SX32 R10, R13, R4, 0x1, P5 ;  /* 0x000000040d0a7211 */ /* 0x001fc600028f0eff */
[----:B------:R0:W-:Y:S04]  /*1ebf0*/  STL [R1+0xd88], R9 ;  /* 0x000d880901007387 */ /* 0x0001e80000100800 */
[----:B------:R-:W4:Y:S04]  /*1ec00*/  LDL.LU R16, [R1+0x3c] ;  /* 0x00003c0001107983 */ /* 0x000f280000300800 */
[----:B------:R1:W-:Y:S01]  /*1ec10*/  STL [R1+0xd54], R10 ;  /* 0x000d540a01007387 */ /* 0x0003e20000100800 */
[----:B0-----:R-:W-:-:S03]  /*1ec20*/  LEA R9, P5, R24, R2, 0x1 ;  /* 0x0000000218097211 */ /* 0x001fc600078a08ff */
[----:B------:R-:W4:Y:S04]  /*1ec30*/  LDL.LU R15, [R1+0x38] ;  /* 0x00003800010f7983 */ /* 0x000f280000300800 */
[----:B------:R0:W-:Y:S01]  /*1ec40*/  STL [R1+0xd90], R9 ;  /* 0x000d900901007387 */ /* 0x0001e20000100800 */
[----:B-1----:R-:W-:-:S03]  /*1ec50*/  LEA.HI.X.SX32 R10, R29, R4, 0x1, P3 ;  /* 0x000000041d0a7211 */ /* 0x002fc600018f0eff */
[----:B------:R-:W4:Y:S04]  /*1ec60*/  LDL.LU R14, [R1+0x34] ;  /* 0x00003400010e7983 */ /* 0x000f280000300800 */
[----:B------:R-:W-:Y:S04]  /*1ec70*/  STL [R1+0xd5c], R10 ;  /* 0x000d5c0a01007387 */ /* 0x000fe80000100800 */
[----:B------:R-:W4:Y:S01]  /*1ec80*/  LDL.LU R13, [R1+0x30] ;  /* 0x00003000010d7983 */ /* 0x000f220000300800 */
[----:B------:R-:W-:Y:S02]  /*1ec90*/  LEA.HI.X.SX32 R0, R0, R4, 0x1, P2 ;  /* 0x0000000400007211 */ /* 0x000fe400010f0eff */
[----:B0-----:R-:W-:-:S05]  /*1eca0*/  LEA R9, P3, R23, R2, 0x1 ;  /* 0x0000000217097211 */ /* 0x001fca00078608ff */
[----:B------:R-:W-:Y:S04]  /*1ecb0*/  STL [R1+0xd98], R9 ;  /* 0x000d980901007387 */ /* 0x000fe80000100800 */
[----:B------:R-:W4:Y:S04]  /*1ecc0*/  LDL.LU R29, [R1+0x2c] ;  /* 0x00002c00011d7983 */ /* 0x000f280000300800 */
[----:B------:R0:W-:Y:S04]  /*1ecd0*/  STL [R1+0xd64], R0 ;  /* 0x000d640001007387 */ /* 0x0001e80000100800 */
[----:B0-----:R-:W4:Y:S01]  /*1ece0*/  LDL.LU R0, [R1+0x28] ;  /* 0x0000280001007983 */ /* 0x001f220000300800 */
[----:B------:R-:W-:-:S02]  /*1ecf0*/  LEA.HI.X.SX32 R8, R8, R4, 0x1, P0 ;  /* 0x0000000408087211 */ /* 0x000fc400000f0eff */
[----:B------:R-:W-:Y:S02]  /*1ed00*/  LEA.HI.X.SX32 R6, R6, R4, 0x1, P4 ;  /* 0x0000000406067211 */ /* 0x000fe400020f0eff */
[----:B------:R-:W-:-:S05]  /*1ed10*/  LEA R9, P2, R22, R2, 0x1 ;  /* 0x0000000216097211 */ /* 0x000fca00078408ff */
[----:B------:R3:W-:Y:S04]  /*1ed20*/  STL [R1+0xda0], R9 ;  /* 0x000da00901007387 */ /* 0x0007e80000100800 */
[----:B------:R-:W4:Y:S04]  /*1ed30*/  LDL.LU R27, [R1+0x24] ;  /* 0x00002400011b7983 */ /* 0x000f280000300800 */
[----:B------:R0:W-:Y:S04]  /*1ed40*/  STL [R1+0xd6c], R8 ;  /* 0x000d6c0801007387 */ /* 0x0001e80000100800 */
[----:B------:R-:W4:Y:S01]  /*1ed50*/  LDL.LU R12, [R1+0x20] ;  /* 0x00002000010c7983 */ /* 0x000f220000300800 */
[----:B---3--:R-:W-:-:S02]  /*1ed60*/  LEA R9, P0, R21, R2, 0x1 ;  /* 0x0000000215097211 */ /* 0x008fc400078008ff */
[----:B0-----:R-:W-:-:S03]  /*1ed70*/  LEA.HI.X.SX32 R8, R7, R4, 0x1, P1 ;  /* 0x0000000407087211 */ /* 0x001fc600008f0eff */
[----:B------:R0:W-:Y:S04]  /*1ed80*/  STL [R1+0xda8], R9 ;  /* 0x000da80901007387 */ /* 0x0001e80000100800 */
[----:B------:R-:W3:Y:S04]  /*1ed90*/  LDL.LU R11, [R1+0x1c] ;  /* 0x00001c00010b7983 */ /* 0x000ee80000300800 */
[----:B------:R1:W-:Y:S04]  /*1eda0*/  STL [R1+0xd74], R8 ;  /* 0x000d740801007387 */ /* 0x0003e80000100800 */
[----:B------:R-:W3:Y:S01]  /*1edb0*/  LDL.LU R10, [R1+0x18] ;  /* 0x00001800010a7983 */ /* 0x000ee20000300800 */
[----:B--2---:R-:W-:-:S05]  /*1edc0*/  LEA R7, P1, R20, R2, 0x1 ;  /* 0x0000000214077211 */ /* 0x004fca00078208ff */
[----:B------:R4:W-:Y:S04]  /*1edd0*/  STL [R1+0xdb0], R7 ;  /* 0x000db00701007387 */ /* 0x0009e80000100800 */
[----:B0-----:R-:W2:Y:S04]  /*1ede0*/  LDL.LU R9, [R1+0x14] ;  /* 0x0000140001097983 */ /* 0x001ea80000300800 */
[----:B------:R-:W-:Y:S04]  /*1edf0*/  STL [R1+0xd7c], R6 ;  /* 0x000d7c0601007387 */ /* 0x000fe80000100800 */
[----:B-1----:R-:W2:Y:S01]  /*1ee00*/  LDL.LU R8, [R1+0x10] ;  /* 0x0000100001087983 */ /* 0x002ea20000300800 */
[----:B----4-:R-:W-:-:S05]  /*1ee10*/  LEA R7, P4, R19, R2, 0x1 ;  /* 0x0000000213077211 */ /* 0x010fca00078808ff */
[----:B------:R0:W-:Y:S04]  /*1ee20*/  STL [R1+0xdb8], R7 ;  /* 0x000db80701007387 */ /* 0x0001e80000100800 */
[----:B0-----:R-:W4:Y:S01]  /*1ee30*/  LDL.LU R7, [R1+0xc] ;  /* 0x00000c0001077983 */ /* 0x001f220000300800 */
[-C--:B------:R-:W-:Y:S02]  /*1ee40*/  LEA.HI.X.SX32 R6, R5, R4.reuse, 0x1, P6 ;  /* 0x0000000405067211 */ /* 0x080fe400030f0eff */
[----:B------:R-:W-:-:S03]  /*1ee50*/  LEA.HI.X.SX32 R24, R24, R4, 0x1, P5 ;  /* 0x0000000418187211 */ /* 0x000fc600028f0eff */
[----:B------:R0:W-:Y:S01]  /*1ee60*/  STL [R1+0xd84], R6 ;  /* 0x000d840601007387 */ /* 0x0001e20000100800 */
[----:B------:R-:W-:-:S03]  /*1ee70*/  LEA R5, P6, R18, R2, 0x1 ;  /* 0x0000000212057211 */ /* 0x000fc600078c08ff */
[----:B0-----:R-:W2:Y:S04]  /*1ee80*/  LDL.LU R6, [R1+0x8] ;  /* 0x0000080001067983 */ /* 0x001ea80000300800 */
[----:B------:R0:W-:Y:S01]  /*1ee90*/  STL [R1+0xdc0], R5 ;  /* 0x000dc00501007387 */ /* 0x0001e20000100800 */
[----:B------:R-:W-:-:S03]  /*1eea0*/  LEA.HI.X.SX32 R23, R23, R4, 0x1, P3 ;  /* 0x0000000417177211 */ /* 0x000fc600018f0eff */
[----:B0-----:R-:W2:Y:S04]  /*1eeb0*/  LDL.LU R5, [R1+0x4] ;  /* 0x0000040001057983 */ /* 0x001ea80000300800 */
[----:B------:R0:W-:Y:S01]  /*1eec0*/  STL [R1+0xd8c], R24 ;  /* 0x000d8c1801007387 */ /* 0x0001e20000100800 */
[----:B------:R-:W-:Y:S02]  /*1eed0*/  LEA.HI.X.SX32 R22, R22, R4, 0x1, P2 ;  /* 0x0000000416167211 */ /* 0x000fe400010f0eff */
[----:B0-----:R-:W-:-:S05]  /*1eee0*/  LEA R24, P5, R17, R2, 0x1 ;  /* 0x0000000211187211 */ /* 0x001fca00078a08ff */
[----:B------:R0:W-:Y:S04]  /*1eef0*/  STL [R1+0xdc8], R24 ;  /* 0x000dc81801007387 */ /* 0x0001e80000100800 */
[----:B0-----:R-:W2:Y:S04]  /*1ef00*/  LDL.LU R24, [R1+0x13d0] ;  /* 0x0013d00001187983 */ /* 0x001ea80000300800 */
[----:B------:R0:W-:Y:S02]  /*1ef10*/  STL [R1+0xd94], R23 ;  /* 0x000d941701007387 */ /* 0x0001e40000100800 */
[----:B0-----:R-:W-:-:S05]  /*1ef20*/  LEA R23, P3, R16, R2, 0x1 ;  /* 0x0000000210177211 */ /* 0x001fca00078608ff */
[----:B------:R0:W-:Y:S01]  /*1ef30*/  STL [R1+0xdd0], R23 ;  /* 0x000dd01701007387 */ /* 0x0001e20000100800 */
[----:B------:R-:W-:-:S03]  /*1ef40*/  LEA.HI.X.SX32 R21, R21, R4, 0x1, P0 ;  /* 0x0000000415157211 */ /* 0x000fc600000f0eff */
[----:B0-----:R-:W4:Y:S04]  /*1ef50*/  LDL.LU R23, [R1+0x13cc] ;  /* 0x0013cc0001177983 */ /* 0x001f280000300800 */
        /* <DEDUP_REMOVED lines=36> */
[----:B---3--:R-:W-:-:S05]  /*1f1a0*/  LEA R15, P2, R11, R2, 0x1 ;  /* 0x000000020b0f7211 */ /* 0x008fca00078408ff */
[----:B------:R0:W-:Y:S01]  /*1f1b0*/  STL [R1+0xe10], R15 ;  /* 0x000e100f01007387 */ /* 0x0001e20000100800 */
[----:B------:R-:W-:-:S03]  /*1f1c0*/  LEA.HI.X.SX32 R13, R13, R4, 0x1, P1 ;  /* 0x000000040d0d7211 */ /* 0x000fc600008f0eff */
[----:B0-----:R-:W3:Y:S04]  /*1f1d0*/  LDL.LU R15, [R1+0x13ac] ;  /* 0x0013ac00010f7983 */ /* 0x001ee80000300800 */
[----:B------:R0:W-:Y:S02]  /*1f1e0*/  STL [R1+0xddc], R14 ;  /* 0x000ddc0e01007387 */ /* 0x0001e40000100800 */
[----:B0-----:R-:W-:-:S05]  /*1f1f0*/  LEA R14, P0, R10, R2, 0x1 ;  /* 0x000000020a0e7211 */ /* 0x001fca00078008ff */
[----:B------:R0:W-:Y:S01]  /*1f200*/  STL [R1+0xe18], R14 ;  /* 0x000e180e01007387 */ /* 0x0001e20000100800 */
[----:B------:R-:W-:-:S03]  /*1f210*/  LEA.HI.X.SX32 R29, R29, R4, 0x1, P4 ;  /* 0x000000041d1d7211 */ /* 0x000fc600020f0eff */
[----:B0-----:R-:W3:Y:S04]  /*1f220*/  LDL.LU R14, [R1+0x13a8] ;  /* 0x0013a800010e7983 */ /* 0x001ee80000300800 */
[----:B------:R2:W-:Y:S02]  /*1f230*/  STL [R1+0xde4], R13 ;  /* 0x000de40d01007387 */ /* 0x0005e40000100800 */
[----:B--2---:R-:W-:-:S05]  /*1f240*/  LEA R13, P1, R9, R2, 0x1 ;  /* 0x00000002090d7211 */ /* 0x004fca00078208ff */
[----:B------:R0:W-:Y:S01]  /*1f250*/  STL [R1+0xe20], R13 ;  /* 0x000e200d01007387 */ /* 0x0001e20000100800 */
[----:B------:R-:W-:-:S03]  /*1f260*/  LEA.HI.X.SX32 R0, R0, R4, 0x1, P6 ;  /* 0x0000000400007211 */ /* 0x000fc600030f0eff */
[----:B0-----:R-:W2:Y:S04]  /*1f270*/  LDL.LU R13, [R1+0x13a4] ;  /* 0x0013a400010d7983 */ /* 0x001ea80000300800 */
[----:B------:R0:W-:Y:S02]  /*1f280*/  STL [R1+0xdec], R29 ;  /* 0x000dec1d01007387 */ /* 0x0001e40000100800 */
[----:B0-----:R-:W-:-:S05]  /*1f290*/  LEA R29, P4, R8, R2, 0x1 ;  /* 0x00000002081d7211 */ /* 0x001fca00078808ff */
[----:B------:R0:W-:Y:S04]  /*1f2a0*/  STL [R1+0xe28], R29 ;  /* 0x000e281d01007387 */ /* 0x0001e80000100800 */
[----:B0-----:R-:W2:Y:S04]  /*1f2b0*/  LDL.LU R29, [R1+0x13a0] ;  /* 0x0013a000011d7983 */ /* 0x001ea80000300800 */
[----:B------:R4:W-:Y:S02]  /*1f2c0*/  STL [R1+0xdf4], R0 ;  /* 0x000df40001007387 */ /* 0x0009e40000100800 */
[----:B----4-:R-:W-:-:S05]  /*1f2d0*/  LEA R0, P6, R7, R2, 0x1 ;  /* 0x0000000207007211 */ /* 0x010fca00078c08ff */
[----:B------:R0:W-:Y:S04]  /*1f2e0*/  STL [R1+0xe30], R0 ;  /* 0x000e300001007387 */ /* 0x0001e80000100800 */
[----:B0-----:R-:W4:Y:S01]  /*1f2f0*/  LDL.LU R0, [R1+0x139c] ;  /* 0x00139c0001007983 */ /* 0x001f220000300800 */
[----:B------:R-:W-:-:S05]  /*1f300*/  LEA.HI.X.SX32 R27, R27, R4, 0x1, P5 ;  /* 0x000000041b1b7211 */ /* 0x000fca00028f0eff */
[----:B------:R0:W-:Y:S02]  /*1f310*/  STL [R1+0xdfc], R27 ;  /* 0x000dfc1b01007387 */ /* 0x0001e40000100800 */
[----:B0-----:R-:W-:-:S05]  /*1f320*/  LEA R27, P5, R6, R2, 0x1 ;  /* 0x00000002061b7211 */ /* 0x001fca00078a08ff */
[----:B------:R0:W-:Y:S02]  /*1f330*/  STL [R1+0xe38], R27 ;  /* 0x000e381b01007387 */ /* 0x0001e40000100800 */
[----:B0-----:R-:W-:Y:S02]  /*1f340*/  LEA.HI.X.SX32 R27, R12, R4, 0x1, P3 ;  /* 0x000000040c1b7211 */ /* 0x001fe400018f0eff */
[----:B------:R-:W-:-:S03]  /*1f350*/  LEA R12, P3, R5, R2, 0x1 ;  /* 0x00000002050c7211 */ /* 0x000fc600078608ff */
[----:B------:R0:W-:Y:S04]  /*1f360*/  STL [R1+0xe04], R27 ;  /* 0x000e041b01007387 */ /* 0x0001e80000100800 */
[----:B------:R4:W-:Y:S01]  /*1f370*/  STL [R1+0xe40], R12 ;  /* 0x000e400c01007387 */ /* 0x0009e20000100800 */
[-C--:B------:R-:W-:Y:S02]  /*1f380*/  LEA.HI.X.SX32 R9, R9, R4.reuse, 0x1, P1 ;  /* 0x0000000409097211 */ /* 0x080fe400008f0eff */
[-C--:B0-----:R-:W-:Y:S02]  /*1f390*/  LEA.HI.X.SX32 R27, R11, R4.reuse, 0x1, P2 ;  /* 0x000000040b1b7211 */ /* 0x081fe400010f0eff */
[----:B------:R-:W-:-:S03]  /*1f3a0*/  LEA.HI.X.SX32 R11, R10, R4, 0x1, P0 ;  /* 0x000000040a0b7211 */ /* 0x000fc600000f0eff */
[----:B------:R-:W-:Y:S01]  /*1f3b0*/  STL [R1+0xe0c], R27 ;  /* 0x000e0c1b01007387 */ /* 0x000fe20000100800 */
[----:B------:R-:W-:Y:S01]  /*1f3c0*/  LEA.HI.X.SX32 R6, R6, R4, 0x1, P5 ;  /* 0x0000000406067211 */ /* 0x000fe200028f0eff */
[----:B------:R-:W-:Y:S02]  /*1f3d0*/  IMAD R25, R25, c[0x0][0x190], RZ ;  /* 0x0000640019197a24 */ /* 0x000fe400078e02ff */
[----:B------:R-:W-:Y:S02]  /*1f3e0*/  IMAD R26, R26, c[0x0][0x190], RZ ;  /* 0x000064001a1a7a24 */ /* 0x000fe400078e02ff */
[----:B------:R-:W-:Y:S01]  /*1f3f0*/  IMAD R3, R3, c[0x0][0x190], RZ ;  /* 0x0000640003037a24 */ /* 0x000fe200078e02ff */
[-C--:B--2---:R-:W-:Y:S02]  /*1f400*/  LEA R10, P0, R29, R2.reuse, 0x1 ;  /* 0x000000021d0a7211 */ /* 0x084fe400078008ff */
[----:B----4-:R-:W-:-:S05]  /*1f410*/  LEA R12, P2, R0, R2, 0x1 ;  /* 0x00000002000c7211 */ /* 0x010fca00078408ff */
[----:B------:R-:W-:Y:S04]  /*1f420*/  STL [R1+0xe48], R12 ;  /* 0x000e480c01007387 */ /* 0x000fe80000100800 */
[----:B------:R0:W-:Y:S04]  /*1f430*/  STL [R1+0xe14], R11 ;  /* 0x000e140b01007387 */ /* 0x0001e80000100800 */
[----:B------:R1:W-:Y:S04]  /*1f440*/  STL [R1+0xe50], R10 ;  /* 0x000e500a01007387 */ /* 0x0003e80000100800 */
[----:B------:R3:W-:Y:S01]  /*1f450*/  STL [R1+0xe1c], R9 ;  /* 0x000e1c0901007387 */ /* 0x0007e20000100800 */
[----:B0-----:R-:W-:-:S02]  /*1f460*/  LEA R11, P1, R13, R2, 0x1 ;  /* 0x000000020d0b7211 */ /* 0x001fc400078208ff */
[-C--:B-1----:R-:W-:Y:S02]  /*1f470*/  LEA.HI.X.SX32 R10, R8, R4.reuse, 0x1, P4 ;  /* 0x00000004080a7211 */ /* 0x082fe400020f0eff */
[----:B------:R-:W-:Y:S02]  /*1f480*/  LEA.HI.X.SX32 R8, R7, R4, 0x1, P6 ;  /* 0x0000000407087211 */ /* 0x000fe400030f0eff */
[-C--:B---3--:R-:W-:Y:S01]  /*1f490*/  LEA R9, P4, R14, R2.reuse, 0x1 ;  /* 0x000000020e097211 */ /* 0x088fe200078808ff */
[----:B------:R-:W-:Y:S01]  /*1f4a0*/  STL [R1+0xe58], R11 ;  /* 0x000e580b01007387 */ /* 0x000fe20000100800 */
[----:B------:R-:W-:-:S03]  /*1f4b0*/  LEA R7, P6, R15, R2, 0x1 ;  /* 0x000000020f077211 */ /* 0x000fc600078c08ff */
[----:B------:R-:W-:Y:S04]  /*1f4c0*/  STL [R1+0xe24], R10 ;  /* 0x000e240a01007387 */ /* 0x000fe80000100800 */
[----:B------:R-:W-:Y:S04]  /*1f4d0*/  STL [R1+0xe60], R9 ;  /* 0x000e600901007387 */ /* 0x000fe80000100800 */
[----:B------:R0:W-:Y:S04]  /*1f4e0*/  STL [R1+0xe2c], R8 ;  /* 0x000e2c0801007387 */ /* 0x0001e80000100800 */
[----:B------:R1:W-:Y:S04]  /*1f4f0*/  STL [R1+0xe68], R7 ;  /* 0x000e680701007387 */ /* 0x0003e80000100800 */
[----:B------:R2:W-:Y:S01]  /*1f500*/  STL [R1+0xe34], R6 ;  /* 0x000e340601007387 */ /* 0x0005e20000100800 */
[----:B0-----:R-:W-:-:S02]  /*1f510*/  LEA R8, P5, R16, R2, 0x1 ;  /* 0x0000000210087211 */ /* 0x001fc400078a08ff */
[----:B-1----:R-:W-:-:S03]  /*1f520*/  LEA.HI.X.SX32 R7, R5, R4, 0x1, P3 ;  /* 0x0000000405077211 */ /* 0x002fc600018f0eff */
[----:B------:R-:W-:Y:S01]  /*1f530*/  STL [R1+0xe70], R8 ;  /* 0x000e700801007387 */ /* 0x000fe20000100800 */
[----:B------:R-:W-:Y:S02]  /*1f540*/  LEA.HI.X.SX32 R5, R0, R4, 0x1, P2 ;  /* 0x0000000400057211 */ /* 0x000fe400010f0eff */
[-C--:B--2---:R-:W-:Y:S01]  /*1f550*/  LEA R6, P3, R17, R2.reuse, 0x1 ;  /* 0x0000000211067211 */ /* 0x084fe200078608ff */
[----:B------:R0:W-:Y:S04]  /*1f560*/  STL [R1+0xe3c], R7 ;  /* 0x000e3c0701007387 */ /* 0x0001e80000100800 */
[----:B------:R-:W2:Y:S04]  /*1f570*/  LDL.LU R0, [R1+0x1398] ;  /* 0x0013980001007983 */ /* 0x000ea80000300800 */
[----:B------:R1:W-:Y:S01]  /*1f580*/  STL [R1+0xe78], R6 ;  /* 0x000e780601007387 */ /* 0x0003e20000100800 */
[----:B0-----:R-:W-:-:S03]  /*1f590*/  LEA R7, P2, R18, R2, 0x1 ;  /* 0x0000000212077211 */ /* 0x001fc600078408ff */
[----:B------:R0:W-:Y:S01]  /*1f5a0*/  STL [R1+0xe44], R5 ;  /* 0x000e440501007387 */ /* 0x0001e20000100800 */
[----:B-1----:R-:W-:-:S03]  /*1f5b0*/  LEA.HI.X.SX32 R6, R29, R4, 0x1, P0 ;  /* 0x000000041d067211 */ /* 0x002fc600000f0eff */
[----:B------:R1:W-:Y:S01]  /*1f5c0*/  STL [R1+0xe80], R7 ;  /* 0x000e800701007387 */ /* 0x0003e20000100800 */
[----:B0-----:R-:W-:-:S03]  /*1f5d0*/  LEA R5, P0, R19, R2, 0x1 ;  /* 0x0000000213057211 */ /* 0x001fc600078008ff */
[----:B------:R0:W-:Y:S04]  /*1f5e0*/  STL [R1+0xe4c], R6 ;  /* 0x000e4c0601007387 */ /* 0x0001e80000100800 */
[----:B------:R3:W-:Y:S01]  /*1f5f0*/  STL [R1+0xe88], R5 ;  /* 0x000e880501007387 */ /* 0x0007e20000100800 */
[----:B-1----:R-:W-:Y:S02]  /*1f600*/  LEA.HI.X.SX32 R7, R13, R4, 0x1, P1 ;  /* 0x000000040d077211 */ /* 0x002fe400008f0eff */
[----:B0-----:R-:W-:-:S03]  /*1f610*/  LEA R6, P1, R20, R2, 0x1 ;  /* 0x0000000214067211 */ /* 0x001fc600078208ff */
[----:B------:R0:W-:Y:S01]  /*1f620*/  STL [R1+0xe54], R7 ;  /* 0x000e540701007387 */ /* 0x0001e20000100800 */
[----:B---3--:R-:W-:-:S03]  /*1f630*/  LEA.HI.X.SX32 R5, R14, R4, 0x1, P4 ;  /* 0x000000040e057211 */ /* 0x008fc600020f0eff */
[----:B------:R1:W-:Y:S04]  /*1f640*/  STL [R1+0xe90], R6 ;  /* 0x000e900601007387 */ /* 0x0003e80000100800 */
[----:B------:R3:W-:Y:S01]  /*1f650*/  STL [R1+0xe5c], R5 ;  /* 0x000e5c0501007387 */ /* 0x0007e20000100800 */
[----:B0-----:R-:W-:Y:S02]  /*1f660*/  LEA R7, P4, R21, R2, 0x1 ;  /* 0x0000000215077211 */ /* 0x001fe400078808ff */
[----:B-1----:R-:W-:-:S03]  /*1f670*/  LEA.HI.X.SX32 R6, R15, R4, 0x1, P6 ;  /* 0x000000040f067211 */ /* 0x002fc600030f0eff */
[----:B------:R0:W-:Y:S01]  /*1f680*/  STL [R1+0xe94], R7 ;  /* 0x000e940701007387 */ /* 0x0001e20000100800 */
[----:B---3--:R-:W-:-:S03]  /*1f690*/  LEA R5, P6, R22, R2, 0x1 ;  /* 0x0000000216057211 */ /* 0x008fc600078c08ff */
[----:B------:R1:W-:Y:S04]  /*1f6a0*/  STL [R1+0xe64], R6 ;  /* 0x000e640601007387 */ /* 0x0003e80000100800 */
[----:B------:R3:W-:Y:S01]  /*1f6b0*/  STL [R1+0xe98], R5 ;  /* 0x000e980501007387 */ /* 0x0007e20000100800 */
[----:B0-----:R-:W-:Y:S02]  /*1f6c0*/  LEA.HI.X.SX32 R7, R16, R4, 0x1, P5 ;  /* 0x0000000410077211 */ /* 0x001fe400028f0eff */
[----:B-1----:R-:W-:-:S03]  /*1f6d0*/  LEA R6, P5, R23, R2, 0x1 ;  /* 0x0000000217067211 */ /* 0x002fc600078a08ff */
        /* <DEDUP_REMOVED lines=12> */
[----:B------:R-:W-:Y:S01]  /*1f7a0*/  STL [R1+0xe84], R7 ;  /* 0x000e840701007387 */ /* 0x000fe20000100800 */
[----:B---3--:R-:W-:-:S03]  /*1f7b0*/  LEA.HI.X.SX32 R5, R20, R4, 0x1, P1 ;  /* 0x0000000414057211 */ /* 0x008fc600008f0eff */
[----:B------:R0:W-:Y:S01]  /*1f7c0*/  STL [R1+0xea8], R6 ;  /* 0x000ea80601007387 */ /* 0x0001e20000100800 */
[----:B------:R-:W-:-:S03]  /*1f7d0*/  LEA R2, P1, R3, R2, 0x1 ;  /* 0x0000000203027211 */ /* 0x000fc600078208ff */
[----:B------:R1:W-:Y:S01]  /*1f7e0*/  STL [R1+0xe8c], R5 ;  /* 0x000e8c0501007387 */ /* 0x0003e20000100800 */
[----:B0-----:R-:W-:-:S03]  /*1f7f0*/  LEA.HI.X.SX32 R6, R21, R4, 0x1, P4 ;  /* 0x0000000415067211 */ /* 0x001fc600020f0eff */
[----:B------:R0:W-:Y:S01]  /*1f800*/  STL [R1+0x71c], R2 ;  /* 0x00071c0201007387 */ /* 0x0001e20000100800 */
[----:B-1----:R-:W-:-:S03]  /*1f810*/  LEA.HI.X.SX32 R5, R22, R4, 0x1, P6 ;  /* 0x0000000416057211 */ /* 0x002fc600030f0eff */
[----:B------:R-:W-:Y:S04]  /*1f820*/  STL [R1+0x704], R6 ;  /* 0x0007040601007387 */ /* 0x000fe80000100800 */
[----:B------:R-:W3:Y:S01]  /*1f830*/  LDL.LU R21, [R1+0x478] ;  /* 0x0004780001157983 */ /* 0x000ee20000300800 */
[----:B0-----:R-:W-:-:S03]  /*1f840*/  LEA.HI.X.SX32 R2, R23, R4, 0x1, P5 ;  /* 0x0000000417027211 */ /* 0x001fc600028f0eff */
[----:B------:R0:W-:Y:S04]  /*1f850*/  STL [R1+0x708], R5 ;  /* 0x0007080501007387 */ /* 0x0001e80000100800 */
[----:B------:R-:W4:Y:S04]  /*1f860*/  LDL.LU R20, [R1+0x484] ;  /* 0x0004840001147983 */ /* 0x000f280000300800 */
[----:B------:R1:W-:Y:S01]  /*1f870*/  STL [R1+0x70c], R2 ;  /* 0x00070c0201007387 */ /* 0x0003e20000100800 */
[----:B0-----:R-:W-:-:S03]  /*1f880*/  LEA.HI.X.SX32 R5, R24, R4, 0x1, P3 ;  /* 0x0000000418057211 */ /* 0x001fc600018f0eff */
[----:B------:R-:W4:Y:S04]  /*1f890*/  LDL.LU R19, [R1+0x43c] ;  /* 0x00043c0001137983 */ /* 0x000f280000300800 */
[----:B------:R-:W4:Y:S04]  /*1f8a0*/  LDL.LU R18, [R1+0x440] ;  /* 0x0004400001127983 */ /* 0x000f280000300800 */
[----:B------:R0:W-:Y:S01]  /*1f8b0*/  STL [R1+0x710], R5 ;  /* 0x0007100501007387 */ /* 0x0001e20000100800 */
[----:B-1----:R-:W-:-:S03]  /*1f8c0*/  LEA.HI.X.SX32 R2, R25, R4, 0x1, P2 ;  /* 0x0000000419027211 */ /* 0x002fc600010f0eff */
[----:B------:R-:W4:Y:S01]  /*1f8d0*/  LDL.LU R17, [R1+0x444] ;  /* 0x0004440001117983 */ /* 0x000f220000300800 */
[----:B------:R-:W-:-:S03]  /*1f8e0*/  LEA.HI.X.SX32 R3, R3, R4, 0x1, P1 ;  /* 0x0000000403037211 */ /* 0x000fc600008f0eff */
[----:B------:R-:W4:Y:S04]  /*1f8f0*/  LDL.LU R16, [R1+0x448] ;  /* 0x0004480001107983 */ /* 0x000f280000300800 */
[----:B0-----:R-:W0:Y:S04]  /*1f900*/  S2R R5, SR_TID.X ;  /* 0x0000000000057919 */ /* 0x001e280000002100 */
[----:B------:R1:W-:Y:S04]  /*1f910*/  STL [R1+0x714], R2 ;  /* 0x0007140201007387 */ /* 0x0003e80000100800 */
[----:B------:R-:W4:Y:S04]  /*1f920*/  LDL.LU R15, [R1+0x44c] ;  /* 0x00044c00010f7983 */ /* 0x000f280000300800 */
[----:B------:R0:W-:Y:S01]  /*1f930*/  STL [R1+0x718], R3 ;  /* 0x0007180301007387 */ /* 0x0001e20000100800 */
[----:B-1----:R-:W-:-:S03]  /*1f940*/  LEA.HI.X.SX32 R2, R26, R4, 0x1, P0 ;  /* 0x000000041a027211 */ /* 0x002fc600000f0eff */
[----:B------:R-:W4:Y:S04]  /*1f950*/  LDL.LU R14, [R1+0x450] ;  /* 0x00045000010e7983 */ /* 0x000f280000300800 */
[----:B------:R1:W-:Y:S01]  /*1f960*/  STL [R1+0x600], R2 ;  /* 0x0006000201007387 */ /* 0x0003e20000100800 */
[----:B0-----:R-:W-:-:S03]  /*1f970*/  SHF.R.U32.HI R24, RZ, 0x6, R5 ;  /* 0x00000006ff187819 */ /* 0x001fc60000011605 */
[----:B------:R-:W4:Y:S01]  /*1f980*/  LDL.LU R13, [R1+0x454] ;  /* 0x00045400010d7983 */ /* 0x000f220000300800 */
[----:B------:R-:W-:-:S03]  /*1f990*/  SGXT.U32 R24, R24, 0x1 ;  /* 0x000000011818781a */ /* 0x000fc60000000000 */
[----:B------:R-:W4:Y:S04]  /*1f9a0*/  LDL.LU R6, [R1+0x458] ;  /* 0x0004580001067983 */ /* 0x000f280000300800 */
[----:B------:R-:W4:Y:S01]  /*1f9b0*/  LDL.LU R29, [R1+0x45c] ;  /* 0x00045c00011d7983 */ /* 0x000f220000300800 */
[C---:B------:R-:W-:Y:S01]  /*1f9c0*/  LOP3.LUT R22, R24.reuse, 0x3e, RZ, 0xfc, !PT ;  /* 0x0000003e18167812 */ /* 0x040fe200078efcff */
[----:B------:R-:W-:Y:S01]  /*1f9d0*/  IMAD.MOV R10, RZ, RZ, -c[0x0][0x188] ;  /* 0x80006200ff0a7624 */ /* 0x000fe200078e02ff */
[----:B------:R-:W-:Y:S01]  /*1f9e0*/  LOP3.LUT R23, R24, 0x3e, RZ, 0xfc, !PT ;  /* 0x0000003e18177812 */ /* 0x000fe200078efcff */
[----:B------:R-:W4:Y:S02]  /*1f9f0*/  LDL.LU R7, [R1+0x460] ;  /* 0x0004600001077983 */ /* 0x000f240000300800 */
[----:B------:R-:W-:-:S02]  /*1fa00*/  IMAD R22, R22, c[0x0][0x188], RZ ;  /* 0x0000620016167a24 */ /* 0x000fc400078e02ff */
[----:B------:R-:W4:Y:S01]  /*1fa10*/  LDL.LU R8, [R1+0x464] ;  /* 0x0004640001087983 */ /* 0x000f220000300800 */
[----:B------:R-:W-:-:S03]  /*1fa20*/  IMAD R23, R23, c[0x0][0x188], RZ ;  /* 0x0000620017177a24 */ /* 0x000fc600078e02ff */
[----:B------:R-:W4:Y:S01]  /*1fa30*/  LDL.LU R27, [R1+0x470] ;  /* 0x00047000011b7983 */ /* 0x000f220000300800 */
[C---:B------:R-:W-:Y:S02]  /*1fa40*/  IMAD R22, R10.reuse, 0x2, R22 ;  /* 0x000000020a167824 */ /* 0x040fe400078e0216 */
[C---:B------:R-:W-:Y:S01]  /*1fa50*/  IMAD R23, R10.reuse, 0x2, R23 ;  /* 0x000000020a177824 */ /* 0x040fe200078e0217 */
[----:B------:R-:W4:Y:S01]  /*1fa60*/  LDL.LU R9, [R1+0x468] ;  /* 0x0004680001097983 */ /* 0x000f220000300800 */
[----:B------:R-:W-:-:S03]  /*1fa70*/  IMAD R22, R10, 0x2, R22 ;  /* 0x000000020a167824 */ /* 0x000fc600078e0216 */
[----:B------:R-:W4:Y:S01]  /*1fa80*/  LDL.LU R10, [R1+0x46c] ;  /* 0x00046c00010a7983 */ /* 0x000f220000300800 */
[C---:B------:R-:W-:Y:S01]  /*1fa90*/  IMAD R11, R24.reuse, c[0x0][0x188], RZ ;  /* 0x00006200180b7a24 */ /* 0x040fe200078e02ff */
[----:B------:R-:W-:Y:S01]  /*1faa0*/  LOP3.LUT R24, R24, 0x3e, RZ, 0xfc, !PT ;  /* 0x0000003e18187812 */ /* 0x000fe200078efcff */
[----:B------:R-:W-:-:S04]  /*1fab0*/  IMAD R28, R28, c[0x0][0x184], RZ ;  /* 0x000061001c1c7a24 */ /* 0x000fc800078e02ff */
[----:B------:R-:W-:Y:S01]  /*1fac0*/  IMAD R24, R24, c[0x0][0x188], RZ ;  /* 0x0000620018187a24 */ /* 0x000fe200078e02ff */
[----:B------:R-:W-:-:S04]  /*1fad0*/  LEA R3, P0, R28, c[0x0][0x160], 0x1 ;  /* 0x000058001c037a11 */ /* 0x000fc800078008ff */
[----:B-1----:R-:W-:Y:S02]  /*1fae0*/  LEA.HI.X.SX32 R2, R28, c[0x0][0x164], 0x1, P0 ;  /* 0x000059001c027a11 */ /* 0x002fe400000f0eff */
[-C--:B------:R-:W-:Y:S02]  /*1faf0*/  LEA R26, P0, R24, R3.reuse, 0x1 ;  /* 0x00000003181a7211 */ /* 0x080fe400078008ff */
[-C--:B------:R-:W-:Y:S02]  /*1fb00*/  LEA R25, P2, R23, R3.reuse, 0x1 ;  /* 0x0000000317197211 */ /* 0x080fe400078408ff */
[C---:B------:R-:W-:Y:S01]  /*1fb10*/  LEA R28, P5, R22.reuse, R3, 0x1 ;  /* 0x00000003161c7211 */ /* 0x040fe200078a08ff */
[----:B------:R3:W-:Y:S04]  /*1fb20*/  STL [R1+0x608], R26 ;  /* 0x0006081a01007387 */ /* 0x0007e80000100800 */
[----:B------:R4:W-:Y:S04]  /*1fb30*/  STL [R1+0x610], R25 ;  /* 0x0006101901007387 */ /* 0x0009e80000100800 */
[----:B------:R0:W-:Y:S01]  /*1fb40*/  STL [R1+0x618], R28 ;  /* 0x0006181c01007387 */ /* 0x0001e20000100800 */
[----:B------:R-:W-:Y:S01]  /*1fb50*/  LEA.HI.X.SX32 R22, R22, R2, 0x1, P5 ;  /* 0x0000000216167211 */ /* 0x000fe200028f0eff */
[----:B------:R-:W-:-:S04]  /*1fb60*/  IMAD.MOV R12, RZ, RZ, -c[0x0][0x188] ;  /* 0x80006200ff0c7624 */ /* 0x000fc800078e02ff */
[----:B--2---:R-:W-:-:S04]  /*1fb70*/  IMAD R4, R12, 0x2, R0 ;  /* 0x000000020c047824 */ /* 0x004fc800078e0200 */
[----:B------:R-:W-:Y:S01]  /*1fb80*/  IMAD R5, R12, 0x2, R4 ;  /* 0x000000020c057824 */ /* 0x000fe200078e0204 */
[-C--:B---3--:R-:W-:Y:S02]  /*1fb90*/  LEA R26, P4, R21, R3.reuse, 0x1 ;  /* 0x00000003151a7211 */ /* 0x088fe400078808ff */
[----:B----4-:R-:W-:-:S03]  /*1fba0*/  LEA R25, P3, R20, R3, 0x1 ;  /* 0x0000000314197211 */ /* 0x010fc600078608ff */
[----:B------:R1:W-:Y:S04]  /*1fbb0*/  STL [R1+0x620], R26 ;  /* 0x0006201a01007387 */ /* 0x0003e80000100800 */
[----:B------:R2:W-:Y:S01]  /*1fbc0*/  STL [R1+0x628], R25 ;  /* 0x0006281901007387 */ /* 0x0005e20000100800 */
[-C--:B0-----:R-:W-:Y:S02]  /*1fbd0*/  LEA R28, P1, R19, R3.reuse, 0x1 ;  /* 0x00000003131c7211 */ /* 0x081fe400078208ff */
[-C--:B-1----:R-:W-:Y:S02]  /*1fbe0*/  LEA.HI.X.SX32 R26, R24, R2.reuse, 0x1, P0 ;  /* 0x00000002181a7211 */ /* 0x082fe400000f0eff */
[----:B------:R-:W-:Y:S02]  /*1fbf0*/  LEA.HI.X.SX32 R24, R23, R2, 0x1, P2 ;  /* 0x0000000217187211 */ /* 0x000fe400010f0eff */
[-C--:B--2---:R-:W-:Y:S01]  /*1fc00*/  LEA R25, P0, R18, R3.reuse, 0x1 ;  /* 0x0000000312197211 */ /* 0x084fe200078008ff */
        /* <DEDUP_REMOVED lines=8> */
[-C--:B-1----:R-:W-:Y:S02]  /*1fc90*/  LEA.HI.X.SX32 R23, R21, R2.reuse, 0x1, P4 ;  /* 0x0000000215177211 */ /* 0x082fe400020f0eff */
[-C--:B------:R-:W-:Y:S02]  /*1fca0*/  LEA.HI.X.SX32 R21, R20, R2.reuse, 0x1, P3 ;  /* 0x0000000214157211 */ /* 0x080fe400018f0eff */
[-C--:B--2---:R-:W-:Y:S01]  /*1fcb0*/  LEA R22, P4, R15, R3.reuse, 0x1 ;  /* 0x000000030f167211 */ /* 0x084fe200078808ff */
[----:B------:R-:W-:Y:S01]  /*1fcc0*/  STL [R1+0x648], R24 ;  /* 0x0006481801007387 */ /* 0x000fe20000100800 */
[-C--:B------:R-:W-:Y:S02]  /*1fcd0*/  LEA R20, P3, R14, R3.reuse, 0x1 ;  /* 0x000000030e147211 */ /* 0x080fe400078608ff */
[----:B------:R-:W-:Y:S01]  /*1fce0*/  LEA.HI.X.SX32 R19, R19, R2, 0x1, P1 ;  /* 0x0000000213137211 */ /* 0x000fe200008f0eff */
        /* <DEDUP_REMOVED lines=30> */
[----:B-1----:R-:W-:-:S03]  /*1fed0*/  LEA.HI.X.SX32 R14, R6, R2, 0x1, P0 ;  /* 0x00000002060e7211 */ /* 0x002fc600000f0eff */
[----:B------:R0:W-:Y:S01]  /*1fee0*/  STL [R1+0x6a4], R15 ;  /* 0x0006a40f01007387 */ /* 0x0001e20000100800 */
[----:B--2---:R-:W-:-:S03]  /*1fef0*/  LEA R13, P0, R10, R3, 0x1 ;  /* 0x000000030a0d7211 */ /* 0x004fc600078008ff */
[----:B------:R1:W-:Y:S04]  /*1ff00*/  STL [R1+0x678], R14 ;  /* 0x0006780e01007387 */ /* 0x0003e80000100800 */
[----:B------:R2:W-:Y:S01]  /*1ff10*/  STL [R1+0x6ac], R13 ;  /* 0x0006ac0d01007387 */ /* 0x0005e20000100800 */
[----:B0-----:R-:W-:Y:S02]  /*1ff20*/  LEA.HI.X.SX32 R15, R29, R2, 0x1, P2 ;  /* 0x000000021d0f7211 */ /* 0x001fe400010f0eff */
[----:B-1----:R-:W-:-:S03]  /*1ff30*/  LEA R14, P2, R0, R3, 0x1 ;  /* 0x00000003000e7211 */ /* 0x002fc600078408ff */
[----:B------:R0:W-:Y:S01]  /*1ff40*/  STL [R1+0x680], R15 ;  /* 0x0006800f01007387 */ /* 0x0001e20000100800 */
[----:B--2---:R-:W-:-:S03]  /*1ff50*/  LEA.HI.X.SX32 R13, R7, R2, 0x1, P5 ;  /* 0x00000002070d7211 */ /* 0x004fc600028f0eff */
[----:B------:R1:W-:Y:S04]  /*1ff60*/  STL [R1+0x6b4], R14 ;  /* 0x0006b40e01007387 */ /* 0x0003e80000100800 */
[----:B------:R2:W-:Y:S01]  /*1ff70*/  STL [R1+0x688], R13 ;  /* 0x0006880d01007387 */ /* 0x0005e20000100800 */
[----:B0-----:R-:W-:Y:S02]  /*1ff80*/  LEA R15, P5, R4, R3, 0x1 ;  /* 0x00000003040f7211 */ /* 0x001fe400078a08ff */
[----:B-1----:R-:W-:-:S03]  /*1ff90*/  LEA.HI.X.SX32 R14, R8, R2, 0x1, P4 ;  /* 0x00000002080e7211 */ /* 0x002fc600020f0eff */
[----:B------:R0:W-:Y:S01]  /*1ffa0*/  STL [R1+0x6bc], R15 ;  /* 0x0006bc0f01007387 */ /* 0x0001e20000100800 */
[----:B--2---:R-:W-:-:S03]  /*1ffb0*/  LEA R13, P4, R5, R3, 0x1 ;  /* 0x00000003050d7211 */ /* 0x004fc600078808ff */
[----:B------:R1:W-:Y:S04]  /*1ffc0*/  STL [R1+0x690], R14 ;  /* 0x0006900e01007387 */ /* 0x0003e80000100800 */
[----:B------:R2:W-:Y:S01]  /*1ffd0*/  STL [R1+0x6c4], R13 ;  /* 0x0006c40d01007387 */ /* 0x0005e20000100800 */
[-C--:B0-----:R-:W-:Y:S01]  /*1ffe0*/  LEA.HI.X.SX32 R15, R27, R2.reuse, 0x1, P3 ;  /* 0x000000021b0f7211 */ /* 0x081fe200018f0eff */
[C---:B------:R-:W-:Y:S01]  /*1fff0*/  IMAD R6, R12.reuse, 0x2, R5 ;  /* 0x000000020c067824 */ /* 0x040fe200078e0205 */
[----:B-1----:R-:W-:Y:S02]  /*20000*/  LEA.HI.X.SX32 R14, R9, R2, 0x1, P1 ;  /* 0x00000002090e7211 */ /* 0x002fe400008f0eff */
[----:B--2---:R-:W-:Y:S01]  /*20010*/  LEA R13, P3, R11, R3, 0x1 ;  /* 0x000000030b0d7211 */ /* 0x004fe200078608ff */
[----:B------:R-:W-:Y:S04]  /*20020*/  STL [R1+0x698], R15 ;  /* 0x0006980f01007387 */ /* 0x000fe80000100800 */
[----:B------:R0:W-:Y:S01]  /*20030*/  STL [R1+0x700], R13 ;  /* 0x0007000d01007387 */ /* 0x0001e20000100800 */
[----:B------:R-:W-:-:S03]  /*20040*/  IMAD R7, R12, 0x2, R6 ;  /* 0x000000020c077824 */ /* 0x000fc600078e0206 */
[----:B------:R-:W-:Y:S01]  /*20050*/  STL [R1+0x6a0], R14 ;  /* 0x0006a00e01007387 */ /* 0x000fe20000100800 */
[-C--:B0-----:R-:W-:Y:S02]  /*20060*/  LEA.HI.X.SX32 R13, R10, R2.reuse, 0x1, P0 ;  /* 0x000000020a0d7211 */ /* 0x081fe400000f0eff */
[----:B------:R-:W-:Y:S02]  /*20070*/  LEA.HI.X.SX32 R10, R0, R2, 0x1, P2 ;  /* 0x00000002000a7211 */ /* 0x000fe400010f0eff */
[----:B------:R0:W5:Y:S01]  /*20080*/  LDL.LU R0, [R1+0x1394] ;  /* 0x0013940001007983 */ /* 0x0001620000300800 */
[----:B------:R-:W-:-:S03]  /*20090*/  IMAD R8, R12, 0x2, R7 ;  /* 0x000000020c087824 */ /* 0x000fc600078e0207 */
[----:B------:R1:W-:Y:S04]  /*200a0*/  STL [R1+0x6a8], R13 ;  /* 0x0006a80d01007387 */ /* 0x0003e80000100800 */
[----:B------:R2:W-:Y:S01]  /*200b0*/  STL [R1+0x6b0], R10 ;  /* 0x0006b00a01007387 */ /* 0x0005e20000100800 */
[----:B------:R-:W-:Y:S01]  /*200c0*/  IMAD R9, R12, 0x2, R8 ;  /* 0x000000020c097824 */ /* 0x000fe200078e0208 */
[-C--:B-1----:R-:W-:Y:S02]  /*200d0*/  LEA.HI.X.SX32 R13, R4, R2.reuse, 0x1, P5 ;  /* 0x00000002040d7211 */ /* 0x082fe400028f0eff */
[----:B--2---:R-:W-:Y:S02]  /*200e0*/  LEA.HI.X.SX32 R10, R5, R2, 0x1, P4 ;  /* 0x00000002050a7211 */ /* 0x004fe400020f0eff */
[----:B------:R-:W-:Y:S01]  /*200f0*/  LEA R5, P0, R6, R3, 0x1 ;  /* 0x0000000306057211 */ /* 0x000fe200078008ff */
[----:B------:R1:W-:Y:S01]  /*20100*/  STL [R1+0x6b8], R13 ;  /* 0x0006b80d01007387 */ /* 0x0003e20000100800 */
[----:B------:R-:W-:-:S03]  /*20110*/  IMAD R4, R12, 0x2, R9 ;  /* 0x000000020c047824 */ /* 0x000fc600078e0209 */
[----:B------:R-:W-:Y:S01]  /*20120*/  STL [R1+0x6c0], R10 ;  /* 0x0006c00a01007387 */ /* 0x000fe20000100800 */
[----:B------:R-:W-:-:S03]  /*20130*/  LEA.HI.X.SX32 R6, R6, R2, 0x1, P0 ;  /* 0x0000000206067211 */ /* 0x000fc600000f0eff */
[----:B------:R2:W-:Y:S01]  /*20140*/  STL [R1+0x6cc], R5 ;  /* 0x0006cc0501007387 */ /* 0x0005e20000100800 */
[----:B-1----:R-:W-:Y:S02]  /*20150*/  LEA R13, P1, R7, R3, 0x1 ;  /* 0x00000003070d7211 */ /* 0x002fe400078208ff */
[----:B--2---:R-:W-:-:S03]  /*20160*/  LEA.HI.X.SX32 R5, R11, R2, 0x1, P3 ;  /* 0x000000020b057211 */ /* 0x004fc600018f0eff */
[----:B------:R-:W-:Y:S01]  /*20170*/  STL [R1+0x6d4], R13 ;  /* 0x0006d40d01007387 */ /* 0x000fe20000100800 */
[----:B------:R-:W-:Y:S01]  /*20180*/  IMAD R10, R12, 0x2, R4 ;  /* 0x000000020c0a7824 */ /* 0x000fe200078e0204 */
[----:B------:R-:W-:Y:S02]  /*20190*/  LEA.HI.X.SX32 R7, R7, R2, 0x1, P1 ;  /* 0x0000000207077211 */ /* 0x000fe400008f0eff */
[----:B------:R1:W-:Y:S01]  /*201a0*/  STL [R1+0x6fc], R5 ;  /* 0x0006fc0501007387 */ /* 0x0003e20000100800 */
[----:B------:R-:W-:-:S03]  /*201b0*/  LEA R11, P1, R9, R3, 0x1 ;  /* 0x00000003090b7211 */ /* 0x000fc600078208ff */
[----:B------:R2:W-:Y:S04]  /*201c0*/  STL [R1+0x6c8], R6 ;  /* 0x0006c80601007387 */ /* 0x0005e80000100800 */
[----:B------:R3:W-:Y:S01]  /*201d0*/  STL [R1+0x6d0], R7 ;  /* 0x0006d00701007387 */ /* 0x0007e20000100800 */
[----:B-1----:R-:W-:Y:S01]  /*201e0*/  IMAD R5, R12, 0x2, R10 ;  /* 0x000000020c057824 */ /* 0x002fe200078e020a */
[-C--:B--2---:R-:W-:Y:S02]  /*201f0*/  LEA R6, P0, R8, R3.reuse, 0x1 ;  /* 0x0000000308067211 */ /* 0x084fe400078008ff */
[----:B---3--:R-:W-:-:S03]  /*20200*/  LEA R7, P2, R4, R3, 0x1 ;  /* 0x0000000304077211 */ /* 0x008fc600078408ff */
[----:B------:R1:W-:Y:S04]  /*20210*/  STL [R1+0x6dc], R6 ;  /* 0x0006dc0601007387 */ /* 0x0003e80000100800 */
[----:B------:R2:W-:Y:S01]  /*20220*/  STL [R1+0x6e4], R11 ;  /* 0x0006e40b01007387 */ /* 0x0005e20000100800 */
[----:B-1----:R-:W-:-:S03]  /*20230*/  IMAD R6, R12, 0x2, R5 ;  /* 0x000000020c067824 */ /* 0x002fc600078e0205 */
[----:B------:R1:W-:Y:S01]  /*20240*/  STL [R1+0x6ec], R7 ;  /* 0x0006ec0701007387 */ /* 0x0003e20000100800 */
[-C--:B--2---:R-:W-:Y:S02]  /*20250*/  LEA.HI.X.SX32 R11, R8, R2.reuse, 0x1, P0 ;  /* 0x00000002080b7211 */ /* 0x084fe400000f0eff */
[-C--:B------:R-:W-:Y:S01]  /*20260*/  LEA.HI.X.SX32 R8, R4, R2.reuse, 0x1, P2 ;  /* 0x0000000204087211 */ /* 0x080fe200010f0eff */
[----:B------:R-:W-:Y:S02]  /*20270*/  IMAD R4, R12, 0x2, R6 ;  /* 0x000000020c047824 */ /* 0x000fe400078e0206 */
[----:B------:R-:W2:Y:S01]  /*20280*/  S2R R12, SR_TID.X ;  /* 0x00000000000c7919 */ /* 0x000ea20000002100 */
[----:B-1----:R-:W-:-:S03]  /*20290*/  LEA.HI.X.SX32 R7, R9, R2, 0x1, P1 ;  /* 0x0000000209077211 */ /* 0x002fc600008f0eff */
[----:B------:R-:W-:Y:S04]  /*202a0*/  STL [R1+0x6d8], R11 ;  /* 0x0006d80b01007387 */ /* 0x000fe80000100800 */
[----:B------:R1:W-:Y:S01]  /*202b0*/  STL [R1+0x6e0], R7 ;  /* 0x0006e00701007387 */ /* 0x0003e20000100800 */
[----:B------:R-:W-:-:S03]  /*202c0*/  LEA R9, P1, R5, R3, 0x1 ;  /* 0x0000000305097211 */ /* 0x000fc600078208ff */
[----:B------:R3:W-:Y:S01]  /*202d0*/  STL [R1+0x6e8], R8 ;  /* 0x0006e80801007387 */ /* 0x0007e20000100800 */
[-C--:B-1----:R-:W-:Y:S02]  /*202e0*/  LEA R7, P0, R10, R3.reuse, 0x1 ;  /* 0x000000030a077211 */ /* 0x082fe400078008ff */
[----:B---3--:R-:W-:-:S03]  /*202f0*/  LEA R8, P2, R6, R3, 0x1 ;  /* 0x0000000306087211 */ /* 0x008fc600078408ff */
[----:B------:R1:W-:Y:S01]  /*20300*/  STL [R1+0x6f0], R7 ;  /* 0x0006f00701007387 */ /* 0x0003e20000100800 */
[----:B------:R-:W-:-:S03]  /*20310*/  LEA.HI.X.SX32 R5, R5, R2, 0x1, P1 ;  /* 0x0000000205057211 */ /* 0x000fc600008f0eff */
[----:B------:R-:W-:Y:S01]  /*20320*/  STL [R1+0x6f4], R9 ;  /* 0x0006f40901007387 */ /* 0x000fe20000100800 */
[----:B-1----:R-:W-:Y:S02]  /*20330*/  LEA R7, P3, R4, R3, 0x1 ;  /* 0x0000000304077211 */ /* 0x002fe400078608ff */
[-C--:B------:R-:W-:Y:S01]  /*20340*/  LEA.HI.X.SX32 R3, R10, R2.reuse, 0x1, P0 ;  /* 0x000000020a037211 */ /* 0x080fe200000f0eff */
[----:B------:R-:W-:Y:S04]  /*20350*/  STL [R1+0x6f8], R8 ;  /* 0x0006f80801007387 */ /* 0x000fe80000100800 */
[----:B------:R-:W-:Y:S04]  /*20360*/  STL [R1+0x66c], R7 ;  /* 0x00066c0701007387 */ /* 0x000fe80000100800 */
[----:B------:R1:W-:Y:S04]  /*20370*/  STL [R1+0x65c], R3 ;  /* 0x00065c0301007387 */ /* 0x0003e80000100800 */
[----:B------:R-:W-:Y:S01]  /*20380*/  STL [R1+0x664], R5 ;  /* 0x0006640501007387 */ /* 0x000fe20000100800 */
[----:B-1----:R-:W-:-:S02]  /*20390*/  LEA.HI.X.SX32 R3, R6, R2, 0x1, P2 ;  /* 0x0000000206037211 */ /* 0x002fc400010f0eff */
[----:B------:R-:W-:-:S03]  /*203a0*/  LEA.HI.X.SX32 R2, R4, R2, 0x1, P3 ;  /* 0x0000000204027211 */ /* 0x000fc600018f0eff */
[----:B------:R2:W-:Y:S04]  /*203b0*/  STL [R1+0x668], R3 ;  /* 0x0006680301007387 */ /* 0x0005e80000100800 */
[----:B------:R0:W-:Y:S04]  /*203c0*/  STL [R1+0x660], R2 ;  /* 0x0006600201007387 */ /* 0x0001e80000100800 */
[----:B------:R0:W-:Y:S01]  /*203d0*/  STL [R1+0x4b0], RZ ;  /* 0x0004b0ff01007387 */ /* 0x0001e20000100800 */
[----:B--2---:R-:W-:-:S03]  /*203e0*/  IMAD.SHL.U32 R3, R12, 0x40, RZ ;  /* 0x000000400c037824 */ /* 0x004fc600078e00ff */
[----:B------:R0:W-:Y:S04]  /*203f0*/  STL [R1+0x4b4], RZ ;  /* 0x0004b4ff01007387 */ /* 0x0001e80000100800 */
[----:B------:R0:W-:Y:S04]  /*20400*/  STL [R1+0x4b8], RZ ;  /* 0x0004b8ff01007387 */ /* 0x0001e80000100800 */
[----:B------:R0:W-:Y:S04]  /*20410*/  STL [R1+0xf10], R3 ;  /* 0x000f100301007387 */ /* 0x0001e80000100800 */
        /* <DEDUP_REMOVED lines=195> */
[----:B------:R-:W-:-:S02]  /*21050*/  USHF.L.U32 UR4, UR7, 0x6, URZ ;  /* 0x0000000607047899 */ /* 0x000fc4000800063f */
[----:B------:R-:W-:Y:S02]  /*21060*/  USHF.L.U32 UR5, UR6, 0x6, URZ ;  /* 0x0000000606057899 */ /* 0x000fe4000800063f */
[----:B------:R-:W-:Y:S02]  /*21070*/  USHF.R.S32.HI UR7, URZ, 0x1f, UR4 ;  /* 0x0000001f3f077899 */ /* 0x000fe40008011404 */
[----:B------:R-:W-:Y:S02]  /*21080*/  USHF.R.S32.HI UR6, URZ, 0x1f, UR5 ;  /* 0x0000001f3f067899 */ /* 0x000fe40008011405 */
[----:B------:R-:W-:Y:S02]  /*21090*/  USHF.L.U32 UR12, UR5, 0x1, URZ ;  /* 0x00000001050c7899 */ /* 0x000fe4000800063f */
[----:B------:R-:W-:Y:S02]  /*210a0*/  USHF.L.U32 UR9, UR4, 0x1, URZ ;  /* 0x0000000104097899 */ /* 0x000fe4000800063f */
[----:B0-----:R-:W2:Y:S01]  /*210b0*/  LDL.LU R27, [R1+0x4cc] ;  /* 0x0004cc00011b7983 */ /* 0x001ea20000300800 */
[C---:B------:R-:W-:Y:S01]  /*210c0*/  LOP3.LUT R13, R12.reuse, 0x7, RZ, 0xc0, !PT ;  /* 0x000000070c0d7812 */ /* 0x040fe200078ec0ff */
[C---:B------:R-:W-:Y:S01]  /*210d0*/  IMAD.SHL.U32 R29, R12.reuse, 0x2, RZ ;  /* 0x000000020c1d7824 */ /* 0x040fe200078e00ff */
[----:B------:R-:W-:Y:S01]  /*210e0*/  LOP3.LUT R12, R12, 0x7, RZ, 0xc0, !PT ;  /* 0x000000070c0c7812 */ /* 0x000fe200078ec0ff */
[----:B------:R-:W-:-:S02]  /*210f0*/  USHF.L.U64.HI UR7, UR4, 0x1, UR7 ;  /* 0x0000000104077899 */ /* 0x000fc40008010207 */
[----:B------:R-:W-:Y:S01]  /*21100*/  IMAD.SHL.U32 R13, R13, 0x80, RZ ;  /* 0x000000800d0d7824 */ /* 0x000fe200078e00ff */
[----:B------:R-:W-:Y:S01]  /*21110*/  USHF.L.U64.HI UR6, UR5, 0x1, UR6 ;  /* 0x0000000105067899 */ /* 0x000fe20008010206 */
[----:B------:R-:W-:-:S04]  /*21120*/  IMAD.SHL.U32 R12, R12, 0x10, RZ ;  /* 0x000000100c0c7824 */ /* 0x000fc800078e00ff */
[----:B------:R-:W-:-:S05]  /*21130*/  IMAD.IADD R12, R13, 0x1, R12 ;  /* 0x000000010d0c7824 */ /* 0x000fca00078e020c */
[----:B------:R-:W-:-:S04]  /*21140*/  LOP3.LUT R12, R12, 0x10, R29, 0x78, !PT ;  /* 0x000000100c0c7812 */ /* 0x000fc800078e781d */
[----:B------:R-:W-:Y:S02]  /*21150*/  LOP3.LUT R2, R12, 0x400, R3, 0xf8, !PT ;  /* 0x000004000c027812 */ /* 0x000fe400078ef803 */
[----:B--2---:R-:W-:-:S05]  /*21160*/  SHF.R.S32.HI R4, RZ, 0x6, R27 ;  /* 0x00000006ff047819 */ /* 0x004fca000001141b */
[----:B------:R0:W-:Y:S04]  /*21170*/  STL [R1+0xf0c], R4 ;  /* 0x000f0c0401007387 */ /* 0x0001e80000100800 */
[----:B------:R-:W-:Y:S04]  /*21180*/  STL [R1+0x1b8], RZ ;  /* 0x0001b8ff01007387 */ /* 0x000fe80000100800 */
[----:B------:R-:W-:Y:S04]  /*21190*/  STL [R1+0x1bc], RZ ;  /* 0x0001bcff01007387 */ /* 0x000fe80000100800 */
[----:B------:R-:W-:Y:S04]  /*211a0*/  STL [R1+0x1a0], RZ ;  /* 0x0001a0ff01007387 */ /* 0x000fe80000100800 */
        /* <DEDUP_REMOVED lines=32> */
[----:B------:R-:W1:Y:S01]  /*213b0*/  LDL R12, [R1+0x4c4] ;  /* 0x0004c400010c7983 */ /* 0x000e620000100800 */
[C---:B-----5:R-:W-:Y:S01]  /*213c0*/  LOP3.LUT R5, R0.reuse, 0x20, RZ, 0x3c, !PT ;  /* 0x0000002000057812 */ /* 0x060fe200078e3cff */
[----:B------:R-:W-:Y:S01]  /*213d0*/  UMOV UR4, URZ ;  /* 0x0000003f00047c82 */ /* 0x000fe20008000000 */
[----:B0-----:R-:W-:Y:S01]  /*213e0*/  LOP3.LUT R4, R0, 0x40, RZ, 0x3c, !PT ;  /* 0x0000004000047812 */ /* 0x001fe200078e3cff */
[----:B------:R2:W-:Y:S01]  /*213f0*/  STL [R1+0x120], RZ ;  /* 0x000120ff01007387 */ /* 0x0005e20000100800 */
[----:B------:R-:W-:-:S02]  /*21400*/  LOP3.LUT R5, R2, 0x20, RZ, 0x3c, !PT ;  /* 0x0000002002057812 */ /* 0x000fc400078e3cff */
[----:B------:R-:W-:Y:S01]  /*21410*/  LOP3.LUT R3, R0, 0x60, RZ, 0x3c, !PT ;  /* 0x0000006000037812 */ /* 0x000fe200078e3cff */
[----:B------:R2:W-:Y:S01]  /*21420*/  STL [R1+0x124], RZ ;  /* 0x000124ff01007387 */ /* 0x0005e20000100800 */
[C---:B------:R-:W-:Y:S02]  /*21430*/  LOP3.LUT R4, R2.reuse, 0x40, RZ, 0x3c, !PT ;  /* 0x0000004002047812 */ /* 0x040fe400078e3cff */
[----:B------:R-:W-:Y:S01]  /*21440*/  LOP3.LUT R3, R2, 0x60, RZ, 0x3c, !PT ;  /* 0x0000006002037812 */ /* 0x000fe200078e3cff */
        /* <DEDUP_REMOVED lines=22> */
[----:B------:R2:W-:Y:S04]  /*215b0*/  STL [R1+0x5f8], R5 ;  /* 0x0005f80501007387 */ /* 0x0005e80000100800 */
[----:B------:R2:W-:Y:S04]  /*215c0*/  STL [R1+0x5f4], R4 ;  /* 0x0005f40401007387 */ /* 0x0005e80000100800 */
[----:B------:R2:W-:Y:S01]  /*215d0*/  STL [R1+0x5f0], R3 ;  /* 0x0005f00301007387 */ /* 0x0005e20000100800 */
[----:B-1----:R-:W-:-:S05]  /*215e0*/  LOP3.LUT R2, R12, 0x40, RZ, 0x3c, !PT ;  /* 0x000000400c027812 */ /* 0x002fca00078e3cff */
[----:B------:R2:W-:Y:S02]  /*215f0*/  STL [R1+0x4c0], R2 ;  /* 0x0004c00201007387 */ /* 0x0005e40000100800 */
.L_x_3:
[----:B------:R-:W-:Y:S04]  /*21600*/  STL [R1+0x2b38], R15 ;  /* 0x002b380f01007387 */ /* 0x000fe80000100800 */
[----:B-----5:R-:W-:Y:S04]  /*21610*/  STL [R1+0x2b34], R29 ;  /* 0x002b341d01007387 */ /* 0x020fe80000100800 */
[----:B--2---:R-:W2:Y:S04]  /*21620*/  LDL R3, [R1+0x6fc] ;  /* 0x0006fc0001037983 */ /* 0x004ea80000100800 */
[----:B------:R-:W2:Y:S04]  /*21630*/  LDL R2, [R1+0x700] ;  /* 0x0007000001027983 */ /* 0x000ea80000100800 */
[----:B------:R-:W-:Y:S04]  /*21640*/  STL [R1+0x2b30], R6 ;  /* 0x002b300601007387 */ /* 0x000fe80000100800 */
[----:B------:R-:W-:Y:S04]  /*21650*/  STL [R1+0x2b2c], R10 ;  /* 0x002b2c0a01007387 */ /* 0x000fe80000100800 */
[----:B------:R-:W-:Y:S04]  /*21660*/  STL [R1+0x2b28], R17 ;  /* 0x002b281101007387 */ /* 0x000fe80000100800 */
[----:B------:R-:W-:Y:S04]  /*21670*/  STL [R1+0x2b24], R5 ;  /* 0x002b240501007387 */ /* 0x000fe80000100800 */
[----:B0-----:R0:W-:Y:S04]  /*21680*/  STL [R1+0x2b20], R8 ;  /* 0x002b200801007387 */ /* 0x0011e80000100800 */
[----:B0-----:R-:W3:Y:S04]  /*21690*/  LDL R8, [R1+0x66c] ;  /* 0x00066c0001087983 */ /* 0x001ee80000100800 */
[----:B------:R-:W-:Y:S04]  /*216a0*/  STL [R1+0x2b1c], R14 ;  /* 0x002b1c0e01007387 */ /* 0x000fe80000100800 */
[----:B------:R0:W-:Y:S04]  /*216b0*/  STL [R1+0x2b18], R28 ;  /* 0x002b181c01007387 */ /* 0x0001e80000100800 */
[----:B0-----:R-:W4:Y:S01]  /*216c0*/  LDL R28, [R1+0x660] ;  /* 0x00066000011c7983 */ /* 0x001f220000100800 */
[----:B------:R-:W-:-:S02]  /*216d0*/  UMOV UR5, 0xffffffc0 ;  /* 0xffffffc000057882 */ /* 0x000fc40000000000 */
[----:B------:R-:W-:Y:S01]  /*216e0*/  ULDC UR8, c[0x0][0x180] ;  /* 0x0000600000087ab9 */ /* 0x000fe20000000800 */
[----:B------:R-:W0:Y:S01]  /*216f0*/  S2R R15, SR_TID.X ;  /* 0x00000000000f7919 */ /* 0x000e220000002100 */
[----:B------:R-:W-:-:S03]  /*21700*/  UIMAD UR5, UR4, UR5, UR8 ;  /* 0x00000005040572a4 */ /* 0x000fc6000f8e0208 */
[----:B------:R-:W-:Y:S04]  /*21710*/  STL [R1+0x2b14], R4 ;  /* 0x002b140401007387 */ /* 0x000fe80000100800 */
[----:B------:R-:W-:Y:S04]  /*21720*/  STL [R1+0x2b10], R7 ;  /* 0x002b100701007387 */ /* 0x000fe80000100800 */
[----:B------:R-:W-:Y:S04]  /*21730*/  STL [R1+0x2b0c], R12 ;  /* 0x002b0c0c01007387 */ /* 0x000fe80000100800 */
[----:B------:R-:W-:Y:S04]  /*21740*/  STL [R1+0x2b08], R21 ;  /* 0x002b081501007387 */ /* 0x000fe80000100800 */
[----:B------:R-:W-:Y:S04]  /*21750*/  STL [R1+0x2b04], R20 ;  /* 0x002b041401007387 */ /* 0x000fe80000100800 */
[----:B------:R-:W-:Y:S01]  /*21760*/  STL [R1+0x2b00], R19 ;  /* 0x002b001301007387 */ /* 0x000fe20000100800 */
[----:B0-----:R-:W-:-:S03]  /*21770*/  SHF.R.U32.HI R6, RZ, 0x6, R15 ;  /* 0x00000006ff067819 */ /* 0x001fc6000001160f */
[----:B------:R-:W-:Y:S01]  /*21780*/  STL [R1+0x2afc], R23 ;  /* 0x002afc1701007387 */ /* 0x000fe20000100800 */
[----:B------:R-:W-:-:S03]  /*21790*/  SGXT.U32 R6, R6, 0x1 ;  /* 0x000000010606781a */ /* 0x000fc60000000000 */
[----:B------:R-:W-:Y:S01]  /*217a0*/  STL [R1+0x2af8], R24 ;  /* 0x002af81801007387 */ /* 0x000fe20000100800 */
[C---:B------:R-:W-:Y:S02]  /*217b0*/  LOP3.LUT R15, R6.reuse, 0x2, RZ, 0xfc, !PT ;  /* 0x00000002060f7812 */ /* 0x040fe400078efcff */
[----:B------:R-:W-:Y:S01]  /*217c0*/  LOP3.LUT R6, R6, 0x4, RZ, 0xfc, !PT ;  /* 0x0000000406067812 */ /* 0x000fe200078efcff */
[----:B------:R0:W-:Y:S01]  /*217d0*/  STL [R1+0x2af4], R25 ;  /* 0x002af41901007387 */ /* 0x0001e20000100800 */
[----:B------:R-:W-:Y:S02]  /*217e0*/  ISETP.GE.AND P1, PT, R15, UR5, PT ;  /* 0x000000050f007c0c */ /* 0x000fe4000bf26270 */
[----:B------:R-:W-:Y:S01]  /*217f0*/  ISETP.GE.AND P2, PT, R6, UR5, PT ;  /* 0x0000000506007c0c */ /* 0x000fe2000bf46270 */
[----:B------:R1:W-:Y:S01]  /*21800*/  STL [R1+0x2af0], R27 ;  /* 0x002af01b01007387 */ /* 0x0003e20000100800 */
[----:B------:R-:W-:-:S03]  /*21810*/  PRMT R22, RZ, 0x7610, R22 ;  /* 0x00007610ff167816 */ /* 0x000fc60000000016 */
[----:B------:R-:W1:Y:S04]  /*21820*/  S2R R29, SR_TID.X ;  /* 0x00000000001d7919 */ /* 0x000e680000002100 */
[----:B0-----:R-:W1:Y:S04]  /*21830*/  S2R R25, SR_TID.X ;  /* 0x0000000000197919 */ /* 0x001e680000002100 */
[----:B------:R-:W0:Y:S01]  /*21840*/  S2R R6, SR_TID.X ;  /* 0x0000000000067919 */ /* 0x000e220000002100 */
[----:B------:R-:W-:-:S03]  /*21850*/  PRMT R10, RZ, 0x7610, R10 ;  /* 0x00007610ff0a7816 */ /* 0x000fc6000000000a */
[----:B------:R-:W-:Y:S04]  /*21860*/  STL [R1+0x2a0c], R0 ;  /* 0x002a0c0001007387 */ /* 0x000fe80000100800 */
[----:B------:R-:W-:Y:S04]  /*21870*/  STL [R1+0x2a10], R0 ;  /* 0x002a100001007387 */ /* 0x000fe80000100800 */
[----:B------:R-:W-:Y:S04]  /*21880*/  STL [R1+0x2a14], R0 ;  /* 0x002a140001007387 */ /* 0x000fe80000100800 */
[----:B------:R-:W-:Y:S01]  /*21890*/  STL [R1+0x2a18], R0 ;  /* 0x002a180001007387 */ /* 0x000fe20000100800 */
[----:B-1----:R-:W-:-:S03]  /*218a0*/  SHF.R.U32.HI R27, RZ, 0x6, R25 ;  /* 0x00000006ff1b7819 */ /* 0x002fc60000011619 */
[----:B------:R-:W-:Y:S01]  /*218b0*/  STL [R1+0x2a1c], R0 ;  /* 0x002a1c0001007387 */ /* 0x000fe20000100800 */
[----:B------:R-:W-:-:S03]  /*218c0*/  SGXT.U32 R27, R27, 0x1 ;  /* 0x000000011b1b781a */ /* 0x000fc60000000000 */
[----:B------:R-:W-:Y:S01]  /*218d0*/  STL [R1+0x2a20], R0 ;  /* 0x002a200001007387 */ /* 0x000fe20000100800 */
[----:B------:R-:W-:-:S03]  /*218e0*/  ISETP.GE.AND P0, PT, R27, UR5, PT ;  /* 0x000000051b007c0c */ /* 0x000fc6000bf06270 */
[----:B------:R-:W-:Y:S01]  /*218f0*/  STL [R1+0x2a24], R0 ;  /* 0x002a240001007387 */ /* 0x000fe20000100800 */
[----:B0-----:R-:W-:-:S03]  /*21900*/  SHF.R.U32.HI R6, RZ, 0x6, R6 ;  /* 0x00000006ff067819 */ /* 0x001fc60000011606 */
[----:B------:R-:W-:Y:S01]  /*21910*/  STL [R1+0x2a28], R0 ;  /* 0x002a280001007387 */ /* 0x000fe20000100800 */
[----:B------:R-:W-:-:S03]  /*21920*/  SGXT.U32 R6, R6, 0x1 ;  /* 0x000000010606781a */ /* 0x000fc60000000000 */
[----:B------:R-:W-:Y:S04]  /*21930*/  STL [R1+0x2a2c], R0 ;  /* 0x002a2c0001007387 */ /* 0x000fe80000100800 */
        /* <DEDUP_REMOVED lines=31> */
[----:B------:R-:W-:Y:S01]  /*21b30*/  STL [R1+0x2aac], R0 ;  /* 0x002aac0001007387 */ /* 0x000fe20000100800 */
[----:B------:R-:W-:-:S03]  /*21b40*/  SHF.R.U32.HI R29, RZ, 0x6, R29 ;  /* 0x00000006ff1d7819 */ /* 0x000fc6000001161d */
[----:B------:R-:W-:Y:S04]  /*21b50*/  STL [R1+0x2ab0], R0 ;  /* 0x002ab00001007387 */ /* 0x000fe80000100800 */
[----:B------:R-:W-:Y:S04]  /*21b60*/  STL [R1+0x2ab4], R0 ;  /* 0x002ab40001007387 */ /* 0x000fe80000100800 */
[----:B------:R-:W-:Y:S04]  /*21b70*/  STL [R1+0x2ab8], R0 ;  /* 0x002ab80001007387 */ /* 0x000fe80000100800 */
[----:B------:R-:W-:Y:S04]  /*21b80*/  STL [R1+0x2abc], R0 ;  /* 0x002abc0001007387 */ /* 0x000fe80000100800 */
[----:B--2---:R0:W2:Y:S01]  /*21b90*/  @!P0 LDG.E.U16 R22, [R2.64] ;  /* 0x0000000a02168981 */ /* 0x0040a2000c1e1500 */
[----:B------:R-:W-:-:S03]  /*21ba0*/  SGXT.U32 R29, R29, 0x1 ;  /* 0x000000011d1d781a */ /* 0x000fc60000000000 */
[----:B------:R-:W-:Y:S04]  /*21bb0*/  STL [R1+0x2ac0], R0 ;  /* 0x002ac00001007387 */ /* 0x000fe80000100800 */
[----:B------:R-:W-:Y:S01]  /*21bc0*/  STL [R1+0x2ac4], R0 ;  /* 0x002ac40001007387 */ /* 0x000fe20000100800 */
[----:B0-----:R-:W-:-:S03]  /*21bd0*/  LOP3.LUT R3, R6, 0x8, RZ, 0xfc, !PT ;  /* 0x0000000806037812 */ /* 0x001fc600078efcff */
[----:B------:R-:W-:Y:S01]  /*21be0*/  STL [R1+0x2ac8], R0 ;  /* 0x002ac80001007387 */ /* 0x000fe20000100800 */
[----:B------:R-:W-:-:S03]  /*21bf0*/  ISETP.GE.AND P0, PT, R3, UR5, PT ;  /* 0x0000000503007c0c */ /* 0x000fc6000bf06270 */
[----:B------:R-:W-:Y:S01]  /*21c00*/  STL [R1+0x2acc], R0 ;  /* 0x002acc0001007387 */ /* 0x000fe20000100800 */
[----:B---3--:R-:W-:-:S03]  /*21c10*/  @!P1 IMAD.MOV.U32 R2, RZ, RZ, R8 ;  /* 0x000000ffff029224 */ /* 0x008fc600078e0008 */
[----:B------:R-:W-:Y:S01]  /*21c20*/  STL [R1+0x2ad0], R0 ;  /* 0x002ad00001007387 */ /* 0x000fe20000100800 */
[----:B------:R-:W-:-:S03]  /*21c30*/  LOP3.LUT R29, R29, 0x6, RZ, 0xfc, !PT ;  /* 0x000000061d1d7812 */ /* 0x000fc600078efcff */
[----:B------:R-:W-:Y:S04]  /*21c40*/  STL [R1+0x2ad4], R0 ;  /* 0x002ad40001007387 */ /* 0x000fe80000100800 */
[----:B------:R-:W-:Y:S04]  /*21c50*/  STL [R1+0x2ad8], R0 ;  /* 0x002ad80001007387 */ /* 0x000fe80000100800 */
[----:B------:R-:W-:Y:S04]  /*21c60*/  STL [R1+0x2adc], R0 ;  /* 0x002adc0001007387 */ /* 0x000fe80000100800 */
[----:B------:R-:W-:Y:S01]  /*21c70*/  STL [R1+0x2ae0], R0 ;  /* 0x002ae00001007387 */ /* 0x000fe20000100800 */
[----:B----4-:R-:W-:-:S03]  /*21c80*/  @!P1 IMAD.MOV.U32 R3, RZ, RZ, R28 ;  /* 0x000000ffff039224 */ /* 0x010fc600078e001c */
[----:B------:R-:W-:Y:S04]  /*21c90*/  STL [R1+0x2ae4], R0 ;  /* 0x002ae40001007387 */ /* 0x000fe80000100800 */
[----:B------:R0:W3:Y:S01]  /*21ca0*/  @!P1 LDG.E.U16 R10, [R2.64] ;  /* 0x0000000a020a9981 */ /* 0x0000e2000c1e1500 */
[----:B------:R-:W-:-:S03]  /*21cb0*/  ISETP.GE.AND P3, PT, R29, UR5, PT ;  /* 0x000000051d007c0c */ /* 0x000fc6000bf66270 */
[----:B------:R-:W-:Y:S04]  /*21cc0*/  STL [R1+0x2ae8], R0 ;  /* 0x002ae80001007387 */ /* 0x000fe80000100800 */
[----:B------:R-:W-:Y:S04]  /*21cd0*/  STL [R1+0x2aec], R0 ;  /* 0x002aec0001007387 */ /* 0x000fe80000100800 */
[----:B------:R-:W4:Y:S04]  /*21ce0*/  LDL.LU R15, [R1+0x2b38] ;  /* 0x002b3800010f7983 */ /* 0x000f280000300800 */
[----:B------:R-:W2:Y:S04]  /*21cf0*/  LDL.LU R29, [R1+0x2b34] ;  /* 0x002b3400011d7983 */ /* 0x000ea80000300800 */
[----:B------:R-:W2:Y:S04]  /*21d00*/  LDL R28, [R1+0x6e8] ;  /* 0x0006e800011c7983 */ /* 0x000ea80000100800 */
[----:B------:R-:W2:Y:S04]  /*21d10*/  LDL R8, [R1+0x6ec] ;  /* 0x0006ec0001087983 */ /* 0x000ea80000100800 */
[----:B0-----:R-:W2:Y:S04]  /*21d20*/  LDL R2, [R1+0x668] ;  /* 0x0006680001027983 */ /* 0x001ea80000100800 */
[----:B---3--:R0:W-:Y:S04]  /*21d30*/  STL [R1+0x24], R10 ;  /* 0x0000240a01007387 */ /* 0x0081e80000100800 */
[----:B------:R-:W2:Y:S04]  /*21d40*/  LDL R3, [R1+0x6f8] ;  /* 0x0006f80001037983 */ /* 0x000ea80000100800 */
[----:B------:R-:W1:Y:S01]  /*21d50*/  S2R R6, SR_TID.X ;  /* 0x0000000000067919 */ /* 0x000e620000002100 */
[----:B------:R-:W-:-:S02]  /*21d60*/  PRMT R17, RZ, 0x7610, R17 ;  /* 0x00007610ff117816 */ /* 0x000fc40000000011 */
[----:B-1----:R-:W-:-:S04]  /*21d70*/  SHF.R.U32.HI R6, RZ, 0x6, R6 ;  /* 0x00000006ff067819 */ /* 0x002fc80000011606 */
[----:B------:R-:W-:-:S04]  /*21d80*/  SGXT.U32 R6, R6, 0x1 ;  /* 0x000000010606781a */ /* 0x000fc80000000000 */
[----:B------:R-:W-:-:S04]  /*21d90*/  LOP3.LUT R6, R6, 0xa, RZ, 0xfc, !PT ;  /* 0x0000000a06067812 */ /* 0x000fc800078efcff */
[----:B------:R-:W-:Y:S02]  /*21da0*/  ISETP.GE.AND P1, PT, R6, UR5, PT ;  /* 0x0000000506007c0c */ /* 0x000fe4000bf26270 */
[----:B------:R-:W3:Y:S01]  /*21db0*/  LDL.LU R6, [R1+0x2b30] ;  /* 0x002b300001067983 */ /* 0x000ee20000300800 */
[----:B--2---:R-:W-:-:S04]  /*21dc0*/  @!P2 LOP3.LUT R3, R3, R2, RZ, 0x3c, !PT ;  /* 0x000000020303a212 */ /* 0x004fc800078e3cff */
[----:B------:R-:W-:-:S04]  /*21dd0*/  @!P2 LOP3.LUT R2, R3, R2, RZ, 0x3c, !PT ;  /* 0x000000020302a212 */ /* 0x000fc800078e3cff */
[----:B------:R-:W-:-:S05]  /*21de0*/  @!P2 LOP3.LUT R3, R3, R2, RZ, 0x3c, !PT ;  /* 0x000000020303a212 */ /* 0x000fca00078e3cff */
[----:B------:R1:W2:Y:S04]  /*21df0*/  @!P2 LDG.E.U16 R17, [R2.64] ;  /* 0x0000000a0211a981 */ /* 0x0002a8000c1e1500 */
[----:B-1----:R-:W2:Y:S04]  /*21e00*/  LDL R2, [R1+0x664] ;  /* 0x0006640001027983 */ /* 0x002ea80000100800 */
[----:B------:R-:W2:Y:S01]  /*21e10*/  LDL R3, [R1+0x6f4] ;  /* 0x0006f40001037983 */ /* 0x000ea20000100800 */
[----:B------:R-:W-:-:S03]  /*21e20*/  PRMT R5, RZ, 0x7610, R5 ;  /* 0x00007610ff057816 */ /* 0x000fc60000000005 */
[----:B0-----:R-:W0:Y:S01]  /*21e30*/  S2R R10, SR_TID.X ;  /* 0x00000000000a7919 */ /* 0x001e220000002100 */
[----:B--2---:R-:W-:-:S04]  /*21e40*/  @!P3 LOP3.LUT R3, R3, R2, RZ, 0x3c, !PT ;  /* 0x000000020303b212 */ /* 0x004fc800078e3cff */
[----:B------:R-:W-:-:S04]  /*21e50*/  @!P3 LOP3.LUT R2, R3, R2, RZ, 0x3c, !PT ;  /* 0x000000020302b212 */ /* 0x000fc800078e3cff */
[----:B------:R-:W-:-:S05]  /*21e60*/  @!P3 LOP3.LUT R3, R3, R2, RZ, 0x3c, !PT ;  /* 0x000000020303b212 */ /* 0x000fca00078e3cff */
[----:B------:R1:W2:Y:S01]  /*21e70*/  @!P3 LDG.E.U16 R5, [R2.64] ;  /* 0x0000000a0205b981 */ /* 0x0002a2000c1e1500 */
[----:B0-----:R-:W-:-:S04]  /*21e80*/  SHF.R.U32.HI R10, RZ, 0x6, R10 ;  /* 0x00000006ff0a7819 */ /* 0x001fc8000001160a */
[----:B------:R-:W-:-:S04]  /*21e90*/  SGXT.U32 R10, R10, 0x1 ;  /* 0x000000010a0a781a */ /* 0x000fc80000000000 */
[----:B------:R-:W-:Y:S01]  /*21ea0*/  LOP3.LUT R10, R10, 0xc, RZ, 0xfc, !PT ;  /* 0x0000000c0a0a7812 */ /* 0x000fe200078efcff */
[----:B------:R-:W-:Y:S03]  /*21eb0*/  STL [R1+0x5c], R17 ;  /* 0x00005c1101007387 */ /* 0x000fe60000100800 */
[----:B------:R-:W-:Y:S02]  /*21ec0*/  ISETP.GE.AND P2, PT, R10, UR5, PT ;  /* 0x000000050a007c0c */ /* 0x000fe4000bf46270 */
[----:B------:R-:W3:Y:S04]  /*21ed0*/  LDL.LU R10, [R1+0x2b2c] ;  /* 0x002b2c00010a7983 */ /* 0x000ee80000300800 */
[----:B-1----:R-:W3:Y:S04]  /*21ee0*/  LDL R2, [R1+0x65c] ;  /* 0x00065c0001027983 */ /* 0x002ee80000100800 */
[----:B--2---:R0:W-:Y:S04]  /*21ef0*/  STL [R1+0x68], R5 ;  /* 0x0000680501007387 */ /* 0x0041e80000100800 */
[----:B------:R-:W3:Y:S04]  /*21f00*/  LDL R3, [R1+0x6f0] ;  /* 0x0006f00001037983 */ /* 0x000ee80000100800 */
[----:B0-----:R-:W0:Y:S04]  /*21f10*/  S2R R5, SR_TID.X ;  /* 0x0000000000057919 */ /* 0x001e280000002100 */
[----:B------:R-:W1:Y:S01]  /*21f20*/  S2R R17, SR_TID.X ;  /* 0x0000000000117919 */ /* 0x000e620000002100 */
[----:B------:R-:W-:-:S02]  /*21f30*/  PRMT R16, RZ, 0x7610, R16 ;  /* 0x00007610ff107816 */ /* 0x000fc40000000010 */
[----:B------:R-:W-:Y:S02]  /*21f40*/  PRMT R7, RZ, 0x7610, R7 ;  /* 0x00007610ff077816 */ /* 0x000fe40000000007 */
[----:B0-----:R-:W-:Y:S02]  /*21f50*/  SHF.R.U32.HI R5, RZ, 0x6, R5 ;  /* 0x00000006ff057819 */ /* 0x001fe40000011605 */
[----:B-1----:R-:W-:Y:S02]  /*21f60*/  SHF.R.U32.HI R17, RZ, 0x6, R17 ;  /* 0x00000006ff117819 */ /* 0x002fe40000011611 */
[----:B------:R-:W-:Y:S02]  /*21f70*/  SGXT.U32 R5, R5, 0x1 ;  /* 0x000000010505781a */ /* 0x000fe40000000000 */
[----:B------:R-:W-:-:S04]  /*21f80*/  SGXT.U32 R17, R17, 0x1 ;  /* 0x000000011111781a */ /* 0x000fc80000000000 */
[----:B------:R-:W-:-:S04]  /*21f90*/  LOP3.LUT R17, R17, 0xe, RZ, 0xfc, !PT ;  /* 0x0000000e11117812 */ /* 0x000fc800078efcff */
[----:B------:R-:W-:Y:S02]  /*21fa0*/  ISETP.GE.AND P3, PT, R17, UR5, PT ;  /* 0x0000000511007c0c */ /* 0x000fe4000bf66270 */
[----:B------:R-:W2:Y:S01]  /*21fb0*/  LDL.LU R17, [R1+0x2b28] ;  /* 0x002b280001117983 */ /* 0x000ea20000300800 */
[----:B---3--:R-:W-:-:S04]  /*21fc0*/  @!P0 LOP3.LUT R3, R3, R2, RZ, 0x3c, !PT ;  /* 0x0000000203038212 */ /* 0x008fc800078e3cff */
[----:B------:R-:W-:-:S04]  /*21fd0*/  @!P0 LOP3.LUT R2, R3, R2, RZ, 0x3c, !PT ;  /* 0x0000000203028212 */ /* 0x000fc800078e3cff */
[----:B------:R-:W-:-:S05]  /*21fe0*/  @!P0 LOP3.LUT R3, R3, R2, RZ, 0x3c, !PT ;  /* 0x0000000203038212 */ /* 0x000fca00078e3cff */
[----:B------:R0:W3:Y:S02]  /*21ff0*/  @!P0 LDG.E.U16 R16, [R2.64] ;  /* 0x0000000a02108981 */ /* 0x0000e4000c1e1500 */
[----:B0-----:R-:W-:Y:S01]  /*22000*/  LOP3.LUT R3, R5, 0x10, RZ, 0xfc, !PT ;  /* 0x0000001005037812 */ /* 0x001fe200078efcff */
[----:B------:R-:W-:-:S03]  /*22010*/  @!P1 IMAD.MOV.U32 R2, RZ, RZ, R8 ;  /* 0x000000ffff029224 */ /* 0x000fc600078e0008 */
[----:B------:R-:W-:Y:S01]  /*22020*/  ISETP.GE.AND P0, PT, R3, UR5, PT ;  /* 0x0000000503007c0c */ /* 0x000fe2000bf06270 */
[----:B------:R-:W-:Y:S01]  /*22030*/  @!P1 IMAD.MOV.U32 R3, RZ, RZ, R28 ;  /* 0x000000ffff039224 */ /* 0x000fe200078e001c */
[----:B------:R-:W-:Y:S01]  /*22040*/  PRMT R24, RZ, 0x7610, R24 ;  /* 0x00007610ff187816 */ /* 0x000fe20000000018 */
[----:B------:R-:W0:Y:S04]  /*22050*/  S2R R5, SR_TID.X ;  /* 0x0000000000057919 */ /* 0x000e280000002100 */
[----:B------:R1:W2:Y:S04]  /*22060*/  @!P1 LDG.E.U16 R7, [R2.64] ;  /* 0x0000000a02079981 */ /* 0x0002a8000c1e1500 */
[----:B------:R-:W2:Y:S04]  /*22070*/  LDL R28, [R1+0x6c8] ;  /* 0x0006c800011c7983 */ /* 0x000ea80000100800 */
[----:B-1----:R-:W2:Y:S04]  /*22080*/  LDL R2, [R1+0x6e0] ;  /* 0x0006e00001027983 */ /* 0x002ea80000100800 */
[----:B------:R-:W2:Y:S02]  /*22090*/  LDL R3, [R1+0x6e4] ;  /* 0x0006e40001037983 */ /* 0x000ea40000100800 */
[----:B--2---:R-:W-:-:S04]  /*220a0*/  @!P2 LOP3.LUT R3, R3, R2, RZ, 0x3c, !PT ;  /* 0x000000020303a212 */ /* 0x004fc800078e3cff */
[----:B------:R-:W-:-:S04]  /*220b0*/  @!P2 LOP3.LUT R2, R3, R2, RZ, 0x3c, !PT ;  /* 0x000000020302a212 */ /* 0x000fc800078e3cff */
[----:B------:R-:W-:-:S05]  /*220c0*/  @!P2 LOP3.LUT R3, R3, R2, RZ, 0x3c, !PT ;  /* 0x000000020303a212 */ /* 0x000fca00078e3cff */
[----:B------:R1:W2:Y:S01]  /*220d0*/  @!P2 LDG.E.U16 R24, [R2.64] ;  /* 0x0000000a0218a981 */ /* 0x0002a2000c1e1500 */
[----:B0-----:R-:W-:-:S04]  /*220e0*/  SHF.R.U32.HI R5, RZ, 0x6, R5 ;  /* 0x00000006ff057819 */ /* 0x001fc80000011605 */
[----:B------:R-:W-:-:S04]  /*220f0*/  SGXT.U32 R5, R5, 0x1 ;  /* 0x000000010505781a */ /* 0x000fc80000000000 */
[----:B------:R-:W-:Y:S01]  /*22100*/  LOP3.LUT R5, R5, 0x12, RZ, 0xfc, !PT ;  /* 0x0000001205057812 */ /* 0x000fe200078efcff */
[----:B------:R0:W-:Y:S03]  /*22110*/  STL [R1+0x8], R7 ;  /* 0x0000080701007387 */ /* 0x0001e60000100800 */
[----:B------:R-:W-:Y:S01]  /*22120*/  ISETP.GE.AND P1, PT, R5, UR5, PT ;  /* 0x0000000505007c0c */ /* 0x000fe2000bf26270 */
[----:B0-----:R-:W3:Y:S04]  /*22130*/  LDL R7, [R1+0x6cc] ;  /* 0x0006cc0001077983 */ /* 0x001ee80000100800 */
[----:B------:R-:W3:Y:S04]  /*22140*/  LDL.LU R5, [R1+0x2b24] ;  /* 0x002b240001057983 */ /* 0x000ee80000300800 */
[----:B-1----:R-:W3:Y:S04]  /*22150*/  LDL R2, [R1+0x6d8] ;  /* 0x0006d80001027983 */ /* 0x002ee80000100800 */
[----:B--2---:R-:W-:Y:S04]  /*22160*/  STL [R1+0x3c], R24 ;  /* 0x00003c1801007387 */ /* 0x004fe80000100800 */
[----:B------:R-:W3:Y:S01]  /*22170*/  LDL R3, [R1+0x6dc] ;  /* 0x0006dc0001037983 */ /* 0x000ee20000100800 */
[----:B------:R-:W-:-:S03]  /*22180*/  PRMT R14, RZ, 0x7610, R14 ;  /* 0x00007610ff0e7816 */ /* 0x000fc6000000000e */
[----:B------:R-:W0:Y:S01]  /*22190*/  S2R R8, SR_TID.X ;  /* 0x0000000000087919 */ /* 0x000e220000002100 */
[----:B---3--:R-:W-:-:S04]  /*221a0*/  @!P3 LOP3.LUT R3, R3, R2, RZ, 0x3c, !PT ;  /* 0x000000020303b212 */ /* 0x008fc800078e3cff */
[----:B------:R-:W-:-:S04]  /*221b0*/  @!P3 LOP3.LUT R2, R3, R2, RZ, 0x3c, !PT ;  /* 0x000000020302b212 */ /* 0x000fc800078e3cff */
[----:B------:R-:W-:-:S05]  /*221c0*/  @!P3 LOP3.LUT R3, R3, R2, RZ, 0x3c, !PT ;  /* 0x000000020303b212 */ /* 0x000fca00078e3cff */
[----:B------:R-:W2:Y:S01]  /*221d0*/  @!P3 LDG.E.U16 R14, [R2.64] ;  /* 0x0000000a020eb981 */ /* 0x000ea2000c1e1500 */
[----:B0-----:R-:W-:-:S04]  /*221e0*/  SHF.R.U32.HI R8, RZ, 0x6, R8 ;  /* 0x00000006ff087819 */ /* 0x001fc80000011608 */
[----:B------:R-:W-:-:S04]  /*221f0*/  SGXT.U32 R8, R8, 0x1 ;  /* 0x000000010808781a */ /* 0x000fc80000000000 */
[----:B------:R-:W-:-:S04]  /*22200*/  LOP3.LUT R8, R8, 0x14, RZ, 0xfc, !PT ;  /* 0x0000001408087812 */ /* 0x000fc800078efcff */
[----:B------:R-:W-:Y:S02]  /*22210*/  ISETP.GE.AND P2, PT, R8, UR5, PT ;  /* 0x0000000508007c0c */ /* 0x000fe4000bf46270 */
[----:B------:R-:W3:Y:S04]  /*22220*/  LDL.LU R8, [R1+0x2b20] ;  /* 0x002b200001087983 */ /* 0x000ee80000300800 */
[----:B--2---:R0:W-:Y:S04]  /*22230*/  STL [R1+0x64], R14 ;  /* 0x0000640e01007387 */ /* 0x0041e80000100800 */
[----:B0-----:R-:W2:Y:S04]  /*22240*/  LDL.LU R14, [R1+0x2b1c] ;  /* 0x002b1c00010e7983 */ /* 0x001ea80000300800 */
[----:B------:R-:W2:Y:S04]  /*22250*/  LDL R2, [R1+0x6d0] ;  /* 0x0006d00001027983 */ /* 0x000ea80000100800 */
[----:B------:R-:W2:Y:S01]  /*22260*/  LDL R3, [R1+0x6d4] ;  /* 0x0006d40001037983 */ /* 0x000ea20000100800 */
[----:B------:R-:W-:-:S03]  /*22270*/  PRMT R13, RZ, 0x7610, R13 ;  /* 0x00007610ff0d7816 */ /* 0x000fc6000000000d */
[----:B------:R-:W0:Y:S01]  /*22280*/  S2R R24, SR_TID.X ;  /* 0x0000000000187919 */ /* 0x000e220000002100 */
[----:B--2---:R-:W-:-:S04]  /*22290*/  @!P0 LOP3.LUT R3, R3, R2, RZ, 0x3c, !PT ;  /* 0x0000000203038212 */ /* 0x004fc800078e3cff */
[----:B------:R-:W-:-:S04]  /*222a0*/  @!P0 LOP3.LUT R2, R3, R2, RZ, 0x3c, !PT ;  /* 0x0000000203028212 */ /* 0x000fc800078e3cff */
[----:B------:R-:W-:-:S05]  /*222b0*/  @!P0 LOP3.LUT R3, R3, R2, RZ, 0x3c, !PT ;  /* 0x0000000203038212 */ /* 0x000fca00078e3cff */
[----:B------:R1:W2:Y:S04]  /*222c0*/  @!P0 LDG.E.U16 R13, [R2.64] ;  /* 0x0000000a020d8981 */ /* 0x0002a8000c1e1500 */
[----:B-1----:R-:W1:Y:S01]  /*222d0*/  S2R R3, SR_TID.X ;  /* 0x0000000000037919 */ /* 0x002e620000002100 */
[----:B0-----:R-:W-:-:S04]  /*222e0*/  SHF.R.U32.HI R24, RZ, 0x6, R24 ;  /* 0x00000006ff187819 */ /* 0x001fc80000011618 */
[----:B------:R-:W-:-:S04]  /*222f0*/  SGXT.U32 R24, R24, 0x1 ;  /* 0x000000011818781a */ /* 0x000fc80000000000 */
[----:B------:R-:W-:Y:S01]  /*22300*/  LOP3.LUT R24, R24, 0x16, RZ, 0xfc, !PT ;  /* 0x0000001618187812 */ /* 0x000fe200078efcff */
[----:B------:R-:W-:Y:S01]  /*22310*/  @!P1 IMAD.MOV.U32 R2, RZ, RZ, R7 ;  /* 0x000000ffff029224 */ /* 0x000fe200078e0007 */
[----:B------:R-:W-:Y:S02]  /*22320*/  PRMT R26, RZ, 0x7610, R26 ;  /* 0x00007610ff1a7816 */ /* 0x000fe4000000001a */
[----:B-1----:R-:W-:-:S04]  /*22330*/  SHF.R.U32.HI R3, RZ, 0x6, R3 ;  /* 0x00000006ff037819 */ /* 0x002fc80000011603 */
[----:B------:R-:W-:-:S04]  /*22340*/  SGXT.U32 R3, R3, 0x1 ;  /* 0x000000010303781a */ /* 0x000fc80000000000 */
[----:B------:R-:W-:Y:S02]  /*22350*/  LOP3.LUT R3, R3, 0x18, RZ, 0xfc, !PT ;  /* 0x0000001803037812 */ /* 0x000fe400078efcff */
[----:B------:R-:W-:Y:S02]  /*22360*/  ISETP.GE.AND P3, PT, R24, UR5, PT ;  /* 0x0000000518007c0c */ /* 0x000fe4000bf66270 */
[----:B------:R-:W-:Y:S01]  /*22370*/  ISETP.GE.AND P4, PT, R3, UR5, PT ;  /* 0x0000000503007c0c */ /* 0x000fe2000bf86270 */
[----:B------:R-:W-:Y:S01]  /*22380*/  @!P1 IMAD.MOV.U32 R3, RZ, RZ, R28 ;  /* 0x000000ffff039224 */ /* 0x000fe200078e001c */
[----:B------:R-:W3:Y:S04]  /*22390*/  LDL R24, [R1+0x6c4] ;  /* 0x0006c40001187983 */ /* 0x000ee80000100800 */
[----:B------:R0:W4:Y:S04]  /*223a0*/  @!P1 LDG.E.U16 R26, [R2.64] ;  /* 0x0000000a021a9981 */ /* 0x000128000c1e1500 */
[----:B--2---:R-:W-:Y:S04]  /*223b0*/  STL [R1+0x2a08], R13 ;  /* 0x002a080d01007387 */ /* 0x004fe80000100800 */
[----:B0-----:R-:W2:Y:S04]  /*223c0*/  LDL R3, [R1+0x6c0] ;  /* 0x0006c00001037983 */ /* 0x001ea80000100800 */
[----:B------:R-:W0:Y:S01]  /*223d0*/  S2R R28, SR_TID.X ;  /* 0x00000000001c7919 */ /* 0x000e220000002100 */
[----:B------:R-:W-:-:S03]  /*223e0*/  PRMT R4, RZ, 0x7610, R4 ;  /* 0x00007610ff047816 */ /* 0x000fc60000000004 */
[----:B------:R-:W4:Y:S01]  /*223f0*/  LDL R7, [R1+0x6b4] ;  /* 0x0006b40001077983 */ /* 0x000f220000100800 */
[----:B0-----:R-:W-:-:S04]  /*22400*/  SHF.R.U32.HI R28, RZ, 0x6, R28 ;  /* 0x00000006ff1c7819 */ /* 0x001fc8000001161c */
[----:B------:R-:W-:-:S04]  /*22410*/  SGXT.U32 R28, R28, 0x1 ;  /* 0x000000011c1c781a */ /* 0x000fc80000000000 */
[----:B------:R-:W-:-:S04]  /*22420*/  LOP3.LUT R2, R28, 0x1a, RZ, 0xfc, !PT ;  /* 0x0000001a1c027812 */ /* 0x000fc800078efcff */
[----:B------:R-:W-:Y:S01]  /*22430*/  ISETP.GE.AND P1, PT, R2, UR5, PT ;  /* 0x0000000502007c0c */ /* 0x000fe2000bf26270 */
[----:B---3--:R-:W-:-:S05]  /*22440*/  @!P2 IMAD.MOV.U32 R2, RZ, RZ, R24 ;  /* 0x000000ffff02a224 */ /* 0x008fca00078e0018 */
[----:B--2---:R0:W2:Y:S04]  /*22450*/  @!P2 LDG.E.U16 R4, [R2.64] ;  /* 0x0000000a0204a981 */ /* 0x0040a8000c1e1500 */
[----:B----4-:R-:W-:Y:S04]  /*22460*/  STL [R1+0x29f4], R26 ;  /* 0x0029f41a01007387 */ /* 0x010fe80000100800 */
[----:B------:R-:W-:Y:S04]  /*22470*/  STL [R1+0x29f8], R26 ;  /* 0x0029f81a01007387 */ /* 0x000fe80000100800 */
[----:B------:R-:W-:Y:S04]  /*22480*/  STL [R1+0x29fc], R26 ;  /* 0x0029fc1a01007387 */ /* 0x000fe80000100800 */
[----:B------:R-:W-:Y:S04]  /*22490*/  STL [R1+0x2a00], R26 ;  /* 0x002a001a01007387 */ /* 0x000fe80000100800 */
[----:B------:R-:W-:Y:S04]  /*224a0*/  STL [R1+0x2a04], R26 ;  /* 0x002a041a01007387 */ /* 0x000fe80000100800 */
[----:B0-----:R-:W3:Y:S04]  /*224b0*/  LDL R2, [R1+0x6b8] ;  /* 0x0006b80001027983 */ /* 0x001ee80000100800 */
[----:B--2---:R0:W-:Y:S04]  /*224c0*/  STL [R1+0x2c], R4 ;  /* 0x00002c0401007387 */ /* 0x0041e80000100800 */
[----:B------:R-:W3:Y:S04]  /*224d0*/  LDL R3, [R1+0x6bc] ;  /* 0x0006bc0001037983 */ /* 0x000ee80000100800 */
[----:B------:R-:W1:Y:S01]  /*224e0*/  S2R R28, SR_TID.X ;  /* 0x00000000001c7919 */ /* 0x000e620000002100 */
[----:B------:R-:W-:-:S03]  /*224f0*/  PRMT R20, RZ, 0x7610, R20 ;  /* 0x00007610ff147816 */ /* 0x000fc60000000014 */
[----:B------:R-:W2:Y:S01]  /*22500*/  LDL R24, [R1+0x6a4] ;  /* 0x0006a40001187983 */ /* 0x000ea20000100800 */
[----:B-1----:R-:W-:-:S04]  /*22510*/  SHF.R.U32.HI R28, RZ, 0x6, R28 ;  /* 0x00000006ff1c7819 */ /* 0x002fc8000001161c */
[----:B------:R-:W-:-:S04]  /*22520*/  SGXT.U32 R28, R28, 0x1 ;  /* 0x000000011c1c781a */ /* 0x000fc80000000000 */
[----:B------:R-:W-:-:S04]  /*22530*/  LOP3.LUT R28, R28, 0x1c, RZ, 0xfc, !PT ;  /* 0x0000001c1c1c7812 */ /* 0x000fc800078efcff */
[----:B------:R-:W-:Y:S02]  /*22540*/  ISETP.GE.AND P2, PT, R28, UR5, PT ;  /* 0x000000051c007c0c */ /* 0x000fe4000bf46270 */
[----:B------:R-:W4:Y:S01]  /*22550*/  LDL.LU R28, [R1+0x2b18] ;  /* 0x002b1800011c7983 */ /* 0x000f220000300800 */
[----:B---3--:R-:W-:-:S04]  /*22560*/  @!P3 LOP3.LUT R3, R3, R2, RZ, 0x3c, !PT ;  /* 0x000000020303b212 */ /* 0x008fc800078e3cff */
[----:B------:R-:W-:-:S04]  /*22570*/  @!P3 LOP3.LUT R2, R3, R2, RZ, 0x3c, !PT ;  /* 0x000000020302b212 */ /* 0x000fc800078e3cff */
[----:B------:R-:W-:-:S05]  /*22580*/  @!P3 LOP3.LUT R3, R3, R2, RZ, 0x3c, !PT ;  /* 0x000000020303b212 */ /* 0x000fca00078e3cff */
[----:B------:R1:W3:Y:S04]  /*22590*/  @!P3 LDG.E.U16 R20, [R2.64] ;  /* 0x0000000a0214b981 */ /* 0x0002e8000c1e1500 */
[----:B-1----:R-:W2:Y:S01]  /*225a0*/  LDL R3, [R1+0x6b0] ;  /* 0x0006b00001037983 */ /* 0x002ea20000100800 */
[----:B------:R-:W-:Y:S01]  /*225b0*/  PRMT R11, RZ, 0x7610, R11 ;  /* 0x00007610ff0b7816 */ /* 0x000fe2000000000b */
[----:B------:R-:W-:Y:S02]  /*225c0*/  @!P4 IMAD.MOV.U32 R2, RZ, RZ, R7 ;  /* 0x000000ffff02c224 */ /* 0x000fe400078e0007 */
[----:B0-----:R-:W0:Y:S02]  /*225d0*/  S2R R4, SR_TID.X ;  /* 0x0000000000047919 */ /* 0x001e240000002100 */
[----:B0-----:R-:W-:-:S02]  /*225e0*/  SHF.R.U32.HI R4, RZ, 0x6, R4 ;  /* 0x00000006ff047819 */ /* 0x001fc40000011604 */
[----:B---3--:R0:W-:Y:S04]  /*225f0*/  STL [R1+0x60], R20 ;  /* 0x0000601401007387 */ /* 0x0081e80000100800 */
[----:B--2---:R1:W2:Y:S01]  /*22600*/  @!P4 LDG.E.U16 R11, [R2.64] ;  /* 0x0000000a020bc981 */ /* 0x0042a2000c1e1500 */
[----:B------:R-:W-:Y:S02]  /*22610*/  SGXT.U32 R4, R4, 0x1 ;  /* 0x000000010404781a */ /* 0x000fe40000000000 */
[----:B------:R-:W-:Y:S01]  /*22620*/  PRMT R18, RZ, 0x7610, R18 ;  /* 0x00007610ff127816 */ /* 0x000fe20000000012 */
[----:B0-----:R-:W3:Y:S04]  /*22630*/  LDL R20, [R1+0x69c] ;  /* 0x00069c0001147983 */ /* 0x001ee80000100800 */
[----:B-1----:R-:W2:Y:S04]  /*22640*/  LDL R2, [R1+0x6a8] ;  /* 0x0006a80001027983 */ /* 0x002ea80000100800 */
[----:B------:R-:W2:Y:S01]  /*22650*/  LDL R3, [R1+0x6ac] ;  /* 0x0006ac0001037983 */ /* 0x000ea20000100800 */
[----:B------:R-:W-:-:S04]  /*22660*/  LOP3.LUT R4, R4, 0x1e, RZ, 0xfc, !PT ;  /* 0x0000001e04047812 */ /* 0x000fc800078efcff */
[----:B------:R-:W-:Y:S02]  /*22670*/  ISETP.GE.AND P0, PT, R4, UR5, PT ;  /* 0x0000000504007c0c */ /* 0x000fe4000bf06270 */
[----:B------:R-:W0:Y:S02]  /*22680*/  S2R R4, SR_TID.X ;  /* 0x0000000000047919 */ /* 0x000e240000002100 */
[----:B0-----:R-:W-:-:S04]  /*22690*/  SHF.R.U32.HI R4, RZ, 0x6, R4 ;  /* 0x00000006ff047819 */ /* 0x001fc80000011604 */
        /* <DEDUP_REMOVED lines=8> */
[----:B0-----:R-:W3:Y:S04]  /*22720*/  LDL R3, [R1+0x6a0] ;  /* 0x0006a00001037983 */ /* 0x001ee80000100800 */
[----:B------:R-:W0:Y:S01]  /*22730*/  S2R R7, SR_TID.X ;  /* 0x0000000000077919 */ /* 0x000e220000002100 */
[----:B------:R-:W-:Y:S02]  /*22740*/  PRMT R19, RZ, 0x7610, R19 ;  /* 0x00007610ff137816 */ /* 0x000fe40000000013 */
[----:B0-----:R-:W-:-:S04]  /*22750*/  SHF.R.U32.HI R7, RZ, 0x6, R7 ;  /* 0x00000006ff077819 */ /* 0x001fc80000011607 */
[----:B------:R-:W-:-:S04]  /*22760*/  SGXT.U32 R7, R7, 0x1 ;  /* 0x000000010707781a */ /* 0x000fc80000000000 */
[----:B------:R-:W-:-:S04]  /*22770*/  LOP3.LUT R2, R7, 0x22, RZ, 0xfc, !PT ;  /* 0x0000002207027812 */ /* 0x000fc800078efcff */
[----:B------:R-:W-:Y:S01]  /*22780*/  ISETP.GE.AND P1, PT, R2, UR5, PT ;  /* 0x0000000502007c0c */ /* 0x000fe2000bf26270 */
[----:B------:R-:W-:Y:S01]  /*22790*/  @!P2 IMAD.MOV.U32 R2, RZ, RZ, R24 ;  /* 0x000000ffff02a224 */ /* 0x000fe200078e0018 */
[----:B--2---:R-:W-:Y:S04]  /*227a0*/  STL [R1+0x29f0], R18 ;  /* 0x0029f01201007387 */ /* 0x004fe80000100800 */
[----:B------:R-:W0:Y:S01]  /*227b0*/  S2R R7, SR_TID.X ;  /* 0x0000000000077919 */ /* 0x000e220000002100 */
[----:B------:R-:W-:-:S03]  /*227c0*/  PRMT R12, RZ, 0x7610, R12 ;  /* 0x00007610ff0c7816 */ /* 0x000fc6000000000c */
[----:B------:R-:W2:Y:S04]  /*227d0*/  LDL R24, [R1+0x680] ;  /* 0x0006800001187983 */ /* 0x000ea80000100800 */
[----:B---3--:R1:W3:Y:S04]  /*227e0*/  @!P2 LDG.E.U16 R19, [R2.64] ;  /* 0x0000000a0213a981 */ /* 0x0082e8000c1e1500 */
[----:B-1----:R-:W2:Y:S01]  /*227f0*/  LDL R3, [R1+0x698] ;  /* 0x0006980001037983 */ /* 0x002ea20000100800 */
[----:B0-----:R-:W-:-:S04]  /*22800*/  SHF.R.U32.HI R2, RZ, 0x6, R7 ;  /* 0x00000006ff027819 */ /* 0x001fc80000011607 */
[----:B------:R-:W-:-:S04]  /*22810*/  SGXT.U32 R2, R2, 0x1 ;  /* 0x000000010202781a */ /* 0x000fc80000000000 */
[C---:B------:R-:W-:Y:S02]  /*22820*/  LOP3.LUT R7, R2.reuse, 0x24, RZ, 0xfc, !PT ;  /* 0x0000002402077812 */ /* 0x040fe400078efcff */
[----:B------:R-:W-:-:S04]  /*22830*/  LOP3.LUT R2, R2, 0x26, RZ, 0xfc, !PT ;  /* 0x0000002602027812 */ /* 0x000fc800078efcff */
[----:B------:R-:W-:Y:S01]  /*22840*/  ISETP.GE.AND P4, PT, R2, UR5, PT ;  /* 0x0000000502007c0c */ /* 0x000fe2000bf86270 */
[----:B------:R-:W-:-:S05]  /*22850*/  @!P0 IMAD.MOV.U32 R2, RZ, RZ, R20 ;  /* 0x000000ffff028224 */ /* 0x000fca00078e0014 */
[----:B--2---:R-:W2:Y:S01]  /*22860*/  @!P0 LDG.E.U16 R12, [R2.64] ;  /* 0x0000000a020c8981 */ /* 0x004ea2000c1e1500 */
[----:B------:R-:W-:-:S03]  /*22870*/  ISETP.GE.AND P2, PT, R7, UR5, PT ;  /* 0x0000000507007c0c */ /* 0x000fc6000bf46270 */
[----:B---3--:R0:W-:Y:S04]  /*22880*/  STL [R1+0x10], R19 ;  /* 0x0000101301007387 */ /* 0x0081e80000100800 */
[----:B0-----:R-:W3:Y:S04]  /*22890*/  LDL R19, [R1+0x684] ;  /* 0x0006840001137983 */ /* 0x001ee80000100800 */
[----:B------:R-:W3:Y:S04]  /*228a0*/  LDL.LU R7, [R1+0x2b10] ;  /* 0x002b100001077983 */ /* 0x000ee80000300800 */
[----:B--2---:R0:W-:Y:S04]  /*228b0*/  STL [R1+0x54], R12 ;  /* 0x0000540c01007387 */ /* 0x0041e80000100800 */
[----:B0-----:R-:W2:Y:S04]  /*228c0*/  LDL.LU R12, [R1+0x2b0c] ;  /* 0x002b0c00010c7983 */ /* 0x001ea80000300800 */
[----:B------:R-:W2:Y:S04]  /*228d0*/  LDL R2, [R1+0x690] ;  /* 0x0006900001027983 */ /* 0x000ea80000100800 */
[----:B------:R-:W2:Y:S01]  /*228e0*/  LDL R3, [R1+0x694] ;  /* 0x0006940001037983 */ /* 0x000ea20000100800 */
[----:B------:R-:W-:-:S02]  /*228f0*/  PRMT R9, RZ, 0x7610, R9 ;  /* 0x00007610ff097816 */ /* 0x000fc40000000009 */
[----:B--2---:R-:W-:-:S04]  /*22900*/  @!P3 LOP3.LUT R3, R3, R2, RZ, 0x3c, !PT ;  /* 0x000000020303b212 */ /* 0x004fc800078e3cff */
[----:B------:R-:W-:-:S04]  /*22910*/  @!P3 LOP3.LUT R2, R3, R2, RZ, 0x3c, !PT ;  /* 0x000000020302b212 */ /* 0x000fc800078e3cff */
[----:B------:R-:W-:-:S05]  /*22920*/  @!P3 LOP3.LUT R3, R3, R2, RZ, 0x3c, !PT ;  /* 0x000000020303b212 */ /* 0x000fca00078e3cff */
[----:B------:R0:W2:Y:S04]  /*22930*/  @!P3 LDG.E.U16 R9, [R2.64] ;  /* 0x0000000a0209b981 */ /* 0x0000a8000c1e1500 */
[----:B0-----:R-:W2:Y:S04]  /*22940*/  LDL R2, [R1+0x688] ;  /* 0x0006880001027983 */ /* 0x001ea80000100800 */
[----:B------:R-:W2:Y:S01]  /*22950*/  LDL R3, [R1+0x68c] ;  /* 0x00068c0001037983 */ /* 0x000ea20000100800 */
[----:B------:R-:W-:-:S03]  /*22960*/  PRMT R15, RZ, 0x7610, R15 ;  /* 0x00007610ff0f7816 */ /* 0x000fc6000000000f */
[----:B------:R-:W0:Y:S01]  /*22970*/  S2R R20, SR_TID.X ;  /* 0x0000000000147919 */ /* 0x000e220000002100 */
[----:B--2---:R-:W-:-:S04]  /*22980*/  @!P1 LOP3.LUT R3, R3, R2, RZ, 0x3c, !PT ;  /* 0x0000000203039212 */ /* 0x004fc800078e3cff */
[----:B------:R-:W-:-:S04]  /*22990*/  @!P1 LOP3.LUT R2, R3, R2, RZ, 0x3c, !PT ;  /* 0x0000000203029212 */ /* 0x000fc800078e3cff */
[----:B------:R-:W-:-:S05]  /*229a0*/  @!P1 LOP3.LUT R3, R3, R2, RZ, 0x3c, !PT ;  /* 0x0000000203039212 */ /* 0x000fca00078e3cff */
[----:B------:R3:W2:Y:S01]  /*229b0*/  @!P1 LDG.E.U16 R15, [R2.64] ;  /* 0x0000000a020f9981 */ /* 0x0006a2000c1e1500 */
[----:B0-----:R-:W-:-:S04]  /*229c0*/  SHF.R.U32.HI R20, RZ, 0x6, R20 ;  /* 0x00000006ff147819 */ /* 0x001fc80000011614 */
[----:B------:R-:W-:Y:S02]  /*229d0*/  SGXT.U32 R20, R20, 0x1 ;  /* 0x000000011414781a */ /* 0x000fe40000000000 */
[----:B------:R-:W-:Y:S02]  /*229e0*/  PRMT R29, RZ, 0x7610, R29 ;  /* 0x00007610ff1d7816 */ /* 0x000fe4000000001d */
[----:B------:R-:W-:Y:S01]  /*229f0*/  LOP3.LUT R20, R20, 0x28, RZ, 0xfc, !PT ;  /* 0x0000002814147812 */ /* 0x000fe200078efcff */
[----:B---3--:R-:W-:Y:S02]  /*22a00*/  @!P2 IMAD.MOV.U32 R2, RZ, RZ, R19 ;  /* 0x000000ffff02a224 */ /* 0x008fe400078e0013 */
[----:B------:R-:W-:Y:S01]  /*22a10*/  @!P2 IMAD.MOV.U32 R3, RZ, RZ, R24 ;  /* 0x000000ffff03a224 */ /* 0x000fe200078e0018 */
[----:B------:R-:W-:Y:S02]  /*22a20*/  ISETP.GE.AND P0, PT, R20, UR5, PT ;  /* 0x0000000514007c0c */ /* 0x000fe4000bf06270 */
[----:B------:R-:W3:Y:S04]  /*22a30*/  LDL R20, [R1+0x674] ;  /* 0x0006740001147983 */ /* 0x000ee80000100800 */
[----:B------:R0:W3:Y:S04]  /*22a40*/  @!P2 LDG.E.U16 R29, [R2.64] ;  /* 0x0000000a021da981 */ /* 0x0000e8000c1e1500 */
[----:B--2---:R-:W-:Y:S04]  /*22a50*/  STL [R1+0x29ec], R15 ;  /* 0x0029ec0f01007387 */ /* 0x004fe80000100800 */
[----:B0-----:R-:W2:Y:S04]  /*22a60*/  LDL R2, [R1+0x678] ;  /* 0x0006780001027983 */ /* 0x001ea80000100800 */
[----:B------:R-:W2:Y:S01]  /*22a70*/  LDL R3, [R1+0x67c] ;  /* 0x00067c0001037983 */ /* 0x000ea20000100800 */
[----:B------:R-:W-:-:S03]  /*22a80*/  PRMT R21, RZ, 0x7610, R21 ;  /* 0x00007610ff157816 */ /* 0x000fc60000000015 */
[----:B------:R-:W3:Y:S04]  /*22a90*/  LDL R24, [R1+0x658] ;  /* 0x0006580001187983 */ /* 0x000ee80000100800 */
[----:B------:R-:W3:Y:S01]  /*22aa0*/  LDL R19, [R1+0x650] ;  /* 0x0006500001137983 */ /* 0x000ee20000100800 */
[----:B--2---:R-:W-:-:S04]  /*22ab0*/  @!P4 LOP3.LUT R3, R3, R2, RZ, 0x3c, !PT ;  /* 0x000000020303c212 */ /* 0x004fc800078e3cff */
[----:B------:R-:W-:-:S04]  /*22ac0*/  @!P4 LOP3.LUT R2, R3, R2, RZ, 0x3c, !PT ;  /* 0x000000020302c212 */ /* 0x000fc800078e3cff */
[----:B------:R-:W-:-:S05]  /*22ad0*/  @!P4 LOP3.LUT R3, R3, R2, RZ, 0x3c, !PT ;  /* 0x000000020303c212 */ /* 0x000fca00078e3cff */
[----:B------:R0:W2:Y:S04]  /*22ae0*/  @!P4 LDG.E.U16 R21, [R2.64] ;  /* 0x0000000a0215c981 */ /* 0x0000a8000c1e1500 */
[----:B0-----:R-:W0:Y:S04]  /*22af0*/  S2R R3, SR_TID.X ;  /* 0x0000000000037919 */ /* 0x001e280000002100 */
[----:B---3--:R-:W-:Y:S04]  /*22b00*/  STL [R1+0x29cc], R29 ;  /* 0x0029cc1d01007387 */ /* 0x008fe80000100800 */
[----:B------:R-:W-:Y:S04]  /*22b10*/  STL [R1+0x29d0], R29 ;  /* 0x0029d01d01007387 */ /* 0x000fe80000100800 */
[----:B------:R-:W-:Y:S04]  /*22b20*/  STL [R1+0x29d4], R29 ;  /* 0x0029d41d01007387 */ /* 0x000fe80000100800 */
[----:B------:R-:W-:Y:S01]  /*22b30*/  STL [R1+0x29d8], R29 ;  /* 0x0029d81d01007387 */ /* 0x000fe20000100800 */
[----:B0-----:R-:W-:-:S04]  /*22b40*/  SHF.R.U32.HI R3, RZ, 0x6, R3 ;  /* 0x00000006ff037819 */ /* 0x001fc80000011603 */
[----:B------:R-:W-:-:S04]  /*22b50*/  SGXT.U32 R3, R3, 0x1 ;  /* 0x000000010303781a */ /* 0x000fc80000000000 */
[----:B------:R-:W-:Y:S01]  /*22b60*/  LOP3.LUT R2, R3, 0x2a, RZ, 0xfc, !PT ;  /* 0x0000002a03027812 */ /* 0x000fe200078efcff */
[----:B--2---:R0:W-:Y:S04]  /*22b70*/  STL [R1+0x44], R21 ;  /* 0x0000441501007387 */ /* 0x0041e80000100800 */
[----:B0-----:R-:W2:Y:S04]  /*22b80*/  LDL.LU R21, [R1+0x2b08] ;  /* 0x002b080001157983 */ /* 0x001ea80000300800 */
[----:B------:R-:W3:Y:S01]  /*22b90*/  LDL R3, [R1+0x670] ;  /* 0x0006700001037983 */ /* 0x000ee20000100800 */
[----:B------:R-:W-:Y:S01]  /*22ba0*/  ISETP.GE.AND P1, PT, R2, UR5, PT ;  /* 0x0000000502007c0c */ /* 0x000fe2000bf26270 */
[----:B------:R-:W-:Y:S01]  /*22bb0*/  @!P0 IMAD.MOV.U32 R2, RZ, RZ, R20 ;  /* 0x000000ffff028224 */ /* 0x000fe200078e0014 */
[----:B------:R-:W-:-:S06]  /*22bc0*/  PRMT R6, RZ, 0x7610, R6 ;  /* 0x00007610ff067816 */ /* 0x000fcc0000000006 */
[----:B---3--:R0:W3:Y:S04]  /*22bd0*/  @!P0 LDG.E.U16 R6, [R2.64] ;  /* 0x0000000a02068981 */ /* 0x0080e8000c1e1500 */
[----:B0-----:R-:W0:Y:S02]  /*22be0*/  S2R R3, SR_TID.X ;  /* 0x0000000000037919 */ /* 0x001e240000002100 */
[----:B0-----:R-:W-:-:S04]  /*22bf0*/  SHF.R.U32.HI R3, RZ, 0x6, R3 ;  /* 0x00000006ff037819 */ /* 0x001fc80000011603 */
[----:B------:R-:W-:-:S04]  /*22c00*/  SGXT.U32 R3, R3, 0x1 ;  /* 0x000000010303781a */ /* 0x000fc80000000000 */
[----:B------:R-:W-:Y:S02]  /*22c10*/  LOP3.LUT R2, R3, 0x2c, RZ, 0xfc, !PT ;  /* 0x0000002c03027812 */ /* 0x000fe400078efcff */
[----:B------:R-:W2:Y:S01]  /*22c20*/  LDL R3, [R1+0x654] ;  /* 0x0006540001037983 */ /* 0x000ea20000100800 */
[----:B------:R-:W-:Y:S02]  /*22c30*/  PRMT R10, RZ, 0x7610, R10 ;  /* 0x00007610ff0a7816 */ /* 0x000fe4000000000a */
[----:B------:R-:W-:Y:S01]  /*22c40*/  ISETP.GE.AND P0, PT, R2, UR5, PT ;  /* 0x0000000502007c0c */ /* 0x000fe2000bf06270 */
[----:B------:R-:W-:Y:S01]  /*22c50*/  @!P1 IMAD.MOV.U32 R2, RZ, RZ, R24 ;  /* 0x000000ffff029224 */ /* 0x000fe200078e0018 */
[----:B------:R-:W-:-:S04]  /*22c60*/  PRMT R17, RZ, 0x7610, R17 ;  /* 0x00007610ff117816 */ /* 0x000fc80000000011 */
[----:B--2---:R0:W2:Y:S04]  /*22c70*/  @!P1 LDG.E.U16 R10, [R2.64] ;  /* 0x0000000a020a9981 */ /* 0x0040a8000c1e1500 */
[----:B0-----:R-:W3:Y:S03]  /*22c80*/  LDL R3, [R1+0x64c] ;  /* 0x00064c0001037983 */ /* 0x001ee60000100800 */
[----:B------:R-:W-:Y:S01]  /*22c90*/  @!P0 IMAD.MOV.U32 R2, RZ, RZ, R19 ;  /* 0x000000ffff028224 */ /* 0x000fe200078e0013 */
[----:B------:R-:W0:Y:S04]  /*22ca0*/  S2R R20, SR_TID.X ;  /* 0x0000000000147919 */ /* 0x000e280000002100 */
[----:B--2---:R-:W-:Y:S04]  /*22cb0*/  STL [R1+0x29e8], R10 ;  /* 0x0029e80a01007387 */ /* 0x004fe80000100800 */
[----:B---3--:R1:W2:Y:S01]  /*22cc0*/  @!P0 LDG.E.U16 R17, [R2.64] ;  /* 0x0000000a02118981 */ /* 0x0082a2000c1e1500 */
[----:B0-----:R-:W-:-:S02]  /*22cd0*/  SHF.R.U32.HI R20, RZ, 0x6, R20 ;  /* 0x00000006ff147819 */ /* 0x001fc40000011614 */
[----:B------:R-:W-:Y:S01]  /*22ce0*/  PRMT R23, RZ, 0x7610, R23 ;  /* 0x00007610ff177816 */ /* 0x000fe20000000017 */
[----:B------:R-:W3:Y:S04]  /*22cf0*/  LDL R24, [R1+0x638] ;  /* 0x0006380001187983 */ /* 0x000ee80000100800 */
[----:B-1----:R-:W2:Y:S04]  /*22d00*/  LDL R2, [R1+0x644] ;  /* 0x0006440001027983 */ /* 0x002ea80000100800 */
[----:B------:R-:W2:Y:S01]  /*22d10*/  LDL R3, [R1+0x648] ;  /* 0x0006480001037983 */ /* 0x000ea20000100800 */
[----:B------:R-:W-:-:S04]  /*22d20*/  SGXT.U32 R20, R20, 0x1 ;  /* 0x000000011414781a */ /* 0x000fc80000000000 */
[----:B------:R-:W-:-:S04]  /*22d30*/  LOP3.LUT R20, R20, 0x2e, RZ, 0xfc, !PT ;  /* 0x0000002e14147812 */ /* 0x000fc800078efcff */
[----:B------:R-:W-:Y:S02]  /*22d40*/  ISETP.GE.AND P1, PT, R20, UR5, PT ;  /* 0x0000000514007c0c */ /* 0x000fe4000bf26270 */
[----:B------:R-:W0:Y:S11]  /*22d50*/  S2R R20, SR_TID.X ;  /* 0x0000000000147919 */ /* 0x000e360000002100 */
[----:B--2---:R-:W-:-:S04]  /*22d60*/  @!P1 LOP3.LUT R3, R3, R2, RZ, 0x3c, !PT ;  /* 0x0000000203039212 */ /* 0x004fc800078e3cff */
[----:B------:R-:W-:-:S04]  /*22d70*/  @!P1 LOP3.LUT R2, R3, R2, RZ, 0x3c, !PT ;  /* 0x0000000203029212 */ /* 0x000fc800078e3cff */
[----:B------:R-:W-:-:S05]  /*22d80*/  @!P1 LOP3.LUT R3, R3, R2, RZ, 0x3c, !PT ;  /* 0x0000000203039212 */ /* 0x000fca00078e3cff */
[----:B------:R-:W2:Y:S01]  /*22d90*/  @!P1 LDG.E.U16 R23, [R2.64] ;  /* 0x0000000a02179981 */ /* 0x000ea2000c1e1500 */
[----:B0-----:R-:W-:-:S04]  /*22da0*/  SHF.R.U32.HI R20, RZ, 0x6, R20 ;  /* 0x00000006ff147819 */ /* 0x001fc80000011614 */
[----:B------:R-:W-:Y:S01]  /*22db0*/  SGXT.U32 R20, R20, 0x1 ;  /* 0x000000011414781a */ /* 0x000fe20000000000 */
[----:B------:R-:W-:Y:S03]  /*22dc0*/  STL [R1+0x29dc], R17 ;  /* 0x0029dc1101007387 */ /* 0x000fe60000100800 */
[----:B------:R-:W-:Y:S01]  /*22dd0*/  LOP3.LUT R20, R20, 0x30, RZ, 0xfc, !PT ;  /* 0x0000003014147812 */ /* 0x000fe200078efcff */
[----:B------:R-:W-:Y:S03]  /*22de0*/  STL [R1+0x29e0], R17 ;  /* 0x0029e01101007387 */ /* 0x000fe60000100800 */
[----:B------:R-:W-:Y:S01]  /*22df0*/  ISETP.GE.AND P0, PT, R20, UR5, PT ;  /* 0x0000000514007c0c */ /* 0x000fe2000bf06270 */
[----:B------:R-:W-:Y:S04]  /*22e00*/  STL [R1+0x29e4], R17 ;  /* 0x0029e41101007387 */ /* 0x000fe80000100800 */
[----:B------:R-:W3:Y:S04]  /*22e10*/  LDL.LU R20, [R1+0x2b04] ;  /* 0x002b040001147983 */ /* 0x000ee80000300800 */
[----:B------:R-:W0:Y:S04]  /*22e20*/  S2R R19, SR_TID.X ;  /* 0x0000000000137919 */ /* 0x000e280000002100 */
[----:B--2---:R1:W-:Y:S04]  /*22e30*/  STL [R1+0x18], R23 ;  /* 0x0000181701007387 */ /* 0x0043e80000100800 */
[----:B------:R-:W2:Y:S04]  /*22e40*/  LDL R2, [R1+0x63c] ;  /* 0x00063c0001027983 */ /* 0x000ea80000100800 */
[----:B------:R-:W2:Y:S01]  /*22e50*/  LDL R3, [R1+0x640] ;  /* 0x0006400001037983 */ /* 0x000ea20000100800 */
[----:B0-----:R-:W-:-:S04]  /*22e60*/  SHF.R.U32.HI R19, RZ, 0x6, R19 ;  /* 0x00000006ff137819 */ /* 0x001fc80000011613 */
[----:B------:R-:W-:Y:S02]  /*22e70*/  SGXT.U32 R19, R19, 0x1 ;  /* 0x000000011313781a */ /* 0x000fe40000000000 */
[----:B------:R-:W-:Y:S02]  /*22e80*/  PRMT R5, RZ, 0x7610, R5 ;  /* 0x00007610ff057816 */ /* 0x000fe40000000005 */
[----:B------:R-:W-:-:S04]  /*22e90*/  LOP3.LUT R19, R19, 0x32, RZ, 0xfc, !PT ;  /* 0x0000003213137812 */ /* 0x000fc800078efcff */
[----:B------:R-:W-:Y:S02]  /*22ea0*/  ISETP.GE.AND P1, PT, R19, UR5, PT ;  /* 0x0000000513007c0c */ /* 0x000fe4000bf26270 */
[----:B------:R-:W3:Y:S04]  /*22eb0*/  LDL.LU R19, [R1+0x2b00] ;  /* 0x002b000001137983 */ /* 0x000ee80000300800 */
[----:B-1----:R-:W0:Y:S01]  /*22ec0*/  S2R R23, SR_TID.X ;  /* 0x0000000000177919 */ /* 0x002e220000002100 */
[----:B--2---:R-:W-:-:S04]  /*22ed0*/  @!P0 LOP3.LUT R3, R3, R2, RZ, 0x3c, !PT ;  /* 0x0000000203038212 */ /* 0x004fc800078e3cff */
[----:B------:R-:W-:-:S04]  /*22ee0*/  @!P0 LOP3.LUT R2, R3, R2, RZ, 0x3c, !PT ;  /* 0x0000000203028212 */ /* 0x000fc800078e3cff */
[----:B------:R-:W-:-:S05]  /*22ef0*/  @!P0 LOP3.LUT R3, R3, R2, RZ, 0x3c, !PT ;  /* 0x0000000203038212 */ /* 0x000fca00078e3cff */
[----:B------:R1:W2:Y:S04]  /*22f00*/  @!P0 LDG.E.U16 R5, [R2.64] ;  /* 0x0000000a02058981 */ /* 0x0002a8000c1e1500 */
[----:B-1----:R-:W2:Y:S01]  /*22f10*/  LDL R3, [R1+0x634] ;  /* 0x0006340001037983 */ /* 0x002ea20000100800 */
[----:B0-----:R-:W-:-:S04]  /*22f20*/  SHF.R.U32.HI R23, RZ, 0x6, R23 ;  /* 0x00000006ff177819 */ /* 0x001fc80000011617 */
[----:B------:R-:W-:-:S04]  /*22f30*/  SGXT.U32 R23, R23, 0x1 ;  /* 0x000000011717781a */ /* 0x000fc80000000000 */
[----:B------:R-:W-:Y:S02]  /*22f40*/  LOP3.LUT R2, R23, 0x34, RZ, 0xfc, !PT ;  /* 0x0000003417027812 */ /* 0x000fe400078efcff */
[----:B------:R-:W-:Y:S02]  /*22f50*/  PRMT R8, RZ, 0x7610, R8 ;  /* 0x00007610ff087816 */ /* 0x000fe40000000008 */
[----:B------:R-:W-:Y:S01]  /*22f60*/  ISETP.GE.AND P0, PT, R2, UR5, PT ;  /* 0x0000000502007c0c */ /* 0x000fe2000bf06270 */
[----:B---3--:R-:W-:Y:S01]  /*22f70*/  @!P1 IMAD.MOV.U32 R2, RZ, RZ, R24 ;  /* 0x000000ffff029224 */ /* 0x008fe200078e0018 */
[----:B------:R-:W0:Y:S04]  /*22f80*/  S2R R23, SR_TID.X ;  /* 0x0000000000177919 */ /* 0x000e280000002100 */
[----:B--2---:R1:W2:Y:S04]  /*22f90*/  @!P1 LDG.E.U16 R8, [R2.64] ;  /* 0x0000000a02089981 */ /* 0x0042a8000c1e1500 */
[----:B-1----:R-:W3:Y:S04]  /*22fa0*/  LDL R2, [R1+0x62c] ;  /* 0x00062c0001027983 */ /* 0x002ee80000100800 */
[----:B------:R-:W3:Y:S01]  /*22fb0*/  LDL R3, [R1+0x630] ;  /* 0x0006300001037983 */ /* 0x000ee20000100800 */
[----:B0-----:R-:W-:-:S04]  /*22fc0*/  SHF.R.U32.HI R23, RZ, 0x6, R23 ;  /* 0x00000006ff177819 */ /* 0x001fc80000011617 */
[----:B------:R-:W-:Y:S02]  /*22fd0*/  SGXT.U32 R23, R23, 0x1 ;  /* 0x000000011717781a */ /* 0x000fe40000000000 */
[----:B------:R-:W-:Y:S02]  /*22fe0*/  PRMT R14, RZ, 0x7610, R14 ;  /* 0x00007610ff0e7816 */ /* 0x000fe4000000000e */
[----:B------:R-:W-:-:S04]  /*22ff0*/  LOP3.LUT R23, R23, 0x36, RZ, 0xfc, !PT ;  /* 0x0000003617177812 */ /* 0x000fc800078efcff */
[----:B------:R-:W-:Y:S02]  /*23000*/  ISETP.GE.AND P1, PT, R23, UR5, PT ;  /* 0x0000000517007c0c */ /* 0x000fe4000bf26270 */
[----:B------:R-:W2:Y:S01]  /*23010*/  LDL.LU R23, [R1+0x2afc] ;  /* 0x002afc0001177983 */ /* 0x000ea20000300800 */
[----:B---3--:R-:W-:-:S04]  /*23020*/  @!P0 LOP3.LUT R3, R3, R2, RZ, 0x3c, !PT ;  /* 0x0000000203038212 */ /* 0x008fc800078e3cff */
[----:B------:R-:W-:-:S04]  /*23030*/  @!P0 LOP3.LUT R2, R3, R2, RZ, 0x3c, !PT ;  /* 0x0000000203028212 */ /* 0x000fc800078e3cff */
[----:B------:R-:W-:-:S05]  /*23040*/  @!P0 LOP3.LUT R3, R3, R2, RZ, 0x3c, !PT ;  /* 0x0000000203038212 */ /* 0x000fca00078e3cff */
[----:B------:R0:W3:Y:S04]  /*23050*/  @!P0 LDG.E.U16 R14, [R2.64] ;  /* 0x0000000a020e8981 */ /* 0x0000e8000c1e1500 */
[----:B0-----:R-:W2:Y:S04]  /*23060*/  LDL R2, [R1+0x624] ;  /* 0x0006240001027983 */ /* 0x001ea80000100800 */
[----:B------:R-:W2:Y:S01]  /*23070*/  LDL R3, [R1+0x628] ;  /* 0x0006280001037983 */ /* 0x000ea20000100800 */
[----:B----4-:R-:W-:-:S03]  /*23080*/  PRMT R28, RZ, 0x7610, R28 ;  /* 0x00007610ff1c7816 */ /* 0x010fc6000000001c */
[----:B------:R-:W0:Y:S01]  /*23090*/  S2R R24, SR_TID.X ;  /* 0x0000000000187919 */ /* 0x000e220000002100 */
[----:B--2---:R-:W-:-:S04]  /*230a0*/  @!P1 LOP3.LUT R3, R3, R2, RZ, 0x3c, !PT ;  /* 0x0000000203039212 */ /* 0x004fc800078e3cff */
[----:B------:R-:W-:-:S04]  /*230b0*/  @!P1 LOP3.LUT R2, R3, R2, RZ, 0x3c, !PT ;  /* 0x0000000203029212 */ /* 0x000fc800078e3cff */
[----:B------:R-:W-:-:S05]  /*230c0*/  @!P1 LOP3.LUT R3, R3, R2, RZ, 0x3c, !PT ;  /* 0x0000000203039212 */ /* 0x000fca00078e3cff */
[----:B------:R1:W2:Y:S04]  /*230d0*/  @!P1 LDG.E.U16 R28, [R2.64] ;  /* 0x0000000a021c9981 */ /* 0x0002a8000c1e1500 */
[----:B-1----:R-:W4:Y:S04]  /*230e0*/  LDL R2, [R1+0x61c] ;  /* 0x00061c0001027983 */ /* 0x002f280000100800 */
[----:B------:R-:W4:Y:S01]  /*230f0*/  LDL R3, [R1+0x620] ;  /* 0x0006200001037983 */ /* 0x000f220000100800 */
[----:B0-----:R-:W-:-:S04]  /*23100*/  SHF.R.U32.HI R24, RZ, 0x6, R24 ;  /* 0x00000006ff187819 */ /* 0x001fc80000011618 */
[----:B------:R-:W-:-:S04]  /*23110*/  SGXT.U32 R24, R24, 0x1 ;  /* 0x000000011818781a */ /* 0x000fc80000000000 */
[----:B------:R-:W-:-:S04]  /*23120*/  LOP3.LUT R24, R24, 0x38, RZ, 0xfc, !PT ;  /* 0x0000003818187812 */ /* 0x000fc800078efcff */
[----:B------:R-:W-:Y:S02]  /*23130*/  ISETP.GE.AND P0, PT, R24, UR5, PT ;  /* 0x0000000518007c0c */ /* 0x000fe4000bf06270 */
[----:B------:R-:W0:Y:S01]  /*23140*/  S2R R24, SR_TID.X ;  /* 0x0000000000187919 */ /* 0x000e220000002100 */
[----:B------:R-:W-:Y:S02]  /*23150*/  PRMT R4, RZ, 0x7610, R4 ;  /* 0x00007610ff047816 */ /* 0x000fe40000000004 */
[----:B0-----:R-:W-:-:S04]  /*23160*/  SHF.R.U32.HI R24, RZ, 0x6, R24 ;  /* 0x00000006ff187819 */ /* 0x001fc80000011618 */
[----:B------:R-:W-:-:S04]  /*23170*/  SGXT.U32 R24, R24, 0x1 ;  /* 0x000000011818781a */ /* 0x000fc80000000000 */
[----:B------:R-:W-:-:S04]  /*23180*/  LOP3.LUT R24, R24, 0x3a, RZ, 0xfc, !PT ;  /* 0x0000003a18187812 */ /* 0x000fc800078efcff */
[----:B------:R-:W-:Y:S01]  /*23190*/  ISETP.GE.AND P1, PT, R24, UR5, PT ;  /* 0x0000000518007c0c */ /* 0x000fe2000bf26270 */
[----:B--2---:R-:W-:Y:S01]  /*231a0*/  STL [R1+0x2994], R28 ;  /* 0x0029941c01007387 */ /* 0x004fe20000100800 */
[----:B----4-:R-:W-:-:S04]  /*231b0*/  @!P0 LOP3.LUT R3, R3, R2, RZ, 0x3c, !PT ;  /* 0x0000000203038212 */ /* 0x010fc800078e3cff */
[----:B------:R-:W-:-:S04]  /*231c0*/  @!P0 LOP3.LUT R2, R3, R2, RZ, 0x3c, !PT ;  /* 0x0000000203028212 */ /* 0x000fc800078e3cff */
[----:B------:R-:W-:Y:S01]  /*231d0*/  @!P0 LOP3.LUT R3, R3, R2, RZ, 0x3c, !PT ;  /* 0x0000000203038212 */ /* 0x000fe200078e3cff */
[----:B------:R-:W-:Y:S04]  /*231e0*/  STL [R1+0x2998], R28 ;  /* 0x0029981c01007387 */ /* 0x000fe80000100800 */
[----:B------:R-:W2:Y:S04]  /*231f0*/  LDL.LU R24, [R1+0x2af8] ;  /* 0x002af80001187983 */ /* 0x000ea80000300800 */
[----:B------:R0:W4:Y:S04]  /*23200*/  @!P0 LDG.E.U16 R4, [R2.64] ;  /* 0x0000000a02048981 */ /* 0x000128000c1e1500 */
[----:B0-----:R-:W2:Y:S04]  /*23210*/  LDL R2, [R1+0x614] ;  /* 0x0006140001027983 */ /* 0x001ea80000100800 */
[----:B------:R-:W2:Y:S01]  /*23220*/  LDL R3, [R1+0x618] ;  /* 0x0006180001037983 */ /* 0x000ea20000100800 */
[----:B------:R-:W-:-:S04]  /*23230*/  SHF.R.U32.HI R25, RZ, 0x6, R25 ;  /* 0x00000006ff197819 */ /* 0x000fc80000011619 */
[----:B------:R-:W-:Y:S02]  /*23240*/  SGXT.U32 R25, R25, 0x1 ;  /* 0x000000011919781a */ /* 0x000fe40000000000 */
[----:B------:R-:W-:Y:S02]  /*23250*/  PRMT R7, RZ, 0x7610, R7 ;  /* 0x00007610ff077816 */ /* 0x000fe40000000007 */
[----:B------:R-:W-:-:S04]  /*23260*/  LOP3.LUT R25, R25, 0x3c, RZ, 0xfc, !PT ;  /* 0x0000003c19197812 */ /* 0x000fc800078efcff */
[----:B------:R-:W-:Y:S02]  /*23270*/  ISETP.GE.AND P0, PT, R25, UR5, PT ;  /* 0x0000000519007c0c */ /* 0x000fe4000bf06270 */
[----:B------:R-:W3:Y:S01]  /*23280*/  LDL.LU R25, [R1+0x2af4] ;  /* 0x002af40001197983 */ /* 0x000ee20000300800 */
[----:B--2---:R-:W-:-:S04]  /*23290*/  @!P1 LOP3.LUT R3, R3, R2, RZ, 0x3c, !PT ;  /* 0x0000000203039212 */ /* 0x004fc800078e3cff */
[----:B------:R-:W-:-:S04]  /*232a0*/  @!P1 LOP3.LUT R2, R3, R2, RZ, 0x3c, !PT ;  /* 0x0000000203029212 */ /* 0x000fc800078e3cff */
[----:B------:R-:W-:-:S05]  /*232b0*/  @!P1 LOP3.LUT R3, R3, R2, RZ, 0x3c, !PT ;  /* 0x0000000203039212 */ /* 0x000fca00078e3cff */
[----:B------:R0:W2:Y:S04]  /*232c0*/  @!P1 LDG.E.U16 R7, [R2.64] ;  /* 0x0000000a02079981 */ /* 0x0000a8000c1e1500 */
[----:B0-----:R-:W2:Y:S04]  /*232d0*/  LDL R2, [R1+0x60c] ;  /* 0x00060c0001027983 */ /* 0x001ea80000100800 */
[----:B------:R-:W2:Y:S01]  /*232e0*/  LDL R3, [R1+0x610] ;  /* 0x0006100001037983 */ /* 0x000ea20000100800 */
[----:B------:R-:W-:Y:S02]  /*232f0*/  PRMT R12, RZ, 0x7610, R12 ;  /* 0x00007610ff0c7816 */ /* 0x000fe4000000000c */
[----:B------:R-:W-:-:S02]  /*23300*/  LOP3.LUT R27, R27, 0x3e, RZ, 0xfc, !PT ;  /* 0x0000003e1b1b7812 */ /* 0x000fc400078efcff */
[----:B--2---:R-:W-:-:S04]  /*23310*/  @!P0 LOP3.LUT R3, R3, R2, RZ, 0x3c, !PT ;  /* 0x0000000203038212 */ /* 0x004fc800078e3cff */
[----:B------:R-:W-:-:S04]  /*23320*/  @!P0 LOP3.LUT R2, R3, R2, RZ, 0x3c, !PT ;  /* 0x0000000203028212 */ /* 0x000fc800078e3cff */
[----:B------:R-:W-:-:S05]  /*23330*/  @!P0 LOP3.LUT R3, R3, R2, RZ, 0x3c, !PT ;  /* 0x0000000203038212 */ /* 0x000fca00078e3cff */
[----:B------:R0:W2:Y:S04]  /*23340*/  @!P0 LDG.E.U16 R12, [R2.64] ;  /* 0x0000000a020c8981 */ /* 0x0000a8000c1e1500 */
[----:B0-----:R-:W3:Y:S04]  /*23350*/  LDL R2, [R1+0x604] ;  /* 0x0006040001027983 */ /* 0x001ee80000100800 */
[----:B------:R-:W3:Y:S01]  /*23360*/  LDL R3, [R1+0x608] ;  /* 0x0006080001037983 */ /* 0x000ee20000100800 */
[----:B------:R-:W-:-:S03]  /*23370*/  ISETP.GE.AND P1, PT, R27, UR5, PT ;  /* 0x000000051b007c0c */ /* 0x000fc6000bf26270 */
[----:B------:R-:W0:Y:S01]  /*23380*/  S2R R27, SR_TID.X ;  /* 0x00000000001b7919 */ /* 0x000e220000002100 */
[----:B------:R-:W-:Y:S02]  /*23390*/  PRMT R21, RZ, 0x7610, R21 ;  /* 0x00007610ff157816 */ /* 0x000fe40000000015 */
[----:B0-----:R-:W-:-:S04]  /*233a0*/  LOP3.LUT R27, R27, 0x3f, RZ, 0xc0, !PT ;  /* 0x0000003f1b1b7812 */ /* 0x001fc800078ec0ff */
[----:B------:R-:W-:Y:S01]  /*233b0*/  ISETP.GE.AND P0, PT, R27, UR5, PT ;  /* 0x000000051b007c0c */ /* 0x000fe2000bf06270 */
[----:B--2---:R-:W-:Y:S04]  /*233c0*/  STL [R1+0x29c8], R12 ;  /* 0x0029c80c01007387 */ /* 0x004fe80000100800 */
[----:B------:R-:W2:Y:S01]  /*233d0*/  LDL.LU R27, [R1+0x2af0] ;  /* 0x002af000011b7983 */ /* 0x000ea20000300800 */
[----:B---3--:R-:W-:-:S04]  /*233e0*/  @!P1 LOP3.LUT R3, R3, R2, RZ, 0x3c, !PT ;  /* 0x0000000203039212 */ /* 0x008fc800078e3cff */
[----:B------:R-:W-:-:S04]  /*233f0*/  @!P1 LOP3.LUT R2, R3, R2, RZ, 0x3c, !PT ;  /* 0x0000000203029212 */ /* 0x000fc800078e3cff */
[----:B------:R-:W-:-:S05]  /*23400*/  @!P1 LOP3.LUT R3, R3, R2, RZ, 0x3c, !PT ;  /* 0x0000000203039212 */ /* 0x000fca00078e3cff */
[----:B------:R0:W3:Y:S04]  /*23410*/  @!P1 LDG.E.U16 R21, [R2.64] ;  /* 0x0000000a02159981 */ /* 0x0000e8000c1e1500 */
[----:B0-----:R-:W2:Y:S04]  /*23420*/  LDL R2, [R1+0x718] ;  /* 0x0007180001027983 */ /* 0x001ea80000100800 */
[----:B------:R-:W2:Y:S01]  /*23430*/  LDL R3, [R1+0x71c] ;  /* 0x00071c0001037983 */ /* 0x000ea20000100800 */
[----:B------:R-:W-:-:S03]  /*23440*/  PRMT R20, RZ, 0x7610, R20 ;  /* 0x00007610ff147816 */ /* 0x000fc60000000014 */
[----:B------:R-:W-:Y:S06]  /*23450*/  BAR.SYNC.DEFER_BLOCKING 0x0 ;  /* 0x0000000000007b1d */ /* 0x000fec0000010000 */
[----:B---3--:R-:W-:Y:S01]  /*23460*/  STL [R1+0x2990], R21 ;  /* 0x0029901501007387 */ /* 0x008fe20000100800 */
[----:B--2---:R-:W-:-:S04]  /*23470*/  @!P0 LOP3.LUT R3, R3, R2, RZ, 0x3c, !PT ;  /* 0x0000000203038212 */ /* 0x004fc800078e3cff */
[----:B------:R-:W-:-:S04]  /*23480*/  @!P0 LOP3.LUT R2, R3, R2, RZ, 0x3c, !PT ;  /* 0x0000000203028212 */ /* 0x000fc800078e3cff */
[----:B------:R-:W-:Y:S01]  /*23490*/  @!P0 LOP3.LUT R3, R3, R2, RZ, 0x3c, !PT ;  /* 0x0000000203038212 */ /* 0x000fe200078e3cff */
[----:B------:R-:W-:Y:S04]  /*234a0*/  STL [R1+0x299c], R21 ;  /* 0x00299c1501007387 */ /* 0x000fe80000100800 */
[----:B------:R-:W-:Y:S04]  /*234b0*/  STL [R1+0x29a0], R21 ;  /* 0x0029a01501007387 */ /* 0x000fe80000100800 */
[----:B------:R0:W2:Y:S04]  /*234c0*/  @!P0 LDG.E.U16 R20, [R2.64] ;  /* 0x0000000a02148981 */ /* 0x0000a8000c1e1500 */
[----:B0-----:R-:W3:Y:S04]  /*234d0*/  LDL R2, [R1+0x70c] ;  /* 0x00070c0001027983 */ /* 0x001ee80000100800 */
[----:B------:R-:W3:Y:S01]  /*234e0*/  LDL R3, [R1+0xe9c] ;  /* 0x000e9c0001037983 */ /* 0x000ee20000100800 */
[----:B------:R-:W-:-:S03]  /*234f0*/  PRMT R19, RZ, 0x7610, R19 ;  /* 0x00007610ff137816 */ /* 0x000fc60000000013 */
[----:B--2---:R-:W-:Y:S01]  /*23500*/  STL [R1+0x298c], R20 ;  /* 0x00298c1401007387 */ /* 0x004fe20000100800 */
[----:B---3--:R-:W-:-:S04]  /*23510*/  @!P0 LOP3.LUT R3, R3, R2, RZ, 0x3c, !PT ;  /* 0x0000000203038212 */ /* 0x008fc800078e3cff */
[----:B------:R-:W-:-:S04]  /*23520*/  @!P0 LOP3.LUT R2, R3, R2, RZ, 0x3c, !PT ;  /* 0x0000000203028212 */ /* 0x000fc800078e3cff */
[----:B------:R-:W-:-:S05]  /*23530*/  @!P0 LOP3.LUT R3, R3, R2, RZ, 0x3c, !PT ;  /* 0x0000000203038212 */ /* 0x000fca00078e3cff */
[----:B------:R0:W2:Y:S04]  /*23540*/  @!P0 LDG.E.U16 R19, [R2.64] ;  /* 0x0000000a02138981 */ /* 0x0000a8000c1e1500 */
[----:B0-----:R-:W3:Y:S04]  /*23550*/  LDL R2, [R1+0xe84] ;  /* 0x000e840001027983 */ /* 0x001ee80000100800 */
[----:B------:R-:W3:Y:S01]  /*23560*/  LDL R3, [R1+0xe88] ;  /* 0x000e880001037983 */ /* 0x000ee20000100800 */
[----:B------:R-:W-:-:S03]  /*23570*/  PRMT R23, RZ, 0x7610, R23 ;  /* 0x00007610ff177816 */ /* 0x000fc60000000017 */
[----:B--2---:R-:W-:Y:S01]  /*23580*/  STL [R1+0x29a4], R19 ;  /* 0x0029a41301007387 */ /* 0x004fe20000100800 */
[----:B---3--:R-:W-:-:S04]  /*23590*/  @!P0 LOP3.LUT R3, R3, R2, RZ, 0x3c, !PT ;  /* 0x0000000203038212 */ /* 0x008fc800078e3cff */
[----:B------:R-:W-:-:S04]  /*235a0*/  @!P0 LOP3.LUT R2, R3, R2, RZ, 0x3c, !PT ;  /* 0x0000000203028212 */ /* 0x000fc800078e3cff */
[----:B------:R-:W-:Y:S01]  /*235b0*/  @!P0 LOP3.LUT R3, R3, R2, RZ, 0x3c, !PT ;  /* 0x0000000203038212 */ /* 0x000fe200078e3cff */
        /* <DEDUP_REMOVED lines=31> */
[----:B------:R-:W-:-:S02]  /*237b0*/  PRMT R0, RZ, 0x7610, R0 ;  /* 0x00007610ff007816 */ /* 0x000fc40000000000 */
[----:B---3--:R-:W-:-:S04]  /*237c0*/  @!P0 LOP3.LUT R3, R3, R2, RZ, 0x3c, !PT ;  /* 0x0000000203038212 */ /* 0x008fc800078e3cff */
[----:B------:R-:W-:-:S04]  /*237d0*/  @!P0 LOP3.LUT R2, R3, R2, RZ, 0x3c, !PT ;  /* 0x0000000203028212 */ /* 0x000fc800078e3cff */
[----:B------:R-:W-:-:S05]  /*237e0*/  @!P0 LOP3.LUT R3, R3, R2, RZ, 0x3c, !PT ;  /* 0x0000000203038212 */ /* 0x000fca00078e3cff */
[----:B------:R-:W3:Y:S04]  /*237f0*/  @!P0 LDG.E.U16 R0, [R2.64] ;  /* 0x0000000a02008981 */ /* 0x000ee8000c1e1500 */
[----:B--2---:R-:W-:Y:S04]  /*23800*/  STL [R1+0x29c4], R27 ;  /* 0x0029c41b01007387 */ /* 0x004fe80000100800 */
[----:B---3--:R0:W-:Y:S04]  /*23810*/  STL [R1], R0 ;  /* 0x0000000001007387 */ /* 0x0081e80000100800 */
[----:B0-----:R-:W2:Y:S04]  /*23820*/  LDL.LU R0, [R1+0x2aec] ;  /* 0x002aec0001007983 */ /* 0x001ea80000300800 */
[----:B------:R-:W3:Y:S04]  /*23830*/  LDL R2, [R1+0xde4] ;  /* 0x000de40001027983 */ /* 0x000ee80000100800 */
[----:B------:R-:W3:Y:S01]  /*23840*/  LDL R3, [R1+0xde8] ;  /* 0x000de80001037983 */ /* 0x000ee20000100800 */
[----:B--2---:R-:W-:-:S02]  /*23850*/  PRMT R0, RZ, 0x7610, R0 ;  /* 0x00007610ff007816 */ /* 0x004fc40000000000 */
[----:B---3--:R-:W-:-:S04]  /*23860*/  @!P0 LOP3.LUT R3, R3, R2, RZ, 0x3c, !PT ;  /* 0x0000000203038212 */ /* 0x008fc800078e3cff */
[----:B------:R-:W-:-:S04]  /*23870*/  @!P0 LOP3.LUT R2, R3, R2, RZ, 0x3c, !PT ;  /* 0x0000000203028212 */ /* 0x000fc800078e3cff */
[----:B------:R-:W-:-:S05]  /*23880*/  @!P0 LOP3.LUT R3, R3, R2, RZ, 0x3c, !PT ;  /* 0x0000000203038212 */ /* 0x000fca00078e3cff */
[----:B------:R-:W2:Y:S04]  /*23890*/  @!P0 LDG.E.U16 R0, [R2.64] ;  /* 0x0000000a02008981 */ /* 0x000ea8000c1e1500 */
[----:B--2---:R0:W-:Y:S04]  /*238a0*/  STL [R1+0x4], R0 ;  /* 0x0000040001007387 */ /* 0x0041e80000100800 */
        /* <DEDUP_REMOVED lines=489> */
[----:B------:R-:W-:-:S02]  /*25740*/  PRMT R25, RZ, 0x7610, R25 ;  /* 0x00007610ff197816 */ /* 0x000fc40000000019 */
[----:B---3--:R-:W-:-:S04]  /*25750*/  @!P0 LOP3.LUT R3, R3, R2, RZ, 0x3c, !PT ;  /* 0x0000000203038212 */ /* 0x008fc800078e3cff */
[----:B------:R-:W-:-:S04]  /*25760*/  @!P0 LOP3.LUT R2, R3, R2, RZ, 0x3c, !PT ;  /* 0x0000000203028212 */ /* 0x000fc800078e3cff */
[----:B------:R-:W-:-:S05]  /*25770*/  @!P0 LOP3.LUT R3, R3, R2, RZ, 0x3c, !PT ;  /* 0x0000000203038212 */ /* 0x000fca00078e3cff */
[----:B------:R0:W3:Y:S04]  /*25780*/  @!P0 LDG.E.U16 R25, [R2.64] ;  /* 0x0000000a02198981 */ /* 0x0000e8000c1e1500 */
[----:B0-----:R-:W3:Y:S04]  /*25790*/  LDL R2, [R1+0xec4] ;  /* 0x000ec40001027983 */ /* 0x001ee80000100800 */
[----:B------:R-:W3:Y:S01]  /*257a0*/  LDL R3, [R1+0xef0] ;  /* 0x000ef00001037983 */ /* 0x000ee20000100800 */
[----:B--2---:R-:W-:Y:S02]  /*257b0*/  PRMT R0, RZ, 0x7610, R0 ;  /* 0x00007610ff007816 */ /* 0x004fe40000000000 */
[----:B---3--:R-:W-:-:S04]  /*257c0*/  @!P0 LOP3.LUT R3, R3, R2, RZ, 0x3c, !PT ;  /* 0x0000000203038212 */ /* 0x008fc800078e3cff */
[----:B------:R-:W-:-:S04]  /*257d0*/  @!P0 LOP3.LUT R2, R3, R2, RZ, 0x3c, !PT ;  /* 0x0000000203028212 */ /* 0x000fc800078e3cff */
[----:B------:R-:W-:-:S05]  /*257e0*/  @!P0 LOP3.LUT R3, R3, R2, RZ, 0x3c, !PT ;  /* 0x0000000203038212 */ /* 0x000fca00078e3cff */
[----:B------:R-:W2:Y:S04]  /*257f0*/  @!P0 LDG.E.U16 R0, [R2.64] ;  /* 0x0000000a02008981 */ /* 0x000ea8000c1e1500 */
[----:B------:R0:W-:Y:S04]  /*25800*/  STL [R1+0x5c4], R25 ;  /* 0x0005c41901007387 */ /* 0x0001e80000100800 */
[----:B0-----:R-:W3:Y:S04]  /*25810*/  LDL R25, [R1+0xea8] ;  /* 0x000ea80001197983 */ /* 0x001ee80000100800 */
[----:B--2---:R0:W-:Y:S04]  /*25820*/  STL [R1+0x5c8], R0 ;  /* 0x0005c80001007387 */ /* 0x0041e80000100800 */
[----:B0-----:R-:W2:Y:S04]  /*25830*/  LDL.LU R0, [R1+0x2a0c] ;  /* 0x002a0c0001007983 */ /* 0x001ea80000300800 */
[----:B------:R-:W2:Y:S04]  /*25840*/  LDL R3, [R1+0x600] ;  /* 0x0006000001037983 */ /* 0x000ea80000100800 */
[----:B------:R-:W-:Y:S04]  /*25850*/  STL [R1+0x2900], R22 ;  /* 0x0029001601007387 */ /* 0x000fe80000100800 */
[----:B------:R-:W-:Y:S01]  /*25860*/  STL [R1+0x2904], R22 ;  /* 0x0029041601007387 */ /* 0x000fe20000100800 */
[----:B------:R-:W-:-:S03]  /*25870*/  PRMT R24, RZ, 0x7610, R24 ;  /* 0x00007610ff187816 */ /* 0x000fc60000000018 */
[----:B------:R-:W-:Y:S01]  /*25880*/  STL [R1+0x2908], R22 ;  /* 0x0029081601007387 */ /* 0x000fe20000100800 */
[----:B---3--:R-:W-:-:S03]  /*25890*/  @!P0 IMAD.MOV.U32 R2, RZ, RZ, R25 ;  /* 0x000000ffff028224 */ /* 0x008fc600078e0019 */
        /* <DEDUP_REMOVED lines=9> */
[----:B------:R-:W-:-:S03]  /*25930*/  PRMT R13, RZ, 0x7610, R13 ;  /* 0x00007610ff0d7816 */ /* 0x000fc6000000000d */
[----:B------:R-:W3:Y:S04]  /*25940*/  LDL R25, [R1+0xe5c] ;  /* 0x000e5c0001197983 */ /* 0x000ee80000100800 */
[----:B--2---:R0:W2:Y:S04]  /*25950*/  @!P0 LDG.E.U16 R24, [R2.64] ;  /* 0x0000000a02188981 */ /* 0x0040a8000c1e1500 */
[----:B0-----:R-:W2:Y:S04]  /*25960*/  LDL R2, [R1+0x708] ;  /* 0x0007080001027983 */ /* 0x001ea80000100800 */
[----:B------:R-:W2:Y:S02]  /*25970*/  LDL R3, [R1+0xe98] ;  /* 0x000e980001037983 */ /* 0x000ea40000100800 */
[----:B--2---:R-:W-:-:S04]  /*25980*/  @!P0 LOP3.LUT R3, R3, R2, RZ, 0x3c, !PT ;  /* 0x0000000203038212 */ /* 0x004fc800078e3cff */
[----:B------:R-:W-:-:S04]  /*25990*/  @!P0 LOP3.LUT R2, R3, R2, RZ, 0x3c, !PT ;  /* 0x0000000203028212 */ /* 0x000fc800078e3cff */
[----:B------:R-:W-:-:S05]  /*259a0*/  @!P0 LOP3.LUT R3, R3, R2, RZ, 0x3c, !PT ;  /* 0x0000000203038212 */ /* 0x000fca00078e3cff */
[----:B------:R-:W2:Y:S04]  /*259b0*/  @!P0 LDG.E.U16 R13, [R2.64] ;  /* 0x0000000a020d8981 */ /* 0x000ea8000c1e1500 */
[----:B------:R0:W-:Y:S04]  /*259c0*/  STL [R1+0x5e8], R24 ;  /* 0x0005e81801007387 */ /* 0x0001e80000100800 */
[----:B0-----:R-:W3:Y:S04]  /*259d0*/  LDL R24, [R1+0xe60] ;  /* 0x000e600001187983 */ /* 0x001ee80000100800 */
[----:B------:R-:W-:Y:S04]  /*259e0*/  STL [R1+0x2928], R16 ;  /* 0x0029281001007387 */ /* 0x000fe80000100800 */
[----:B------:R-:W-:Y:S04]  /*259f0*/  STL [R1+0x292c], R16 ;  /* 0x00292c1001007387 */ /* 0x000fe80000100800 */
[----:B------:R-:W-:Y:S04]  /*25a00*/  STL [R1+0x2930], R16 ;  /* 0x0029301001007387 */ /* 0x000fe80000100800 */
[----:B------:R-:W-:Y:S04]  /*25a10*/  STL [R1+0x2934], R16 ;  /* 0x0029341001007387 */ /* 0x000fe80000100800 */
[----:B------:R-:W-:Y:S04]  /*25a20*/  STL [R1+0x2970], R16 ;  /* 0x0029701001007387 */ /* 0x000fe80000100800 */
[----:B------:R-:W-:Y:S04]  /*25a30*/  STL [R1+0x2974], R16 ;  /* 0x0029741001007387 */ /* 0x000fe80000100800 */
[----:B------:R-:W-:Y:S04]  /*25a40*/  STL [R1+0x2978], R16 ;  /* 0x0029781001007387 */ /* 0x000fe80000100800 */
        /* <DEDUP_REMOVED lines=8> */
[----:B------:R3:W2:Y:S01]  /*25ad0*/  @!P0 LDG.E.U16 R26, [R2.64] ;  /* 0x0000000a021a8981 */ /* 0x0006a2000c1e1500 */
[----:B------:R-:W-:-:S03]  /*25ae0*/  PRMT R20, RZ, 0x7610, R20 ;  /* 0x00007610ff147816 */ /* 0x000fc60000000014 */
[----:B------:R-:W-:Y:S01]  /*25af0*/  STL [R1+0x2964], R13 ;  /* 0x0029640d01007387 */ /* 0x000fe20000100800 */
[----:B---3--:R-:W-:Y:S02]  /*25b00*/  @!P0 IMAD.MOV.U32 R2, RZ, RZ, R24 ;  /* 0x000000ffff028224 */ /* 0x008fe400078e0018 */
[----:B------:R-:W-:-:S05]  /*25b10*/  @!P0 IMAD.MOV.U32 R3, RZ, RZ, R25 ;  /* 0x000000ffff038224 */ /* 0x000fca00078e0019 */
[----:B------:R0:W3:Y:S04]  /*25b20*/  @!P0 LDG.E.U16 R20, [R2.64] ;  /* 0x0000000a02148981 */ /* 0x0000e8000c1e1500 */
[----:B--2---:R1:W-:Y:S04]  /*25b30*/  STL [R1+0x5e0], R26 ;  /* 0x0005e01a01007387 */ /* 0x0043e80000100800 */
[----:B-1----:R-:W2:Y:S04]  /*25b40*/  LDL.LU R26, [R1+0x2a04] ;  /* 0x002a0400011a7983 */ /* 0x002ea80000300800 */
[----:B------:R-:W-:Y:S04]  /*25b50*/  STL [R1+0x2938], R11 ;  /* 0x0029380b01007387 */ /* 0x000fe80000100800 */
[----:B------:R-:W-:Y:S04]  /*25b60*/  STL [R1+0x293c], R11 ;  /* 0x00293c0b01007387 */ /* 0x000fe80000100800 */
[----:B------:R-:W-:Y:S04]  /*25b70*/  STL [R1+0x2940], R11 ;  /* 0x0029400b01007387 */ /* 0x000fe80000100800 */
[----:B------:R-:W-:Y:S04]  /*25b80*/  STL [R1+0x2944], R11 ;  /* 0x0029440b01007387 */ /* 0x000fe80000100800 */
[----:B0-----:R-:W3:Y:S04]  /*25b90*/  LDL R2, [R1+0xe3c] ;  /* 0x000e3c0001027983 */ /* 0x001ee80000100800 */
[----:B------:R-:W3:Y:S01]  /*25ba0*/  LDL R3, [R1+0xe40] ;  /* 0x000e400001037983 */ /* 0x000ee20000100800 */
[----:B--2---:R-:W-:-:S02]  /*25bb0*/  PRMT R26, RZ, 0x7610, R26 ;  /* 0x00007610ff1a7816 */ /* 0x004fc4000000001a */
[----:B---3--:R-:W-:-:S04]  /*25bc0*/  @!P0 LOP3.LUT R3, R3, R2, RZ, 0x3c, !PT ;  /* 0x0000000203038212 */ /* 0x008fc800078e3cff */
[----:B------:R-:W-:-:S04]  /*25bd0*/  @!P0 LOP3.LUT R2, R3, R2, RZ, 0x3c, !PT ;  /* 0x0000000203028212 */ /* 0x000fc800078e3cff */
[----:B------:R-:W-:-:S05]  /*25be0*/  @!P0 LOP3.LUT R3, R3, R2, RZ, 0x3c, !PT ;  /* 0x0000000203038212 */ /* 0x000fca00078e3cff */
[----:B------:R-:W2:Y:S04]  /*25bf0*/  @!P0 LDG.E.U16 R26, [R2.64] ;  /* 0x0000000a021a8981 */ /* 0x000ea8000c1e1500 */
[----:B------:R0:W-:Y:S04]  /*25c00*/  STL [R1+0x5dc], R20 ;  /* 0x0005dc1401007387 */ /* 0x0001e80000100800 */
[----:B0-----:R-:W3:Y:S04]  /*25c10*/  LDL R20, [R1+0xe00] ;  /* 0x000e000001147983 */ /* 0x001ee80000100800 */
[----:B------:R-:W3:Y:S04]  /*25c20*/  LDL.LU R25, [R1+0x24] ;  /* 0x0000240001197983 */ /* 0x000ee80000300800 */
[----:B------:R-:W3:Y:S04]  /*25c30*/  LDL.LU R24, [R1+0x8] ;  /* 0x0000080001187983 */ /* 0x000ee80000300800 */
[----:B------:R-:W-:Y:S04]  /*25c40*/  STL [R1+0x2948], R9 ;  /* 0x0029480901007387 */ /* 0x000fe80000100800 */
[----:B------:R-:W-:Y:S04]  /*25c50*/  STL [R1+0x297c], R9 ;  /* 0x00297c0901007387 */ /* 0x000fe80000100800 */
[----:B------:R-:W-:Y:S04]  /*25c60*/  STL [R1+0x2980], R9 ;  /* 0x0029800901007387 */ /* 0x000fe80000100800 */
[----:B------:R-:W-:Y:S04]  /*25c70*/  STL [R1+0x2984], R9 ;  /* 0x0029840901007387 */ /* 0x000fe80000100800 */
[----:B------:R-:W-:Y:S04]  /*25c80*/  STL [R1+0x2988], R9 ;  /* 0x0029880901007387 */ /* 0x000fe80000100800 */
        /* <DEDUP_REMOVED lines=9> */
[----:B------:R-:W-:Y:S04]  /*25d20*/  STL [R1+0x294c], R6 ;  /* 0x00294c0601007387 */ /* 0x000fe80000100800 */
[----:B------:R-:W-:Y:S04]  /*25d30*/  STL [R1+0x2950], R6 ;  /* 0x0029500601007387 */ /* 0x000fe80000100800 */
[----:B------:R-:W-:Y:S04]  /*25d40*/  STL [R1+0x2954], R6 ;  /* 0x0029540601007387 */ /* 0x000fe80000100800 */
[----:B--2---:R0:W-:Y:S04]  /*25d50*/  STL [R1+0x5d4], R26 ;  /* 0x0005d41a01007387 */ /* 0x0041e80000100800 */
[----:B0-----:R-:W2:Y:S04]  /*25d60*/  LDL.LU R26, [R1+0x29fc] ;  /* 0x0029fc00011a7983 */ /* 0x001ea80000300800 */
[----:B------:R-:W3:Y:S01]  /*25d70*/  LDL R3, [R1+0xdfc] ;  /* 0x000dfc0001037983 */ /* 0x000ee20000100800 */
[----:B------:R-:W-:Y:S01]  /*25d80*/  PRMT R19, RZ, 0x7610, R19 ;  /* 0x00007610ff137816 */ /* 0x000fe20000000013 */
[----:B------:R-:W-:-:S02]  /*25d90*/  @!P0 IMAD.MOV.U32 R2, RZ, RZ, R20 ;  /* 0x000000ffff028224 */ /* 0x000fc400078e0014 */
[----:B------:R-:W-:Y:S04]  /*25da0*/  STL [R1+0x2958], R5 ;  /* 0x0029580501007387 */ /* 0x000fe80000100800 */
[----:B------:R-:W-:Y:S04]  /*25db0*/  STL [R1+0x2968], R5 ;  /* 0x0029680501007387 */ /* 0x000fe80000100800 */
[----:B------:R-:W-:Y:S04]  /*25dc0*/  STL [R1+0x296c], R5 ;  /* 0x00296c0501007387 */ /* 0x000fe80000100800 */
[----:B---3--:R0:W3:Y:S04]  /*25dd0*/  @!P0 LDG.E.U16 R19, [R2.64] ;  /* 0x0000000a02138981 */ /* 0x0080e8000c1e1500 */
        /* <DEDUP_REMOVED lines=17> */
[----:B------:R-:W2:Y:S01]  /*25ef0*/  @!P0 LDG.E.U16 R26, [R2.64] ;  /* 0x0000000a021a8981 */ /* 0x000ea2000c1e1500 */
[----:B------:R-:W-:-:S03]  /*25f00*/  LOP3.LUT R20, R0, 0x20, RZ, 0x3c, !PT ;  /* 0x0000002000147812 */ /* 0x000fc600078e3cff */
[----:B------:R-:W-:Y:S04]  /*25f10*/  STS.U16 [R0+0x10000], R22 ;  /* 0x0100001600007388 */ /* 0x000fe80000000400 */
[----:B------:R-:W-:Y:S04]  /*25f20*/  STS.U16 [R0+0x10400], R16 ;  /* 0x0104001000007388 */ /* 0x000fe80000000400 */
[----:B------:R-:W-:Y:S04]  /*25f30*/  STS.U16 [R0+0x10800], R13 ;  /* 0x0108000d00007388 */ /* 0x000fe80000000400 */
[----:B------:R-:W-:Y:S04]  /*25f40*/  STS.U16 [R0+0x10c00], R11 ;  /* 0x010c000b00007388 */ /* 0x000fe80000000400 */
[----:B------:R-:W-:Y:S04]  /*25f50*/  STS.U16 [R0+0x11000], R9 ;  /* 0x0110000900007388 */ /* 0x000fe80000000400 */
[----:B------:R-:W-:Y:S04]  /*25f60*/  STS.U16 [R0+0x11400], R6 ;  /* 0x0114000600007388 */ /* 0x000fe80000000400 */
[----:B------:R-:W-:Y:S04]  /*25f70*/  STS.U16 [R0+0x11800], R5 ;  /* 0x0118000500007388 */ /* 0x000fe80000000400 */
[----:B----4-:R-:W-:Y:S04]  /*25f80*/  STS.U16 [R0+0x11c00], R4 ;  /* 0x011c000400007388 */ /* 0x010fe80000000400 */
[----:B------:R0:W-:Y:S04]  /*25f90*/  STS.U16 [R20+0x10100], R25 ;  /* 0x0101001914007388 */ /* 0x0001e80000000400 */
[----:B0-----:R-:W3:Y:S04]  /*25fa0*/  LDL R25, [R1+0xd60] ;  /* 0x000d600001197983 */ /* 0x001ee80000100800 */
[----:B--2---:R0:W-:Y:S04]  /*25fb0*/  STL [R1+0x5bc], R26 ;  /* 0x0005bc1a01007387 */ /* 0x0041e80000100800 */
[----:B0-----:R-:W2:Y:S04]  /*25fc0*/  LDL.LU R26, [R1+0x29f4] ;  /* 0x0029f400011a7983 */ /* 0x001ea80000300800 */
[----:B------:R-:W4:Y:S04]  /*25fd0*/  LDL R2, [R1+0xd9c] ;  /* 0x000d9c0001027983 */ /* 0x000f280000100800 */
[----:B------:R-:W4:Y:S01]  /*25fe0*/  LDL R3, [R1+0xda0] ;  /* 0x000da00001037983 */ /* 0x000f220000100800 */
[----:B------:R-:W-:-:S02]  /*25ff0*/  PRMT R29, RZ, 0x7610, R29 ;  /* 0x00007610ff1d7816 */ /* 0x000fc4000000001d */
[----:B----4-:R-:W-:-:S04]  /*26000*/  @!P0 LOP3.LUT R3, R3, R2, RZ, 0x3c, !PT ;  /* 0x0000000203038212 */ /* 0x010fc800078e3cff */
[----:B------:R-:W-:-:S04]  /*26010*/  @!P0 LOP3.LUT R2, R3, R2, RZ, 0x3c, !PT ;  /* 0x0000000203028212 */ /* 0x000fc800078e3cff */
[----:B------:R-:W-:-:S05]  /*26020*/  @!P0 LOP3.LUT R3, R3, R2, RZ, 0x3c, !PT ;  /* 0x0000000203038212 */ /* 0x000fca00078e3cff */
[----:B------:R0:W4:Y:S04]  /*26030*/  @!P0 LDG.E.U16 R29, [R2.64] ;  /* 0x0000000a021d8981 */ /* 0x000128000c1e1500 */
[----:B0-----:R-:W2:Y:S01]  /*26040*/  LDL R3, [R1+0xd7c] ;  /* 0x000d7c0001037983 */ /* 0x001ea20000100800 */
[----:B------:R-:W-:Y:S01]  /*26050*/  PRMT R18, RZ, 0x7610, R18 ;  /* 0x00007610ff127816 */ /* 0x000fe20000000012 */
[----:B------:R-:W-:Y:S02]  /*26060*/  @!P0 IMAD.MOV.U32 R2, RZ, RZ, R19 ;  /* 0x000000ffff028224 */ /* 0x000fe400078e0013 */
[----:B------:R0:W-:Y:S04]  /*26070*/  STS.U16 [R20+0x10500], R24 ;  /* 0x0105001814007388 */ /* 0x0001e80000000400 */
[----:B0-----:R-:W3:Y:S04]  /*26080*/  LDL R24, [R1+0xd40] ;  /* 0x000d400001187983 */ /* 0x001ee80000100800 */
[----:B--2---:R-:W2:Y:S04]  /*26090*/  @!P0 LDG.E.U16 R18, [R2.64] ;  /* 0x0000000a02128981 */ /* 0x004ea8000c1e1500 */
[----:B----4-:R0:W-:Y:S04]  /*260a0*/  STL [R1+0x5ac], R29 ;  /* 0x0005ac1d01007387 */ /* 0x0101e80000100800 */
[----:B0-----:R-:W4:Y:S04]  /*260b0*/  LDL.LU R29, [R1+0x5c] ;  /* 0x00005c00011d7983 */ /* 0x001f280000300800 */
[----:B------:R-:W4:Y:S04]  /*260c0*/  LDL.LU R19, [R1+0x3c] ;  /* 0x00003c0001137983 */ /* 0x000f280000300800 */
[----:B--2---:R0:W-:Y:S04]  /*260d0*/  STL [R1+0x59c], R18 ;  /* 0x00059c1201007387 */ /* 0x0041e80000100800 */
[----:B0-----:R-:W2:Y:S04]  /*260e0*/  LDL.LU R18, [R1+0x29f0] ;  /* 0x0029f00001127983 */ /* 0x001ea80000300800 */
[----:B------:R-:W2:Y:S01]  /*260f0*/  LDL R3, [R1+0xd5c] ;  /* 0x000d5c0001037983 */ /* 0x000ea20000100800 */
[----:B------:R-:W-:Y:S01]  /*26100*/  PRMT R15, RZ, 0x7610, R15 ;  /* 0x00007610ff0f7816 */ /* 0x000fe2000000000f */
[----:B---3--:R-:W-:-:S02]  /*26110*/  @!P0 IMAD.MOV.U32 R2, RZ, RZ, R25 ;  /* 0x000000ffff028224 */ /* 0x008fc400078e0019 */
[----:B------:R-:W3:Y:S04]  /*26120*/  LDL.LU R25, [R1+0x2c] ;  /* 0x00002c0001197983 */ /* 0x000ee80000300800 */
[----:B--2---:R-:W2:Y:S01]  /*26130*/  @!P0 LDG.E.U16 R15, [R2.64] ;  /* 0x0000000a020f8981 */ /* 0x004ea2000c1e1500 */
[----:B------:R-:W-:-:S03]  /*26140*/  PRMT R10, RZ, 0x7610, R10 ;  /* 0x00007610ff0a7816 */ /* 0x000fc6000000000a */
[----:B--2---:R0:W-:Y:S04]  /*26150*/  STL [R1+0x58c], R15 ;  /* 0x00058c0f01007387 */ /* 0x0041e80000100800 */
[----:B0-----:R-:W2:Y:S04]  /*26160*/  LDL.LU R15, [R1+0x29ec] ;  /* 0x0029ec00010f7983 */ /* 0x001ea80000300800 */
[----:B------:R-:W2:Y:S01]  /*26170*/  LDL R3, [R1+0xd3c] ;  /* 0x000d3c0001037983 */ /* 0x000ea20000100800 */
[----:B------:R-:W-:-:S03]  /*26180*/  @!P0 IMAD.MOV.U32 R2, RZ, RZ, R24 ;  /* 0x000000ffff028224 */ /* 0x000fc600078e0018 */
[----:B------:R-:W3:Y:S04]  /*26190*/  LDL.LU R24, [R1+0x10] ;  /* 0x0000100001187983 */ /* 0x000ee80000300800 */
[----:B--2---:R-:W2:Y:S04]  /*261a0*/  @!P0 LDG.E.U16 R10, [R2.64] ;  /* 0x0000000a020a8981 */ /* 0x004ea8000c1e1500 */
        /* <DEDUP_REMOVED lines=27> */
[----:B------:R-:W-:Y:S04]  /*26360*/  STS.U16 [R20+0x10900], R26 ;  /* 0x0109001a14007388 */ /* 0x000fe80000000400 */
[----:B------:R-:W-:Y:S04]  /*26370*/  STS.U16 [R20+0x10d00], R18 ;  /* 0x010d001214007388 */ /* 0x000fe80000000400 */
[----:B------:R-:W-:Y:S04]  /*26380*/  STS.U16 [R20+0x11100], R15 ;  /* 0x0111000f14007388 */ /* 0x000fe80000000400 */
[----:B------:R-:W-:Y:S04]  /*26390*/  STS.U16 [R20+0x11500], R10 ;  /* 0x0115000a14007388 */ /* 0x000fe80000000400 */
[----:B------:R-:W-:Y:S04]  /*263a0*/  STS.U16 [R20+0x11900], R8 ;  /* 0x0119000814007388 */ /* 0x000fe80000000400 */
[----:B------:R0:W-:Y:S02]  /*263b0*/  STS.U16 [R20+0x11d00], R7 ;  /* 0x011d000714007388 */ /* 0x0001e40000000400 */
[----:B0-----:R-:W-:-:S05]  /*263c0*/  LOP3.LUT R20, R0, 0x40, RZ, 0x3c, !PT ;  /* 0x0000004000147812 */ /* 0x001fca00078e3cff */
[----:B----4-:R-:W-:Y:S04]  /*263d0*/  STS.U16 [R20+0x10200], R29 ;  /* 0x0102001d14007388 */ /* 0x010fe80000000400 */
[----:B--2---:R0:W-:Y:S04]  /*263e0*/  STL [R1+0x54c], R17 ;  /* 0x00054c1101007387 */ /* 0x0041e80000100800 */
[----:B0-----:R-:W2:Y:S04]  /*263f0*/  LDL.LU R17, [R1+0x29dc] ;  /* 0x0029dc0001117983 */ /* 0x001ea80000300800 */
[----:B------:R-:W3:Y:S04]  /*26400*/  LDL R2, [R1+0xcbc] ;  /* 0x000cbc0001027983 */ /* 0x000ee80000100800 */
[----:B------:R-:W3:Y:S04]  /*26410*/  LDL R3, [R1+0xcc0] ;  /* 0x000cc00001037983 */ /* 0x000ee80000100800 */
[----:B------:R-:W4:Y:S01]  /*26420*/  LDL.LU R29, [R1+0x29d8] ;  /* 0x0029d800011d7983 */ /* 0x000f220000300800 */
[----:B---3--:R-:W-:-:S04]  /*26430*/  @!P0 LOP3.LUT R3, R3, R2, RZ, 0x3c, !PT ;  /* 0x0000000203038212 */ /* 0x008fc800078e3cff */
[C---:B------:R-:W-:Y:S02]  /*26440*/  @!P0 LOP3.LUT R2, R3.reuse, R2, RZ, 0x3c, !PT ;  /* 0x0000000203028212 */ /* 0x040fe400078e3cff */
[----:B----4-:R-:W-:Y:S02]  /*26450*/  PRMT R29, RZ, 0x7610, R29 ;  /* 0x00007610ff1d7816 */ /* 0x010fe4000000001d */
[----:B------:R-:W-:-:S05]  /*26460*/  @!P0 LOP3.LUT R3, R3, R2, RZ, 0x3c, !PT ;  /* 0x0000000203038212 */ /* 0x000fca00078e3cff */
[----:B------:R-:W3:Y:S04]  /*26470*/  @!P0 LDG.E.U16 R29, [R2.64] ;  /* 0x0000000a021d8981 */ /* 0x000ee8000c1e1500 */
[----:B---3--:R0:W-:Y:S04]  /*26480*/  STL [R1+0x53c], R29 ;  /* 0x00053c1d01007387 */ /* 0x0081e80000100800 */
[----:B0-----:R-:W3:Y:S04]  /*26490*/  LDL.LU R29, [R1+0x29d4] ;  /* 0x0029d400011d7983 */ /* 0x001ee80000300800 */
[----:B------:R-:W4:Y:S04]  /*264a0*/  LDL R2, [R1+0xc9c] ;  /* 0x000c9c0001027983 */ /* 0x000f280000100800 */
[----:B------:R-:W4:Y:S01]  /*264b0*/  LDL R3, [R1+0xca0] ;  /* 0x000ca00001037983 */ /* 0x000f220000100800 */
[----:B---3--:R-:W-:-:S02]  /*264c0*/  PRMT R29, RZ, 0x7610, R29 ;  /* 0x00007610ff1d7816 */ /* 0x008fc4000000001d */
[----:B----4-:R-:W-:-:S04]  /*264d0*/  @!P0 LOP3.LUT R3, R3, R2, RZ, 0x3c, !PT ;  /* 0x0000000203038212 */ /* 0x010fc800078e3cff */
[----:B------:R-:W-:-:S04]  /*264e0*/  @!P0 LOP3.LUT R2, R3, R2, RZ, 0x3c, !PT ;  /* 0x0000000203028212 */ /* 0x000fc800078e3cff */
[----:B------:R-:W-:-:S05]  /*264f0*/  @!P0 LOP3.LUT R3, R3, R2, RZ, 0x3c, !PT ;  /* 0x0000000203038212 */ /* 0x000fca00078e3cff */
[----:B------:R-:W3:Y:S04]  /*26500*/  @!P0 LDG.E.U16 R29, [R2.64] ;  /* 0x0000000a021d8981 */ /* 0x000ee8000c1e1500 */
[----:B------:R0:W-:Y:S04]  /*26510*/  STS.U16 [R20+0x10600], R19 ;  /* 0x0106001314007388 */ /* 0x0001e80000000400 */
[----:B0-----:R-:W4:Y:S04]  /*26520*/  LDL R19, [R1+0xc40] ;  /* 0x000c400001137983 */ /* 0x001f280000100800 */
[----:B---3--:R0:W-:Y:S04]  /*26530*/  STL [R1+0x52c], R29 ;  /* 0x00052c1d01007387 */ /* 0x0081e80000100800 */
[----:B0-----:R-:W3:Y:S04]  /*26540*/  LDL.LU R29, [R1+0x29d0] ;  /* 0x0029d000011d7983 */ /* 0x001ee80000300800 */
[----:B------:R-:W2:Y:S04]  /*26550*/  LDL R2, [R1+0xc7c] ;  /* 0x000c7c0001027983 */ /* 0x000ea80000100800 */
[----:B------:R-:W2:Y:S01]  /*26560*/  LDL R3, [R1+0xc80] ;  /* 0x000c800001037983 */ /* 0x000ea20000100800 */
[----:B---3--:R-:W-:-:S02]  /*26570*/  PRMT R29, RZ, 0x7610, R29 ;  /* 0x00007610ff1d7816 */ /* 0x008fc4000000001d */
[----:B--2---:R-:W-:-:S04]  /*26580*/  @!P0 LOP3.LUT R3, R3, R2, RZ, 0x3c, !PT ;  /* 0x0000000203038212 */ /* 0x004fc800078e3cff */
[----:B------:R-:W-:-:S04]  /*26590*/  @!P0 LOP3.LUT R2, R3, R2, RZ, 0x3c, !PT ;  /* 0x0000000203028212 */ /* 0x000fc800078e3cff */
[----:B------:R-:W-:-:S05]  /*265a0*/  @!P0 LOP3.LUT R3, R3, R2, RZ, 0x3c, !PT ;  /* 0x0000000203038212 */ /* 0x000fca00078e3cff */
[----:B------:R-:W2:Y:S04]  /*265b0*/  @!P0 LDG.E.U16 R29, [R2.64] ;  /* 0x0000000a021d8981 */ /* 0x000ea8000c1e1500 */
[----:B------:R0:W-:Y:S04]  /*265c0*/  STS.U16 [R20+0x10a00], R25 ;  /* 0x010a001914007388 */ /* 0x0001e80000000400 */
[----:B0-----:R-:W3:Y:S04]  /*265d0*/  LDL.LU R25, [R1+0x68] ;  /* 0x0000680001197983 */ /* 0x001ee80000300800 */
[----:B--2---:R0:W-:Y:S04]  /*265e0*/  STL [R1+0x51c], R29 ;  /* 0x00051c1d01007387 */ /* 0x0041e80000100800 */
[----:B0-----:R-:W2:Y:S04]  /*265f0*/  LDL.LU R29, [R1+0x29cc] ;  /* 0x0029cc00011d7983 */ /* 0x001ea80000300800 */
[----:B------:R-:W2:Y:S04]  /*26600*/  LDL R2, [R1+0xc5c] ;  /* 0x000c5c0001027983 */ /* 0x000ea80000100800 */
[----:B------:R-:W2:Y:S01]  /*26610*/  LDL R3, [R1+0xc60] ;  /* 0x000c600001037983 */ /* 0x000ea20000100800 */
[----:B------:R-:W-:-:S03]  /*26620*/  PRMT R23, RZ, 0x7610, R23 ;  /* 0x00007610ff177816 */ /* 0x000fc60000000017 */
[----:B------:R0:W-:Y:S04]  /*26630*/  STS.U16 [R20+0x10e00], R24 ;  /* 0x010e001814007388 */ /* 0x0001e80000000400 */
[----:B0-----:R-:W3:Y:S01]  /*26640*/  LDL.LU R24, [R1+0x64] ;  /* 0x0000640001187983 */ /* 0x001ee20000300800 */
[----:B--2---:R-:W-:-:S04]  /*26650*/  @!P0 LOP3.LUT R3, R3, R2, RZ, 0x3c, !PT ;  /* 0x0000000203038212 */ /* 0x004fc800078e3cff */
[----:B------:R-:W-:-:S04]  /*26660*/  @!P0 LOP3.LUT R2, R3, R2, RZ, 0x3c, !PT ;  /* 0x0000000203028212 */ /* 0x000fc800078e3cff */
[----:B------:R-:W-:-:S05]  /*26670*/  @!P0 LOP3.LUT R3, R3, R2, RZ, 0x3c, !PT ;  /* 0x0000000203038212 */ /* 0x000fca00078e3cff */
[----:B------:R0:W2:Y:S04]  /*26680*/  @!P0 LDG.E.U16 R23, [R2.64] ;  /* 0x0000000a02178981 */ /* 0x0000a8000c1e1500 */
[----:B0-----:R-:W3:Y:S01]  /*26690*/  LDL R3, [R1+0xc3c] ;  /* 0x000c3c0001037983 */ /* 0x001ee20000100800 */
[----:B------:R-:W-:Y:S01]  /*266a0*/  PRMT R21, RZ, 0x7610, R21 ;  /* 0x00007610ff157816 */ /* 0x000fe20000000015 */
[----:B----4-:R-:W-:Y:S02]  /*266b0*/  @!P0 IMAD.MOV.U32 R2, RZ, RZ, R19 ;  /* 0x000000ffff028224 */ /* 0x010fe400078e0013 */
[----:B--2---:R0:W-:Y:S04]  /*266c0*/  STL [R1+0x50c], R23 ;  /* 0x00050c1701007387 */ /* 0x0041e80000100800 */
[----:B0-----:R-:W2:Y:S04]  /*266d0*/  LDL.LU R23, [R1+0x60] ;  /* 0x0000600001177983 */ /* 0x001ea80000300800 */
[----:B------:R-:W4:Y:S04]  /*266e0*/  LDL.LU R19, [R1+0x54] ;  /* 0x0000540001137983 */ /* 0x000f280000300800 */
[----:B---3--:R0:W3:Y:S04]  /*266f0*/  @!P0 LDG.E.U16 R21, [R2.64] ;  /* 0x0000000a02158981 */ /* 0x0080e8000c1e1500 */
[----:B0-----:R-:W2:Y:S04]  /*26700*/  LDL R2, [R1+0xc1c] ;  /* 0x000c1c0001027983 */ /* 0x001ea80000100800 */
[----:B------:R-:W2:Y:S01]  /*26710*/  LDL R3, [R1+0xc20] ;  /* 0x000c200001037983 */ /* 0x000ea20000100800 */
[----:B------:R-:W-:-:S03]  /*26720*/  PRMT R28, RZ, 0x7610, R28 ;  /* 0x00007610ff1c7816 */ /* 0x000fc6000000001c */
[----:B---3--:R0:W-:Y:S04]  /*26730*/  STL [R1+0x4fc], R21 ;  /* 0x0004fc1501007387 */ /* 0x0081e80000100800 */
[----:B0-----:R-:W3:Y:S01]  /*26740*/  LDL.LU R21, [R1+0x44] ;  /* 0x0000440001157983 */ /* 0x001ee20000300800 */
[----:B--2---:R-:W-:-:S04]  /*26750*/  @!P0 LOP3.LUT R3, R3, R2, RZ, 0x3c, !PT ;  /* 0x0000000203038212 */ /* 0x004fc800078e3cff */
[----:B------:R-:W-:-:S04]  /*26760*/  @!P0 LOP3.LUT R2, R3, R2, RZ, 0x3c, !PT ;  /* 0x0000000203028212 */ /* 0x000fc800078e3cff */
[----:B------:R-:W-:-:S05]  /*26770*/  @!P0 LOP3.LUT R3, R3, R2, RZ, 0x3c, !PT ;  /* 0x0000000203038212 */ /* 0x000fca00078e3cff */
[----:B------:R0:W2:Y:S04]  /*26780*/  @!P0 LDG.E.U16 R28, [R2.64] ;  /* 0x0000000a021c8981 */ /* 0x0000a8000c1e1500 */
[----:B0-----:R-:W2:Y:S04]  /*26790*/  LDL R2, [R1+0xbfc] ;  /* 0x000bfc0001027983 */ /* 0x001ea80000100800 */
[----:B------:R-:W2:Y:S01]  /*267a0*/  LDL R3, [R1+0xc00] ;  /* 0x000c000001037983 */ /* 0x000ea20000100800 */
[----:B------:R-:W-:Y:S02]  /*267b0*/  PRMT R12, RZ, 0x7610, R12 ;  /* 0x00007610ff0c7816 */ /* 0x000fe4000000000c */
[----:B--2---:R-:W-:-:S04]  /*267c0*/  @!P0 LOP3.LUT R3, R3, R2, RZ, 0x3c, !PT ;  /* 0x0000000203038212 */ /* 0x004fc800078e3cff */
[----:B------:R-:W-:-:S04]  /*267d0*/  @!P0 LOP3.LUT R2, R3, R2, RZ, 0x3c, !PT ;  /* 0x0000000203028212 */ /* 0x000fc800078e3cff */
[----:B------:R-:W-:-:S05]  /*267e0*/  @!P0 LOP3.LUT R3, R3, R2, RZ, 0x3c, !PT ;  /* 0x0000000203038212 */ /* 0x000fca00078e3cff */
[----:B------:R-:W2:Y:S04]  /*267f0*/  @!P0 LDG.E.U16 R12, [R2.64] ;  /* 0x0000000a020c8981 */ /* 0x000ea8000c1e1500 */
[----:B------:R0:W-:Y:S04]  /*26800*/  STL [R1+0x4e8], R28 ;  /* 0x0004e81c01007387 */ /* 0x0001e80000100800 */
[----:B0-----:R-:W3:Y:S04]  /*26810*/  LDL.LU R28, [R1+0x18] ;  /* 0x00001800011c7983 */ /* 0x001ee80000300800 */
        /* <DEDUP_REMOVED lines=9> */
[----:B------:R-:W-:Y:S04]  /*268b0*/  STS.U16 [R20+0x11200], R29 ;  /* 0x0112001d14007388 */ /* 0x000fe80000000400 */
[----:B------:R-:W-:Y:S04]  /*268c0*/  STS.U16 [R20+0x11600], R17 ;  /* 0x0116001114007388 */ /* 0x000fe80000000400 */
[----:B------:R-:W-:Y:S04]  /*268d0*/  STS.U16 [R20+0x11a00], R14 ;  /* 0x011a000e14007388 */ /* 0x000fe80000000400 */
[----:B------:R0:W-:Y:S02]  /*268e0*/  STS.U16 [R20+0x11e00], R12 ;  /* 0x011e000c14007388 */ /* 0x0001e40000000400 */
[----:B0-----:R-:W-:-:S05]  /*268f0*/  LOP3.LUT R20, R0, 0x60, RZ, 0x3c, !PT ;  /* 0x0000006000147812 */ /* 0x001fca00078e3cff */
[----:B------:R-:W-:Y:S04]  /*26900*/  STS.U16 [R20+0x10300], R25 ;  /* 0x0103001914007388 */ /* 0x000fe80000000400 */
[----:B--2---:R0:W-:Y:S04]  /*26910*/  STL [R1+0x4e0], R27 ;  /* 0x0004e01b01007387 */ /* 0x0041e80000100800 */
[----:B0-----:R-:W2:Y:S04]  /*26920*/  LDL.LU R27, [R1+0x29c4] ;  /* 0x0029c400011b7983 */ /* 0x001ea80000300800 */
[----:B------:R-:W2:Y:S04]  /*26930*/  LDL R2, [R1+0xbbc] ;  /* 0x000bbc0001027983 */ /* 0x000ea80000100800 */
[----:B------:R-:W2:Y:S04]  /*26940*/  LDL R3, [R1+0xbc0] ;  /* 0x000bc00001037983 */ /* 0x000ea80000100800 */
[----:B------:R-:W3:Y:S01]  /*26950*/  LDL.LU R25, [R1+0x29c0] ;  /* 0x0029c00001197983 */ /* 0x000ee20000300800 */
[----:B--2---:R-:W-:-:S04]  /*26960*/  @!P0 LOP3.LUT R3, R3, R2, RZ, 0x3c, !PT ;  /* 0x0000000203038212 */ /* 0x004fc800078e3cff */
[C---:B------:R-:W-:Y:S02]  /*26970*/  @!P0 LOP3.LUT R2, R3.reuse, R2, RZ, 0x3c, !PT ;  /* 0x0000000203028212 */ /* 0x040fe400078e3cff */
[----:B---3--:R-:W-:Y:S02]  /*26980*/  PRMT R25, RZ, 0x7610, R25 ;  /* 0x00007610ff197816 */ /* 0x008fe40000000019 */
[----:B------:R-:W-:-:S05]  /*26990*/  @!P0 LOP3.LUT R3, R3, R2, RZ, 0x3c, !PT ;  /* 0x0000000203038212 */ /* 0x000fca00078e3cff */
[----:B------:R-:W2:Y:S04]  /*269a0*/  @!P0 LDG.E.U16 R25, [R2.64] ;  /* 0x0000000a02198981 */ /* 0x000ea8000c1e1500 */
[----:B------:R-:W-:Y:S04]  /*269b0*/  STS.U16 [R20+0x10700], R24 ;  /* 0x0107001814007388 */ /* 0x000fe80000000400 */
[----:B--2---:R0:W-:Y:S04]  /*269c0*/  STL [R1+0x4dc], R25 ;  /* 0x0004dc1901007387 */ /* 0x0041e80000100800 */
[----:B0-----:R-:W2:Y:S04]  /*269d0*/  LDL.LU R25, [R1+0x29bc] ;  /* 0x0029bc0001197983 */ /* 0x001ea80000300800 */
[----:B------:R-:W3:Y:S04]  /*269e0*/  LDL R2, [R1+0xb9c] ;  /* 0x000b9c0001027983 */ /* 0x000ee80000100800 */
[----:B------:R-:W3:Y:S04]  /*269f0*/  LDL R3, [R1+0xba0] ;  /* 0x000ba00001037983 */ /* 0x000ee80000100800 */
[----:B------:R-:W2:Y:S01]  /*26a00*/  LDL.LU R24, [R1+0x29b8] ;  /* 0x0029b80001187983 */ /* 0x000ea20000300800 */
[----:B---3--:R-:W-:-:S04]  /*26a10*/  @!P0 LOP3.LUT R3, R3, R2, RZ, 0x3c, !PT ;  /* 0x0000000203038212 */ /* 0x008fc800078e3cff */
[C---:B------:R-:W-:Y:S02]  /*26a20*/  @!P0 LOP3.LUT R2, R3.reuse, R2, RZ, 0x3c, !PT ;  /* 0x0000000203028212 */ /* 0x040fe400078e3cff */
[----:B--2---:R-:W-:Y:S02]  /*26a30*/  PRMT R24, RZ, 0x7610, R24 ;  /* 0x00007610ff187816 */ /* 0x004fe40000000018 */
        /* <DEDUP_REMOVED lines=24> */
[----:B------:R-:W-:Y:S04]  /*26bc0*/  STS.U16 [R20+0x11300], R21 ;  /* 0x0113001514007388 */ /* 0x000fe80000000400 */
[----:B---3--:R0:W-:Y:S04]  /*26bd0*/  STL [R1+0x4d0], R19 ;  /* 0x0004d01301007387 */ /* 0x0081e80000100800 */
[----:B0-----:R-:W3:Y:S04]  /*26be0*/  LDL.LU R19, [R1+0x29a4] ;  /* 0x0029a40001137983 */ /* 0x001ee80000300800 */
[----:B------:R-:W4:Y:S04]  /*26bf0*/  LDL R2, [R1+0xb3c] ;  /* 0x000b3c0001027983 */ /* 0x000f280000100800 */
[----:B------:R-:W4:Y:S04]  /*26c00*/  LDL R3, [R1+0xb40] ;  /* 0x000b400001037983 */ /* 0x000f280000100800 */
[----:B------:R-:W2:Y:S01]  /*26c10*/  LDL.LU R21, [R1+0x29a0] ;  /* 0x0029a00001157983 */ /* 0x000ea20000300800 */
[----:B----4-:R-:W-:-:S04]  /*26c20*/  @!P0 LOP3.LUT R3, R3, R2, RZ, 0x3c, !PT ;  /* 0x0000000203038212 */ /* 0x010fc800078e3cff */
[C---:B------:R-:W-:Y:S02]  /*26c30*/  @!P0 LOP3.LUT R2, R3.reuse, R2, RZ, 0x3c, !PT ;  /* 0x0000000203028212 */ /* 0x040fe400078e3cff */
[----:B--2---:R-:W-:Y:S02]  /*26c40*/  PRMT R21, RZ, 0x7610, R21 ;  /* 0x00007610ff157816 */ /* 0x004fe40000000015 */
[----:B------:R-:W-:-:S05]  /*26c50*/  @!P0 LOP3.LUT R3, R3, R2, RZ, 0x3c, !PT ;  /* 0x0000000203038212 */ /* 0x000fca00078e3cff */
[----:B------:R-:W2:Y:S04]  /*26c60*/  @!P0 LDG.E.U16 R21, [R2.64] ;  /* 0x0000000a02158981 */ /* 0x000ea8000c1e1500 */
[----:B------:R-:W-:Y:S04]  /*26c70*/  STS.U16 [R20+0x11700], R28 ;  /* 0x0117001c14007388 */ /* 0x000fe80000000400 */
[----:B--2---:R0:W-:Y:S04]  /*26c80*/  STL [R1+0x4cc], R21 ;  /* 0x0004cc1501007387 */ /* 0x0041e80000100800 */
[----:B0-----:R-:W2:Y:S04]  /*26c90*/  LDL.LU R21, [R1+0x299c] ;  /* 0x00299c0001157983 */ /* 0x001ea80000300800 */
        /* <DEDUP_REMOVED lines=16> */
[----:B------:R-:W4:Y:S04]  /*26da0*/  @!P0 LDG.E.U16 R21, [R2.64] ;  /* 0x0000000a02158981 */ /* 0x000f28000c1e1500 */
[----:B----4-:R0:W-:Y:S04]  /*26db0*/  STL [R1+0xb8], R21 ;  /* 0x0000b81501007387 */ /* 0x0101e80000100800 */
[----:B0-----:R-:W4:Y:S04]  /*26dc0*/  LDL.LU R21, [R1+0x2990] ;  /* 0x0029900001157983 */ /* 0x001f280000300800 */
[----:B------:R-:W3:Y:S04]  /*26dd0*/  LDL R2, [R1+0xadc] ;  /* 0x000adc0001027983 */ /* 0x000ee80000100800 */
[----:B------:R-:W3:Y:S01]  /*26de0*/  LDL R3, [R1+0xae0] ;  /* 0x000ae00001037983 */ /* 0x000ee20000100800 */
[----:B------:R-:W-:-:S03]  /*26df0*/  PRMT R6, RZ, 0x7610, R6 ;  /* 0x00007610ff067816 */ /* 0x000fc60000000006 */
[----:B--2---:R-:W-:Y:S01]  /*26e00*/  STS.U16 [R20+0x11b00], R28 ;  /* 0x011b001c14007388 */ /* 0x004fe20000000400 */
[----:B---3--:R-:W-:-:S04]  /*26e10*/  @!P0 LOP3.LUT R3, R3, R2, RZ, 0x3c, !PT ;  /* 0x0000000203038212 */ /* 0x008fc800078e3cff */
[----:B------:R-:W-:-:S04]  /*26e20*/  @!P0 LOP3.LUT R2, R3, R2, RZ, 0x3c, !PT ;  /* 0x0000000203028212 */ /* 0x000fc800078e3cff */
[----:B------:R-:W-:Y:S01]  /*26e30*/  @!P0 LOP3.LUT R3, R3, R2, RZ, 0x3c, !PT ;  /* 0x0000000203038212 */ /* 0x000fe200078e3cff */
[----:B----4-:R0:W-:Y:S04]  /*26e40*/  STS.U16 [R20+0x11f00], R21 ;  /* 0x011f001514007388 */ /* 0x0101e80000000400 */
[----:B------:R1:W2:Y:S04]  /*26e50*/  @!P0 LDG.E.U16 R6, [R2.64] ;  /* 0x0000000a02068981 */ /* 0x0002a8000c1e1500 */
[----:B0-----:R-:W3:Y:S04]  /*26e60*/  LDL.LU R20, [R1+0x298c] ;  /* 0x00298c0001147983 */ /* 0x001ee80000300800 */
[----:B-1----:R-:W4:Y:S04]  /*26e70*/  LDL R2, [R1+0xabc] ;  /* 0x000abc0001027983 */ /* 0x002f280000100800 */
[----:B------:R-:W4:Y:S01]  /*26e80*/  LDL R3, [R1+0xac0] ;  /* 0x000ac00001037983 */ /* 0x000f220000100800 */
[----:B------:R-:W-:-:S03]  /*26e90*/  PRMT R5, RZ, 0x7610, R5 ;  /* 0x00007610ff057816 */ /* 0x000fc60000000005 */
[----:B--2---:R0:W-:Y:S04]  /*26ea0*/  STL [R1+0xb4], R6 ;  /* 0x0000b40601007387 */ /* 0x0041e80000100800 */
[----:B0-----:R-:W2:Y:S01]  /*26eb0*/  LDL.LU R6, [R1] ;  /* 0x0000000001067983 */ /* 0x001ea20000300800 */
[----:B----4-:R-:W-:-:S04]  /*26ec0*/  @!P0 LOP3.LUT R3, R3, R2, RZ, 0x3c, !PT ;  /* 0x0000000203038212 */ /* 0x010fc800078e3cff */
[----:B------:R-:W-:-:S04]  /*26ed0*/  @!P0 LOP3.LUT R2, R3, R2, RZ, 0x3c, !PT ;  /* 0x0000000203028212 */ /* 0x000fc800078e3cff */
[----:B------:R-:W-:-:S05]  /*26ee0*/  @!P0 LOP3.LUT R3, R3, R2, RZ, 0x3c, !PT ;  /* 0x0000000203038212 */ /* 0x000fca00078e3cff */
[----:B------:R0:W4:Y:S04]  /*26ef0*/  @!P0 LDG.E.U16 R5, [R2.64] ;  /* 0x0000000a02058981 */ /* 0x000128000c1e1500 */
[----:B0-----:R-:W2:Y:S04]  /*26f00*/  LDL R2, [R1+0xa9c] ;  /* 0x000a9c0001027983 */ /* 0x001ea80000100800 */
[----:B------:R-:W2:Y:S01]  /*26f10*/  LDL R3, [R1+0xaa0] ;  /* 0x000aa00001037983 */ /* 0x000ea20000100800 */
[----:B------:R-:W-:-:S03]  /*26f20*/  PRMT R13, RZ, 0x7610, R13 ;  /* 0x00007610ff0d7816 */ /* 0x000fc6000000000d */
[----:B----4-:R0:W-:Y:S04]  /*26f30*/  STL [R1+0xb0], R5 ;  /* 0x0000b00501007387 */ /* 0x0101e80000100800 */
[----:B0-----:R-:W4:Y:S01]  /*26f40*/  LDL.LU R5, [R1+0x4] ;  /* 0x0000040001057983 */ /* 0x001f220000300800 */
[----:B--2---:R-:W-:-:S04]  /*26f50*/  @!P0 LOP3.LUT R3, R3, R2, RZ, 0x3c, !PT ;  /* 0x0000000203038212 */ /* 0x004fc800078e3cff */
[----:B------:R-:W-:-:S04]  /*26f60*/  @!P0 LOP3.LUT R2, R3, R2, RZ, 0x3c, !PT ;  /* 0x0000000203028212 */ /* 0x000fc800078e3cff */
[----:B------:R-:W-:-:S05]  /*26f70*/  @!P0 LOP3.LUT R3, R3, R2, RZ, 0x3c, !PT ;  /* 0x0000000203038212 */ /* 0x000fca00078e3cff */
[----:B------:R0:W2:Y:S04]  /*26f80*/  @!P0 LDG.E.U16 R13, [R2.64] ;  /* 0x0000000a020d8981 */ /* 0x0000a8000c1e1500 */
[----:B0-----:R-:W3:Y:S04]  /*26f90*/  LDL R2, [R1+0xa7c] ;  /* 0x000a7c0001027983 */ /* 0x001ee80000100800 */
[----:B------:R-:W3:Y:S01]  /*26fa0*/  LDL R3, [R1+0xa80] ;  /* 0x000a800001037983 */ /* 0x000ee20000100800 */
[----:B------:R-:W-:-:S03]  /*26fb0*/  PRMT R22, RZ, 0x7610, R22 ;  /* 0x00007610ff167816 */ /* 0x000fc60000000016 */
[----:B--2---:R0:W-:Y:S04]  /*26fc0*/  STL [R1+0xac], R13 ;  /* 0x0000ac0d01007387 */ /* 0x0041e80000100800 */
[----:B0-----:R-:W2:Y:S01]  /*26fd0*/  LDL.LU R13, [R1+0xc] ;  /* 0x00000c00010d7983 */ /* 0x001ea20000300800 */
[----:B---3--:R-:W-:-:S04]  /*26fe0*/  @!P0 LOP3.LUT R3, R3, R2, RZ, 0x3c, !PT ;  /* 0x0000000203038212 */ /* 0x008fc800078e3cff */
[----:B------:R-:W-:-:S04]  /*26ff0*/  @!P0 LOP3.LUT R2, R3, R2, RZ, 0x3c, !PT ;  /* 0x0000000203028212 */ /* 0x000fc800078e3cff */
[----:B------:R-:W-:-:S05]  /*27000*/  @!P0 LOP3.LUT R3, R3, R2, RZ, 0x3c, !PT ;  /* 0x0000000203038212 */ /* 0x000fca00078e3cff */
[----:B------:R0:W3:Y:S04]  /*27010*/  @!P0 LDG.E.U16 R22, [R2.64] ;  /* 0x0000000a02168981 */ /* 0x0000e8000c1e1500 */
        /* <DEDUP_REMOVED lines=20> */
[----:B------:R-:W-:Y:S02]  /*27160*/  PRMT R9, RZ, 0x7610, R9 ;  /* 0x00007610ff097816 */ /* 0x000fe40000000009 */
[----:B--2---:R-:W-:-:S04]  /*27170*/  @!P0 LOP3.LUT R3, R3, R2, RZ, 0x3c, !PT ;  /* 0x0000000203038212 */ /* 0x004fc800078e3cff */
[----:B------:R-:W-:-:S04]  /*27180*/  @!P0 LOP3.LUT R2, R3, R2, RZ, 0x3c, !PT ;  /* 0x0000000203028212 */ /* 0x000fc800078e3cff */
[----:B------:R-:W-:-:S05]  /*27190*/  @!P0 LOP3.LUT R3, R3, R2, RZ, 0x3c, !PT ;  /* 0x0000000203038212 */ /* 0x000fca00078e3cff */
[----:B------:R-:W2:Y:S04]  /*271a0*/  @!P0 LDG.E.U16 R9, [R2.64] ;  /* 0x0000000a02098981 */ /* 0x000ea8000c1e1500 */
[----:B---3--:R0:W-:Y:S04]  /*271b0*/  STL [R1+0xa0], R11 ;  /* 0x0000a00b01007387 */ /* 0x0081e80000100800 */
[----:B0-----:R-:W3:Y:S04]  /*271c0*/  LDL.LU R11, [R1+0x20] ;  /* 0x00002000010b7983 */ /* 0x001ee80000300800 */
        /* <DEDUP_REMOVED lines=9> */
[----:B------:R0:W-:Y:S04]  /*27260*/  STS.U16 [R0+0x1800], R6 ;  /* 0x0018000600007388 */ /* 0x0001e80000000400 */
        /* <DEDUP_REMOVED lines=10> */
[----:B----4-:R0:W-:Y:S04]  /*27310*/  STS.U16 [R0+0x1c00], R5 ;  /* 0x001c000500007388 */ /* 0x0101e80000000400 */
[----:B0-----:R-:W3:Y:S04]  /*27320*/  LDL.LU R5, [R1+0x30] ;  /* 0x0000300001057983 */ /* 0x001ee80000300800 */
[----:B--2---:R0:W-:Y:S04]  /*27330*/  STL [R1+0x94], R9 ;  /* 0x0000940901007387 */ /* 0x0041e80000100800 */
[----:B0-----:R-:W2:Y:S04]  /*27340*/  LDL.LU R9, [R1+0x2980] ;  /* 0x0029800001097983 */ /* 0x001ea80000300800 */
[----:B------:R-:W4:Y:S04]  /*27350*/  LDL R2, [R1+0x9bc] ;  /* 0x0009bc0001027983 */ /* 0x000f280000100800 */
[----:B------:R-:W4:Y:S01]  /*27360*/  LDL R3, [R1+0x9c0] ;  /* 0x0009c00001037983 */ /* 0x000f220000100800 */
[----:B--2---:R-:W-:-:S02]  /*27370*/  PRMT R9, RZ, 0x7610, R9 ;  /* 0x00007610ff097816 */ /* 0x004fc40000000009 */
[----:B----4-:R-:W-:-:S04]  /*27380*/  @!P0 LOP3.LUT R3, R3, R2, RZ, 0x3c, !PT ;  /* 0x0000000203038212 */ /* 0x010fc800078e3cff */
[----:B------:R-:W-:-:S04]  /*27390*/  @!P0 LOP3.LUT R2, R3, R2, RZ, 0x3c, !PT ;  /* 0x0000000203028212 */ /* 0x000fc800078e3cff */
[----:B------:R-:W-:-:S05]  /*273a0*/  @!P0 LOP3.LUT R3, R3, R2, RZ, 0x3c, !PT ;  /* 0x0000000203038212 */ /* 0x000fca00078e3cff */
[----:B------:R-:W2:Y:S04]  /*273b0*/  @!P0 LDG.E.U16 R9, [R2.64] ;  /* 0x0000000a02098981 */ /* 0x000ea8000c1e1500 */
[----:B------:R0:W-:Y:S04]  /*273c0*/  STS.U16 [R0+0x2000], R13 ;  /* 0x0020000d00007388 */ /* 0x0001e80000000400 */
[----:B0-----:R-:W4:Y:S04]  /*273d0*/  LDL.LU R13, [R1+0x34] ;  /* 0x00003400010d7983 */ /* 0x001f280000300800 */
        /* <DEDUP_REMOVED lines=8> */
[----:B------:R0:W2:Y:S04]  /*27460*/  @!P0 LDG.E.U16 R9, [R2.64] ;  /* 0x0000000a02098981 */ /* 0x0000a8000c1e1500 */
[----:B------:R1:W-:Y:S04]  /*27470*/  STS.U16 [R0+0x2400], R22 ;  /* 0x0024001600007388 */ /* 0x0003e80000000400 */
[----:B-1----:R-:W3:Y:S04]  /*27480*/  LDL.LU R22, [R1+0x38] ;  /* 0x0000380001167983 */ /* 0x002ee80000300800 */
[----:B0-----:R-:W3:Y:S04]  /*27490*/  LDL R2, [R1+0x97c] ;  /* 0x00097c0001027983 */ /* 0x001ee80000100800 */
[----:B------:R-:W3:Y:S04]  /*274a0*/  LDL R3, [R1+0x980] ;  /* 0x0009800001037983 */ /* 0x000ee80000100800 */
[----:B------:R-:W-:Y:S04]  /*274b0*/  STS.U16 [R0+0x2800], R16 ;  /* 0x0028001000007388 */ /* 0x000fe80000000400 */
[----:B--2---:R0:W-:Y:S04]  /*274c0*/  STL [R1+0x8c], R9 ;  /* 0x00008c0901007387 */ /* 0x0041e80000100800 */
[----:B0-----:R-:W2:Y:S04]  /*274d0*/  LDL.LU R9, [R1+0x40] ;  /* 0x0000400001097983 */ /* 0x001ea80000300800 */
[----:B------:R-:W2:Y:S01]  /*274e0*/  LDL.LU R16, [R1+0x2978] ;  /* 0x0029780001107983 */ /* 0x000ea20000300800 */
[----:B---3--:R-:W-:-:S04]  /*274f0*/  @!P0 LOP3.LUT R3, R3, R2, RZ, 0x3c, !PT ;  /* 0x0000000203038212 */ /* 0x008fc800078e3cff */
[----:B------:R-:W-:-:S04]  /*27500*/  @!P0 LOP3.LUT R2, R3, R2, RZ, 0x3c, !PT ;  /* 0x0000000203028212 */ /* 0x000fc800078e3cff */
[----:B------:R-:W-:Y:S02]  /*27510*/  @!P0 LOP3.LUT R3, R3, R2, RZ, 0x3c, !PT ;  /* 0x0000000203038212 */ /* 0x000fe400078e3cff */
[----:B--2---:R-:W-:-:S06]  /*27520*/  PRMT R16, RZ, 0x7610, R16 ;  /* 0x00007610ff107816 */ /* 0x004fcc0000000010 */
        /* <DEDUP_REMOVED lines=44> */
[----:B------:R0:W3:Y:S04]  /*277f0*/  @!P0 LDG.E.U16 R13, [R2.64] ;  /* 0x0000000a020d8981 */ /* 0x0000e8000c1e1500 */
[----:B------:R-:W-:Y:S04]  /*27800*/  STS.U16 [R0+0x3c00], R22 ;  /* 0x003c001600007388 */ /* 0x000fe80000000400 */
[----:B0-----:R-:W4:Y:S04]  /*27810*/  LDL R2, [R1+0x8dc] ;  /* 0x0008dc0001027983 */ /* 0x001f280000100800 */
[----:B------:R-:W4:Y:S04]  /*27820*/  LDL R3, [R1+0x8e0] ;  /* 0x0008e00001037983 */ /* 0x000f280000100800 */
[----:B---3--:R0:W-:Y:S04]  /*27830*/  STL [R1+0x78], R13 ;  /* 0x0000780d01007387 */ /* 0x0081e80000100800 */
[----:B0-----:R-:W3:Y:S04]  /*27840*/  LDL.LU R13, [R1+0x4ec] ;  /* 0x0004ec00010d7983 */ /* 0x001ee80000300800 */
[----:B------:R-:W2:Y:S01]  /*27850*/  LDL.LU R22, [R1+0x2960] ;  /* 0x0029600001167983 */ /* 0x000ea20000300800 */
[----:B----4-:R-:W-:-:S04]  /*27860*/  @!P0 LOP3.LUT R3, R3, R2, RZ, 0x3c, !PT ;  /* 0x0000000203038212 */ /* 0x010fc800078e3cff */
[----:B------:R-:W-:-:S04]  /*27870*/  @!P0 LOP3.LUT R2, R3, R2, RZ, 0x3c, !PT ;  /* 0x0000000203028212 */ /* 0x000fc800078e3cff */
[----:B------:R-:W-:Y:S02]  /*27880*/  @!P0 LOP3.LUT R3, R3, R2, RZ, 0x3c, !PT ;  /* 0x0000000203038212 */ /* 0x000fe400078e3cff */
[----:B--2---:R-:W-:-:S06]  /*27890*/  PRMT R22, RZ, 0x7610, R22 ;  /* 0x00007610ff167816 */ /* 0x004fcc0000000016 */
[----:B------:R-:W2:Y:S04]  /*278a0*/  @!P0 LDG.E.U16 R22, [R2.64] ;  /* 0x0000000a02168981 */ /* 0x000ea8000c1e1500 */
[----:B--2---:R0:W-:Y:S04]  /*278b0*/  STL [R1+0x74], R22 ;  /* 0x0000741601007387 */ /* 0x0041e80000100800 */
[----:B0-----:R-:W2:Y:S04]  /*278c0*/  LDL.LU R22, [R1+0x295c] ;  /* 0x00295c0001167983 */ /* 0x001ea80000300800 */
[----:B------:R-:W4:Y:S04]  /*278d0*/  LDL R2, [R1+0x8bc] ;  /* 0x0008bc0001027983 */ /* 0x000f280000100800 */
[----:B------:R-:W4:Y:S04]  /*278e0*/  LDL R3, [R1+0x8c0] ;  /* 0x0008c00001037983 */ /* 0x000f280000100800 */
[----:B------:R0:W-:Y:S04]  /*278f0*/  STS.U16 [R0+0x4000], R9 ;  /* 0x0040000900007388 */ /* 0x0001e80000000400 */
[----:B0-----:R-:W3:Y:S01]  /*27900*/  LDL.LU R9, [R1+0x4f0] ;  /* 0x0004f00001097983 */ /* 0x001ee20000300800 */
[----:B--2---:R-:W-:-:S02]  /*27910*/  PRMT R22, RZ, 0x7610, R22 ;  /* 0x00007610ff167816 */ /* 0x004fc40000000016 */
[----:B----4-:R-:W-:-:S04]  /*27920*/  @!P0 LOP3.LUT R3, R3, R2, RZ, 0x3c, !PT ;  /* 0x0000000203038212 */ /* 0x010fc800078e3cff */
[----:B------:R-:W-:-:S04]  /*27930*/  @!P0 LOP3.LUT R2, R3, R2, RZ, 0x3c, !PT ;  /* 0x0000000203028212 */ /* 0x000fc800078e3cff */
[----:B------:R-:W-:-:S05]  /*27940*/  @!P0 LOP3.LUT R3, R3, R2, RZ, 0x3c, !PT ;  /* 0x0000000203038212 */ /* 0x000fca00078e3cff */
[----:B------:R0:W2:Y:S04]  /*27950*/  @!P0 LDG.E.U16 R22, [R2.64] ;  /* 0x0000000a02168981 */ /* 0x0000a8000c1e1500 */
[----:B0-----:R-:W4:Y:S04]  /*27960*/  LDL R2, [R1+0x89c] ;  /* 0x00089c0001027983 */ /* 0x001f280000100800 */
[----:B------:R-:W4:Y:S01]  /*27970*/  LDL R3, [R1+0x8a0] ;  /* 0x0008a00001037983 */ /* 0x000f220000100800 */
[----:B------:R-:W-:Y:S02]  /*27980*/  PRMT R5, RZ, 0x7610, R5 ;  /* 0x00007610ff057816 */ /* 0x000fe40000000005 */
[----:B----4-:R-:W-:-:S04]  /*27990*/  @!P0 LOP3.LUT R3, R3, R2, RZ, 0x3c, !PT ;  /* 0x0000000203038212 */ /* 0x010fc800078e3cff */
[----:B------:R-:W-:-:S04]  /*279a0*/  @!P0 LOP3.LUT R2, R3, R2, RZ, 0x3c, !PT ;  /* 0x0000000203028212 */ /* 0x000fc800078e3cff */
[----:B------:R-:W-:-:S05]  /*279b0*/  @!P0 LOP3.LUT R3, R3, R2, RZ, 0x3c, !PT ;  /* 0x0000000203038212 */ /* 0x000fca00078e3cff */
[----:B------:R-:W4:Y:S04]  /*279c0*/  @!P0 LDG.E.U16 R5, [R2.64] ;  /* 0x0000000a02058981 */ /* 0x000f28000c1e1500 */
[----:B--2---:R0:W-:Y:S04]  /*279d0*/  STL [R1+0x70], R22 ;  /* 0x0000701601007387 */ /* 0x0041e80000100800 */
[----:B------:R1:W-:Y:S04]  /*279e0*/  STS.U16 [R0+0x4400], R11 ;  /* 0x0044000b00007388 */ /* 0x0003e80000000400 */
[----:B0-----:R-:W2:Y:S04]  /*279f0*/  LDL R22, [R1+0x840] ;  /* 0x0008400001167983 */ /* 0x001ea80000100800 */
[----:B-1----:R-:W2:Y:S04]  /*27a00*/  LDL.LU R11, [R1+0x4f4] ;  /* 0x0004f400010b7983 */ /* 0x002ea80000300800 */
[----:B------:R-:W-:Y:S04]  /*27a10*/  STS.U16 [R0+0x4800], R6 ;  /* 0x0048000600007388 */ /* 0x000fe80000000400 */
[----:B----4-:R0:W-:Y:S04]  /*27a20*/  STL [R1+0x6c], R5 ;  /* 0x00006c0501007387 */ /* 0x0101e80000100800 */
[----:B0-----:R-:W4:Y:S04]  /*27a30*/  LDL.LU R5, [R1+0x2958] ;  /* 0x0029580001057983 */ /* 0x001f280000300800 */
        /* <DEDUP_REMOVED lines=21> */
[----:B------:R-:W2:Y:S04]  /*27b90*/  LDL.LU R2, [R1+0x58] ;  /* 0x0000580001027983 */ /* 0x000ea80000300800 */
[----:B------:R-:W3:Y:S01]  /*27ba0*/  LDL R3, [R1+0x83c] ;  /* 0x00083c0001037983 */ /* 0x000ee20000100800 */
[----:B------:R-:W-:-:S03]  /*27bb0*/  PRMT R12, RZ, 0x7610, R12 ;  /* 0x00007610ff0c7816 */ /* 0x000fc6000000000c */
[----:B--2---:R0:W-:Y:S02]  /*27bc0*/  STS.U16 [R0+0x5000], R2 ;  /* 0x0050000200007388 */ /* 0x0041e40000000400 */
[----:B0-----:R-:W-:-:S05]  /*27bd0*/  @!P0 IMAD.MOV.U32 R2, RZ, RZ, R22 ;  /* 0x000000ffff028224 */ /* 0x001fca00078e0016 */
[----:B---3--:R0:W2:Y:S04]  /*27be0*/  @!P0 LDG.E.U16 R12, [R2.64] ;  /* 0x0000000a020c8981 */ /* 0x0080a8000c1e1500 */
[----:B0-----:R-:W3:Y:S04]  /*27bf0*/  LDL R2, [R1+0x81c] ;  /* 0x00081c0001027983 */ /* 0x001ee80000100800 */
[----:B------:R-:W3:Y:S01]  /*27c00*/  LDL R3, [R1+0x820] ;  /* 0x0008200001037983 */ /* 0x000ee20000100800 */
[----:B------:R-:W-:-:S03]  /*27c10*/  PRMT R14, RZ, 0x7610, R14 ;  /* 0x00007610ff0e7816 */ /* 0x000fc6000000000e */
[----:B------:R-:W4:Y:S04]  /*27c20*/  LDL.LU R22, [R1+0x504] ;  /* 0x0005040001167983 */ /* 0x000f280000300800 */
[----:B------:R0:W-:Y:S04]  /*27c30*/  STS.U16 [R0+0x5400], R13 ;  /* 0x0054000d00007388 */ /* 0x0001e80000000400 */
[----:B0-----:R-:W4:Y:S04]  /*27c40*/  LDL R13, [R1+0x7bc] ;  /* 0x0007bc00010d7983 */ /* 0x001f280000100800 */
[----:B--2---:R0:W-:Y:S01]  /*27c50*/  STL [R1+0x60], R12 ;  /* 0x0000600c01007387 */ /* 0x0041e20000100800 */
[----:B------:R-:W-:-:S03]  /*27c60*/  PRMT R15, RZ, 0x7610, R15 ;  /* 0x00007610ff0f7816 */ /* 0x000fc6000000000f */
[----:B------:R-:W-:Y:S04]  /*27c70*/  STS.U16 [R0+0x5800], R9 ;  /* 0x0058000900007388 */ /* 0x000fe80000000400 */
[----:B0-----:R-:W2:Y:S01]  /*27c80*/  LDL R12, [R1+0x7c0] ;  /* 0x0007c000010c7983 */ /* 0x001ea20000100800 */
[----:B---3--:R-:W-:-:S04]  /*27c90*/  @!P0 LOP3.LUT R3, R3, R2, RZ, 0x3c, !PT ;  /* 0x0000000203038212 */ /* 0x008fc800078e3cff */
[----:B------:R-:W-:-:S04]  /*27ca0*/  @!P0 LOP3.LUT R2, R3, R2, RZ, 0x3c, !PT ;  /* 0x0000000203028212 */ /* 0x000fc800078e3cff */
[----:B------:R-:W-:-:S05]  /*27cb0*/  @!P0 LOP3.LUT R3, R3, R2, RZ, 0x3c, !PT ;  /* 0x0000000203038212 */ /* 0x000fca00078e3cff */
[----:B------:R0:W3:Y:S04]  /*27cc0*/  @!P0 LDG.E.U16 R14, [R2.64] ;  /* 0x0000000a020e8981 */ /* 0x0000e8000c1e1500 */
[----:B0-----:R-:W2:Y:S04]  /*27cd0*/  LDL R2, [R1+0x7fc] ;  /* 0x0007fc0001027983 */ /* 0x001ea80000100800 */
[----:B------:R-:W2:Y:S04]  /*27ce0*/  LDL R3, [R1+0x800] ;  /* 0x0008000001037983 */ /* 0x000ea80000100800 */
[----:B---3--:R0:W-:Y:S04]  /*27cf0*/  STL [R1+0x5c], R14 ;  /* 0x00005c0e01007387 */ /* 0x0081e80000100800 */
[----:B0-----:R-:W3:Y:S01]  /*27d00*/  LDL.LU R14, [R1+0x508] ;  /* 0x00050800010e7983 */ /* 0x001ee20000300800 */
[----:B--2---:R-:W-:-:S03]  /*27d10*/  @!P0 LOP3.LUT R3, R3, R2, RZ, 0x3c, !PT ;  /* 0x0000000203038212 */ /* 0x004fc600078e3cff */
[----:B------:R-:W2:Y:S01]  /*27d20*/  LDL.LU R9, [R1+0x2948] ;  /* 0x0029480001097983 */ /* 0x000ea20000300800 */
[----:B------:R-:W-:-:S04]  /*27d30*/  @!P0 LOP3.LUT R2, R3, R2, RZ, 0x3c, !PT ;  /* 0x0000000203028212 */ /* 0x000fc800078e3cff */
[----:B------:R-:W-:-:S05]  /*27d40*/  @!P0 LOP3.LUT R3, R3, R2, RZ, 0x3c, !PT ;  /* 0x0000000203038212 */ /* 0x000fca00078e3cff */
[----:B------:R0:W2:Y:S04]  /*27d50*/  @!P0 LDG.E.U16 R15, [R2.64] ;  /* 0x0000000a020f8981 */ /* 0x0000a8000c1e1500 */
[----:B0-----:R-:W3:Y:S04]  /*27d60*/  LDL R2, [R1+0x7dc] ;  /* 0x0007dc0001027983 */ /* 0x001ee80000100800 */
[----:B------:R-:W3:Y:S01]  /*27d70*/  LDL R3, [R1+0x7e0] ;  /* 0x0007e00001037983 */ /* 0x000ee20000100800 */
[----:B------:R-:W-:-:S03]  /*27d80*/  PRMT R10, RZ, 0x7610, R10 ;  /* 0x00007610ff0a7816 */ /* 0x000fc6000000000a */
[----:B------:R-:W-:Y:S04]  /*27d90*/  STS.U16 [R0+0x5c00], R11 ;  /* 0x005c000b00007388 */ /* 0x000fe80000000400 */
[----:B--2---:R0:W-:Y:S04]  /*27da0*/  STL [R1+0x58], R15 ;  /* 0x0000580f01007387 */ /* 0x0041e80000100800 */
[----:B0-----:R-:W2:Y:S01]  /*27db0*/  LDL R15, [R1+0x7a0] ;  /* 0x0007a000010f7983 */ /* 0x001ea20000100800 */
[----:B---3--:R-:W-:-:S03]  /*27dc0*/  @!P0 LOP3.LUT R3, R3, R2, RZ, 0x3c, !PT ;  /* 0x0000000203038212 */ /* 0x008fc600078e3cff */
[----:B------:R-:W3:Y:S01]  /*27dd0*/  LDL.LU R11, [R1+0x2944] ;  /* 0x00294400010b7983 */ /* 0x000ee20000300800 */
[----:B------:R-:W-:-:S04]  /*27de0*/  @!P0 LOP3.LUT R2, R3, R2, RZ, 0x3c, !PT ;  /* 0x0000000203028212 */ /* 0x000fc800078e3cff */
[----:B------:R-:W-:-:S05]  /*27df0*/  @!P0 LOP3.LUT R3, R3, R2, RZ, 0x3c, !PT ;  /* 0x0000000203038212 */ /* 0x000fca00078e3cff */
[----:B------:R0:W2:Y:S04]  /*27e00*/  @!P0 LDG.E.U16 R10, [R2.64] ;  /* 0x0000000a020a8981 */ /* 0x0000a8000c1e1500 */
[----:B0-----:R-:W3:Y:S01]  /*27e10*/  LDL.LU R3, [R1+0x4f8] ;  /* 0x0004f80001037983 */ /* 0x001ee20000300800 */
[----:B------:R-:W-:Y:S01]  /*27e20*/  PRMT R9, RZ, 0x7610, R9 ;  /* 0x00007610ff097816 */ /* 0x000fe20000000009 */
[----:B------:R-:W-:Y:S02]  /*27e30*/  @!P0 IMAD.MOV.U32 R2, RZ, RZ, R12 ;  /* 0x000000ffff028224 */ /* 0x000fe400078e000c */
[----:B--2---:R-:W-:Y:S04]  /*27e40*/  STL [R1+0x28d4], R10 ;  /* 0x0028d40a01007387 */ /* 0x004fe80000100800 */
[----:B---3--:R4:W-:Y:S02]  /*27e50*/  STS.U16 [R0+0x6000], R3 ;  /* 0x0060000300007388 */ /* 0x0089e40000000400 */
[----:B----4-:R-:W-:-:S05]  /*27e60*/  @!P0 IMAD.MOV.U32 R3, RZ, RZ, R13 ;  /* 0x000000ffff038224 */ /* 0x010fca00078e000d */
[----:B------:R0:W2:Y:S04]  /*27e70*/  @!P0 LDG.E.U16 R9, [R2.64] ;  /* 0x0000000a02098981 */ /* 0x0000a8000c1e1500 */
[----:B0-----:R-:W3:Y:S01]  /*27e80*/  LDL R3, [R1+0x79c] ;  /* 0x00079c0001037983 */ /* 0x001ee20000100800 */
[----:B------:R-:W-:Y:S01]  /*27e90*/  PRMT R8, RZ, 0x7610, R8 ;  /* 0x00007610ff087816 */ /* 0x000fe20000000008 */
[----:B------:R-:W-:Y:S02]  /*27ea0*/  @!P0 IMAD.MOV.U32 R2, RZ, RZ, R15 ;  /* 0x000000ffff028224 */ /* 0x000fe400078e000f */
[----:B------:R-:W-:Y:S04]  /*27eb0*/  STS.U16 [R0+0x6400], R16 ;  /* 0x0064001000007388 */ /* 0x000fe80000000400 */
[----:B--2---:R0:W-:Y:S04]  /*27ec0*/  STL [R1+0x28d8], R9 ;  /* 0x0028d80901007387 */ /* 0x0041e80000100800 */
[----:B0-----:R-:W2:Y:S04]  /*27ed0*/  LDL.LU R9, [R1+0x510] ;  /* 0x0005100001097983 */ /* 0x001ea80000300800 */
[----:B------:R-:W4:Y:S04]  /*27ee0*/  LDL R13, [R1+0x75c] ;  /* 0x00075c00010d7983 */ /* 0x000f280000100800 */
[----:B------:R-:W2:Y:S04]  /*27ef0*/  LDL R12, [R1+0x760] ;  /* 0x00076000010c7983 */ /* 0x000ea80000100800 */
[----:B------:R-:W2:Y:S04]  /*27f00*/  LDL.LU R16, [R1+0x518] ;  /* 0x0005180001107983 */ /* 0x000ea80000300800 */
[----:B---3--:R0:W3:Y:S04]  /*27f10*/  @!P0 LDG.E.U16 R8, [R2.64] ;  /* 0x0000000a02088981 */ /* 0x0080e8000c1e1500 */
[----:B0-----:R-:W2:Y:S04]  /*27f20*/  LDL R2, [R1+0x77c] ;  /* 0x00077c0001027983 */ /* 0x001ea80000100800 */
[----:B------:R-:W2:Y:S01]  /*27f30*/  LDL R3, [R1+0x780] ;  /* 0x0007800001037983 */ /* 0x000ea20000100800 */
[----:B------:R-:W-:-:S02]  /*27f40*/  PRMT R7, RZ, 0x7610, R7 ;  /* 0x00007610ff077816 */ /* 0x000fc40000000007 */
[----:B--2---:R-:W-:-:S04]  /*27f50*/  @!P0 LOP3.LUT R3, R3, R2, RZ, 0x3c, !PT ;  /* 0x0000000203038212 */ /* 0x004fc800078e3cff */
[----:B------:R-:W-:-:S04]  /*27f60*/  @!P0 LOP3.LUT R2, R3, R2, RZ, 0x3c, !PT ;  /* 0x0000000203028212 */ /* 0x000fc800078e3cff */
[----:B------:R-:W-:-:S05]  /*27f70*/  @!P0 LOP3.LUT R3, R3, R2, RZ, 0x3c, !PT ;  /* 0x0000000203038212 */ /* 0x000fca00078e3cff */
[----:B------:R0:W2:Y:S01]  /*27f80*/  @!P0 LDG.E.U16 R7, [R2.64] ;  /* 0x0000000a02078981 */ /* 0x0000a2000c1e1500 */
[----:B------:R-:W-:-:S03]  /*27f90*/  PRMT R6, RZ, 0x7610, R6 ;  /* 0x00007610ff067816 */ /* 0x000fc60000000006 */
[----:B---3--:R-:W-:Y:S04]  /*27fa0*/  STL [R1+0x28dc], R8 ;  /* 0x0028dc0801007387 */ /* 0x008fe80000100800 */
[----:B------:R1:W-:Y:S01]  /*27fb0*/  STS.U16 [R0+0x6800], R22 ;  /* 0x0068001600007388 */ /* 0x0003e20000000400 */
[----:B0-----:R-:W-:Y:S02]  /*27fc0*/  @!P0 IMAD.MOV.U32 R2, RZ, RZ, R12 ;  /* 0x000000ffff028224 */ /* 0x001fe400078e000c */
[----:B----4-:R-:W-:Y:S01]  /*27fd0*/  @!P0 IMAD.MOV.U32 R3, RZ, RZ, R13 ;  /* 0x000000ffff038224 */ /* 0x010fe200078e000d */
[----:B------:R0:W-:Y:S04]  /*27fe0*/  STS.U16 [R0+0x6c00], R14 ;  /* 0x006c000e00007388 */ /* 0x0001e80000000400 */
[----:B------:R3:W4:Y:S04]  /*27ff0*/  @!P0 LDG.E.U16 R6, [R2.64] ;  /* 0x0000000a02068981 */ /* 0x000728000c1e1500 */
[----:B-1----:R-:W4:Y:S04]  /*28000*/  LDL R22, [R1+0x740] ;  /* 0x0007400001167983 */ /* 0x002f280000100800 */
[----:B------:R-:W4:Y:S04]  /*28010*/  LDL.LU R15, [R1+0x520] ;  /* 0x00052000010f7983 */ /* 0x000f280000300800 */
[----:B--2---:R-:W-:Y:S04]  /*28020*/  STL [R1+0x28e0], R7 ;  /* 0x0028e00701007387 */ /* 0x004fe80000100800 */
[----:B------:R-:W2:Y:S04]  /*28030*/  LDL R8, [R1+0xec8] ;  /* 0x000ec80001087983 */ /* 0x000ea80000100800 */
[----:B0-----:R-:W2:Y:S04]  /*28040*/  LDL.LU R14, [R1+0x524] ;  /* 0x00052400010e7983 */ /* 0x001ea80000300800 */
[----:B---3--:R-:W3:Y:S01]  /*28050*/  LDL R3, [R1+0x73c] ;  /* 0x00073c0001037983 */ /* 0x008ee20000100800 */
[----:B------:R-:W-:-:S03]  /*28060*/  PRMT R5, RZ, 0x7610, R5 ;  /* 0x00007610ff057816 */ /* 0x000fc60000000005 */
[----:B------:R-:W2:Y:S04]  /*28070*/  LDL R13, [R1+0xeac] ;  /* 0x000eac00010d7983 */ /* 0x000ea80000100800 */
[----:B------:R-:W2:Y:S01]  /*28080*/  LDL R12, [R1+0xefc] ;  /* 0x000efc00010c7983 */ /* 0x000ea20000100800 */
[----:B----4-:R-:W-:-:S03]  /*28090*/  @!P0 IMAD.MOV.U32 R2, RZ, RZ, R22 ;  /* 0x000000ffff028224 */ /* 0x010fc600078e0016 */
[----:B------:R-:W-:Y:S04]  /*280a0*/  STL [R1+0x28e4], R6 ;  /* 0x0028e40601007387 */ /* 0x000fe80000100800 */
[----:B------:R0:W-:Y:S04]  /*280b0*/  STS.U16 [R0+0x7000], R9 ;  /* 0x0070000900007388 */ /* 0x0001e80000000400 */
[----:B0-----:R-:W4:Y:S04]  /*280c0*/  LDL.LU R9, [R1+0x528] ;  /* 0x0005280001097983 */ /* 0x001f280000300800 */
[----:B------:R-:W2:Y:S04]  /*280d0*/  LDL.LU R22, [R1+0x530] ;  /* 0x0005300001167983 */ /* 0x000ea80000300800 */
[----:B---3--:R0:W3:Y:S04]  /*280e0*/  @!P0 LDG.E.U16 R5, [R2.64] ;  /* 0x0000000a02058981 */ /* 0x0080e8000c1e1500 */
[----:B0-----:R-:W2:Y:S04]  /*280f0*/  LDL.LU R2, [R1+0x514] ;  /* 0x0005140001027983 */ /* 0x001ea80000300800 */
[----:B------:R-:W3:Y:S01]  /*28100*/  LDL R3, [R1+0x72c] ;  /* 0x00072c0001037983 */ /* 0x000ee20000100800 */
[----:B------:R-:W-:-:S03]  /*28110*/  PRMT R4, RZ, 0x7610, R4 ;  /* 0x00007610ff047816 */ /* 0x000fc60000000004 */
[----:B--2---:R0:W-:Y:S02]  /*28120*/  STS.U16 [R0+0x7400], R2 ;  /* 0x0074000200007388 */ /* 0x0041e40000000400 */
[----:B0-----:R-:W-:-:S05]  /*28130*/  @!P0 IMAD.MOV.U32 R2, RZ, RZ, R8 ;  /* 0x000000ffff028224 */ /* 0x001fca00078e0008 */
[----:B---3--:R0:W2:Y:S04]  /*28140*/  @!P0 LDG.E.U16 R4, [R2.64] ;  /* 0x0000000a02048981 */ /* 0x0080a8000c1e1500 */
[----:B------:R-:W-:Y:S04]  /*28150*/  STL [R1+0x28e8], R5 ;  /* 0x0028e80501007387 */ /* 0x000fe80000100800 */
[----:B------:R-:W3:Y:S01]  /*28160*/  LDL.LU R8, [R1+0x534] ;  /* 0x0005340001087983 */ /* 0x000ee20000300800 */
[----:B0-----:R-:W-:-:S03]  /*28170*/  PRMT R3, RZ, 0x7610, R3 ;  /* 0x00007610ff037816 */ /* 0x001fc60000000003 */
[----:B------:R0:W-:Y:S04]  /*28180*/  STS.U16 [R0+0x7800], R16 ;  /* 0x0078001000007388 */ /* 0x0001e80000000400 */
[----:B------:R1:W3:Y:S04]  /*28190*/  @!P0 LDG.E.U16 R3, [R12.64] ;  /* 0x0000000a0c038981 */ /* 0x0002e8000c1e1500 */
[----:B--2---:R-:W-:Y:S04]  /*281a0*/  STL [R1+0x28d0], R4 ;  /* 0x0028d00401007387 */ /* 0x004fe80000100800 */
[----:B0-----:R-:W2:Y:S04]  /*281b0*/  LDL.LU R16, [R1+0x538] ;  /* 0x0005380001107983 */ /* 0x001ea80000300800 */
[----:B-1----:R-:W2:Y:S04]  /*281c0*/  LDL R12, [R1+0xecc] ;  /* 0x000ecc00010c7983 */ /* 0x002ea80000100800 */
[----:B------:R-:W2:Y:S01]  /*281d0*/  LDL R13, [R1+0xeec] ;  /* 0x000eec00010d7983 */ /* 0x000ea20000100800 */
[----:B------:R-:W-:-:S03]  /*281e0*/  PRMT R2, RZ, 0x7610, R2 ;  /* 0x00007610ff027816 */ /* 0x000fc60000000002 */
[----:B---3--:R-:W-:Y:S04]  /*281f0*/  STL [R1+0x28ec], R3 ;  /* 0x0028ec0301007387 */ /* 0x008fe80000100800 */
[----:B------:R0:W-:Y:S04]  /*28200*/  STS.U16 [R0+0x7c00], R15 ;  /* 0x007c000f00007388 */ /* 0x0001e80000000400 */
        /* <DEDUP_REMOVED lines=12> */
[----:B------:R-:W-:Y:S04]  /*282d0*/  STL [R1+0x28f0], R2 ;  /* 0x0028f00201007387 */ /* 0x000fe80000100800 */
        /* <DEDUP_REMOVED lines=78> */
[----:B0-----:R-:W3:Y:S04]  /*287c0*/  LDL R12, [R1+0xdb4] ;  /* 0x000db400010c7983 */ /* 0x001ee80000100800 */
[----:B------:R-:W3:Y:S04]  /*287d0*/  LDL R13, [R1+0xdb8] ;  /* 0x000db800010d7983 */ /* 0x000ee80000100800 */
[----:B-1----:R-:W3:Y:S04]  /*287e0*/  LDL R9, [R1+0xd78] ;  /* 0x000d780001097983 */ /* 0x002ee80000100800 */
[----:B----4-:R-:W-:Y:S04]  /*287f0*/  STS.U16 [R0+0xa000], R22 ;  /* 0x00a0001600007388 */ /* 0x010fe80000000400 */
[----:B--2---:R0:W-:Y:S04]  /*28800*/  STL [R1+0x38], R10 ;  /* 0x0000380a01007387 */ /* 0x0041e80000100800 */
[----:B0-----:R-:W2:Y:S04]  /*28810*/  LDL.LU R10, [R1+0x570] ;  /* 0x00057000010a7983 */ /* 0x001ea80000300800 */
[----:B------:R-:W4:Y:S01]  /*28820*/  LDL.LU R22, [R1+0x2924] ;  /* 0x0029240001167983 */ /* 0x000f220000300800 */
[----:B---3--:R-:W-:-:S04]  /*28830*/  @!P0 LOP3.LUT R13, R13, R12, RZ, 0x3c, !PT ;  /* 0x0000000c0d0d8212 */ /* 0x008fc800078e3cff */
[----:B------:R-:W-:-:S04]  /*28840*/  @!P0 LOP3.LUT R12, R13, R12, RZ, 0x3c, !PT ;  /* 0x0000000c0d0c8212 */ /* 0x000fc800078e3cff */
[----:B------:R-:W-:Y:S02]  /*28850*/  @!P0 LOP3.LUT R13, R13, R12, RZ, 0x3c, !PT ;  /* 0x0000000c0d0d8212 */ /* 0x000fe400078e3cff */
[----:B----4-:R-:W-:-:S06]  /*28860*/  PRMT R22, RZ, 0x7610, R22 ;  /* 0x00007610ff167816 */ /* 0x010fcc0000000016 */
        /* <DEDUP_REMOVED lines=11> */
[----:B0-----:R-:W4:Y:S04]  /*28920*/  LDL.LU R8, [R1+0x574] ;  /* 0x0005740001087983 */ /* 0x001f280000300800 */
[----:B---3--:R0:W-:Y:S04]  /*28930*/  STL [R1+0x30], R22 ;  /* 0x0000301601007387 */ /* 0x0081e80000100800 */
[----:B0-----:R-:W3:Y:S04]  /*28940*/  LDL.LU R22, [R1+0x291c] ;  /* 0x00291c0001167983 */ /* 0x001ee80000300800 */
[----:B------:R-:W2:Y:S01]  /*28950*/  LDL R13, [R1+0xd74] ;  /* 0x000d7400010d7983 */ /* 0x000ea20000100800 */
[----:B------:R-:W-:Y:S01]  /*28960*/  @!P0 IMAD.MOV.U32 R12, RZ, RZ, R9 ;  /* 0x000000ffff0c8224 */ /* 0x000fe200078e0009 */
[----:B---3--:R-:W-:-:S06]  /*28970*/  PRMT R22, RZ, 0x7610, R22 ;  /* 0x00007610ff167816 */ /* 0x008fcc0000000016 */
[----:B--2---:R-:W2:Y:S04]  /*28980*/  @!P0 LDG.E.U16 R22, [R12.64] ;  /* 0x0000000a0c168981 */ /* 0x004ea8000c1e1500 */
[----:B------:R0:W-:Y:S04]  /*28990*/  STS.U16 [R0+0xa800], R5 ;  /* 0x00a8000500007388 */ /* 0x0001e80000000400 */
[----:B0-----:R-:W3:Y:S04]  /*289a0*/  LDL R5, [R1+0xd18] ;  /* 0x000d180001057983 */ /* 0x001ee80000100800 */
[----:B------:R-:W3:Y:S04]  /*289b0*/  LDL.LU R9, [R1+0x578] ;  /* 0x0005780001097983 */ /* 0x000ee80000300800 */
        /* <DEDUP_REMOVED lines=30> */
[----:B0-----:R-:W3:Y:S01]  /*28ba0*/  LDL R13, [R1+0xcf4] ;  /* 0x000cf400010d7983 */ /* 0x001ee20000100800 */
[----:B------:R-:W-:Y:S01]  /*28bb0*/  PRMT R7, RZ, 0x7610, R7 ;  /* 0x00007610ff077816 */ /* 0x000fe20000000007 */
[----:B------:R-:W-:Y:S02]  /*28bc0*/  @!P0 IMAD.MOV.U32 R12, RZ, RZ, R15 ;  /* 0x000000ffff0c8224 */ /* 0x000fe400078e000f */
[----:B------:R-:W3:Y:S04]  /*28bd0*/  LDL.LU R5, [R1+0x588] ;  /* 0x0005880001057983 */ /* 0x000ee80000300800 */
[----:B------:R0:W-:Y:S04]  /*28be0*/  STS.U16 [R0+0xb800], R10 ;  /* 0x00b8000a00007388 */ /* 0x0001e80000000400 */
[----:B0-----:R-:W4:Y:S04]  /*28bf0*/  LDL R10, [R1+0xc94] ;  /* 0x000c9400010a7983 */ /* 0x001f280000100800 */
[----:B--2---:R0:W-:Y:S04]  /*28c00*/  STL [R1+0x20], R3 ;  /* 0x0000200301007387 */ /* 0x0041e80000100800 */
[----:B0-----:R-:W2:Y:S04]  /*28c10*/  LDL R3, [R1+0xc98] ;  /* 0x000c980001037983 */ /* 0x001ea80000100800 */
        /* <DEDUP_REMOVED lines=8> */
[----:B------:R-:W2:Y:S04]  /*28ca0*/  @!P0 LDG.E.U16 R22, [R12.64] ;  /* 0x0000000a0c168981 */ /* 0x000ea8000c1e1500 */
[----:B----4-:R0:W-:Y:S04]  /*28cb0*/  STS.U16 [R0+0xbc00], R8 ;  /* 0x00bc000800007388 */ /* 0x0101e80000000400 */
[----:B0-----:R-:W4:Y:S04]  /*28cc0*/  LDL R8, [R1+0xc74] ;  /* 0x000c740001087983 */ /* 0x001f280000100800 */
[----:B---3--:R0:W-:Y:S04]  /*28cd0*/  STL [R1+0x1c], R7 ;  /* 0x00001c0701007387 */ /* 0x0081e80000100800 */
        /* <DEDUP_REMOVED lines=14> */
[----:B------:R-:W2:Y:S01]  /*28dc0*/  LDL.LU R13, [R1+0x580] ;  /* 0x00058000010d7983 */ /* 0x000ea20000300800 */
[----:B------:R-:W-:Y:S01]  /*28dd0*/  PRMT R2, RZ, 0x7610, R2 ;  /* 0x00007610ff027816 */ /* 0x000fe20000000002 */
[----:B------:R-:W-:-:S02]  /*28de0*/  @!P0 IMAD.MOV.U32 R12, RZ, RZ, R3 ;  /* 0x000000ffff0c8224 */ /* 0x000fc400078e0003 */
[----:B--2---:R0:W-:Y:S02]  /*28df0*/  STS.U16 [R0+0xc400], R13 ;  /* 0x00c4000d00007388 */ /* 0x0041e40000000400 */
[----:B0-----:R-:W-:Y:S01]  /*28e00*/  @!P0 IMAD.MOV.U32 R13, RZ, RZ, R10 ;  /* 0x000000ffff0d8224 */ /* 0x001fe200078e000a */
[----:B------:R-:W-:Y:S01]  /*28e10*/  PRMT R4, RZ, 0x7610, R4 ;  /* 0x00007610ff047816 */ /* 0x000fe20000000004 */
[----:B------:R-:W2:Y:S04]  /*28e20*/  LDL.LU R10, [R1+0x5a0] ;  /* 0x0005a000010a7983 */ /* 0x000ea80000300800 */
[----:B------:R0:W2:Y:S04]  /*28e30*/  @!P0 LDG.E.U16 R2, [R12.64] ;  /* 0x0000000a0c028981 */ /* 0x0000a8000c1e1500 */
[----:B------:R-:W3:Y:S01]  /*28e40*/  LDL R3, [R1+0xc34] ;  /* 0x000c340001037983 */ /* 0x000ee20000100800 */
[----:B0-----:R-:W-:-:S02]  /*28e50*/  @!P0 IMAD.MOV.U32 R12, RZ, RZ, R7 ;  /* 0x000000ffff0c8224 */ /* 0x001fc400078e0007 */
[----:B----4-:R-:W-:-:S05]  /*28e60*/  @!P0 IMAD.MOV.U32 R13, RZ, RZ, R8 ;  /* 0x000000ffff0d8224 */ /* 0x010fca00078e0008 */
[----:B------:R0:W4:Y:S04]  /*28e70*/  @!P0 LDG.E.U16 R4, [R12.64] ;  /* 0x0000000a0c048981 */ /* 0x000128000c1e1500 */
[----:B--2---:R1:W-:Y:S04]  /*28e80*/  STL [R1+0x10], R2 ;  /* 0x0000100201007387 */ /* 0x0043e80000100800 */
[----:B0-----:R-:W2:Y:S04]  /*28e90*/  LDL R12, [R1+0xc54] ;  /* 0x000c5400010c7983 */ /* 0x001ea80000100800 */
[----:B------:R-:W2:Y:S01]  /*28ea0*/  LDL R13, [R1+0xc58] ;  /* 0x000c5800010d7983 */ /* 0x000ea20000100800 */
[----:B------:R-:W-:-:S03]  /*28eb0*/  PRMT R22, RZ, 0x7610, R22 ;  /* 0x00007610ff167816 */ /* 0x000fc60000000016 */
[----:B-1----:R-:W3:Y:S04]  /*28ec0*/  LDL R2, [R1+0xc38] ;  /* 0x000c380001027983 */ /* 0x002ee80000100800 */
[----:B------:R0:W-:Y:S04]  /*28ed0*/  STS.U16 [R0+0xc800], R14 ;  /* 0x00c8000e00007388 */ /* 0x0001e80000000400 */
[----:B------:R-:W3:Y:S04]  /*28ee0*/  LDL R8, [R1+0xc14] ;  /* 0x000c140001087983 */ /* 0x000ee80000100800 */
[----:B------:R-:W3:Y:S04]  /*28ef0*/  LDL R7, [R1+0xc18] ;  /* 0x000c180001077983 */ /* 0x000ee80000100800 */
[----:B0-----:R-:W3:Y:S01]  /*28f00*/  LDL.LU R14, [R1+0x5a4] ;  /* 0x0005a400010e7983 */ /* 0x001ee20000300800 */
[----:B--2---:R-:W-:-:S04]  /*28f10*/  @!P0 LOP3.LUT R13, R13, R12, RZ, 0x3c, !PT ;  /* 0x0000000c0d0d8212 */ /* 0x004fc800078e3cff */
[----:B------:R-:W-:-:S04]  /*28f20*/  @!P0 LOP3.LUT R12, R13, R12, RZ, 0x3c, !PT ;  /* 0x0000000c0d0c8212 */ /* 0x000fc800078e3cff */
[----:B------:R-:W-:-:S05]  /*28f30*/  @!P0 LOP3.LUT R13, R13, R12, RZ, 0x3c, !PT ;  /* 0x0000000c0d0d8212 */ /* 0x000fca00078e3cff */
[----:B------:R-:W2:Y:S04]  /*28f40*/  @!P0 LDG.E.U16 R22, [R12.64] ;  /* 0x0000000a0c168981 */ /* 0x000ea8000c1e1500 */
[----:B------:R0:W-:Y:S04]  /*28f50*/  STS.U16 [R0+0xcc00], R5 ;  /* 0x00cc000500007388 */ /* 0x0001e80000000400 */
[----:B0-----:R-:W3:Y:S04]  /*28f60*/  LDL R5, [R1+0xbf4] ;  /* 0x000bf40001057983 */ /* 0x001ee80000100800 */
[----:B----4-:R0:W-:Y:S04]  /*28f70*/  STL [R1+0xc], R4 ;  /* 0x00000c0401007387 */ /* 0x0101e80000100800 */
[----:B0-----:R-:W4:Y:S04]  /*28f80*/  LDL R4, [R1+0xbf8] ;  /* 0x000bf80001047983 */ /* 0x001f280000100800 */
[----:B--2---:R0:W-:Y:S04]  /*28f90*/  STL [R1+0x8], R22 ;  /* 0x0000081601007387 */ /* 0x0041e80000100800 */
[----:B0-----:R-:W2:Y:S01]  /*28fa0*/  LDL.LU R22, [R1+0x2904] ;  /* 0x0029040001167983 */ /* 0x001ea20000300800 */
[----:B---3--:R-:W-:-:S02]  /*28fb0*/  @!P0 IMAD.MOV.U32 R12, RZ, RZ, R2 ;  /* 0x000000ffff0c8224 */ /* 0x008fc400078e0002 */
[----:B------:R-:W-:Y:S01]  /*28fc0*/  @!P0 IMAD.MOV.U32 R13, RZ, RZ, R3 ;  /* 0x000000ffff0d8224 */ /* 0x000fe200078e0003 */
[----:B--2---:R-:W-:-:S06]  /*28fd0*/  PRMT R22, RZ, 0x7610, R22 ;  /* 0x00007610ff167816 */ /* 0x004fcc0000000016 */
[----:B------:R-:W2:Y:S04]  /*28fe0*/  @!P0 LDG.E.U16 R22, [R12.64] ;  /* 0x0000000a0c168981 */ /* 0x000ea8000c1e1500 */
[----:B------:R0:W-:Y:S04]  /*28ff0*/  STS.U16 [R0+0xd000], R15 ;  /* 0x00d0000f00007388 */ /* 0x0001e80000000400 */
[----:B0-----:R-:W3:Y:S04]  /*29000*/  LDL.LU R15, [R1+0x5a8] ;  /* 0x0005a800010f7983 */ /* 0x001ee80000300800 */
[----:B------:R-:W3:Y:S04]  /*29010*/  LDL R3, [R1+0xbd4] ;  /* 0x000bd40001037983 */ /* 0x000ee80000100800 */
[----:B------:R-:W3:Y:S04]  /*29020*/  LDL R2, [R1+0xbd8] ;  /* 0x000bd80001027983 */ /* 0x000ee80000100800 */
[----:B--2---:R0:W-:Y:S04]  /*29030*/  STL [R1+0x4], R22 ;  /* 0x0000041601007387 */ /* 0x0041e80000100800 */
[----:B0-----:R-:W2:Y:S04]  /*29040*/  LDL.LU R22, [R1+0x2900] ;  /* 0x0029000001167983 */ /* 0x001ea80000300800 */
[----:B------:R-:W2:Y:S01]  /*29050*/  LDL.LU R13, [R1+0x594] ;  /* 0x00059400010d7983 */ /* 0x000ea20000300800 */
[----:B------:R-:W-:Y:S01]  /*29060*/  PRMT R6, RZ, 0x7610, R6 ;  /* 0x00007610ff067816 */ /* 0x000fe20000000006 */
[----:B------:R-:W-:Y:S01]  /*29070*/  @!P0 IMAD.MOV.U32 R12, RZ, RZ, R7 ;  /* 0x000000ffff0c8224 */ /* 0x000fe200078e0007 */
[----:B------:R-:W-:Y:S01]  /*29080*/  PRMT R28, RZ, 0x7610, R28 ;  /* 0x00007610ff1c7816 */ /* 0x000fe2000000001c */
[----:B--2---:R0:W-:Y:S02]  /*29090*/  STS.U16 [R0+0xd400], R13 ;  /* 0x00d4000d00007388 */ /* 0x0041e40000000400 */
[----:B0-----:R-:W-:Y:S01]  /*290a0*/  @!P0 IMAD.MOV.U32 R13, RZ, RZ, R8 ;  /* 0x000000ffff0d8224 */ /* 0x001fe200078e0008 */
[----:B------:R-:W-:Y:S01]  /*290b0*/  PRMT R26, RZ, 0x7610, R26 ;  /* 0x00007610ff1a7816 */ /* 0x000fe2000000001a */
[----:B------:R-:W2:Y:S04]  /*290c0*/  LDL.LU R8, [R1+0x5b0] ;  /* 0x0005b00001087983 */ /* 0x000ea80000300800 */
[----:B------:R4:W2:Y:S02]  /*290d0*/  @!P0 LDG.E.U16 R6, [R12.64] ;  /* 0x0000000a0c068981 */ /* 0x0008a4000c1e1500 */
[----:B----4-:R-:W-:-:S02]  /*290e0*/  @!P0 IMAD.MOV.U32 R12, RZ, RZ, R4 ;  /* 0x000000ffff0c8224 */ /* 0x010fc400078e0004 */
[----:B------:R-:W-:Y:S01]  /*290f0*/  @!P0 IMAD.MOV.U32 R13, RZ, RZ, R5 ;  /* 0x000000ffff0d8224 */ /* 0x000fe200078e0005 */
[----:B------:R-:W4:Y:S04]  /*29100*/  LDL R4, [R1+0xbb8] ;  /* 0x000bb80001047983 */ /* 0x000f280000100800 */
[----:B------:R3:W2:Y:S04]  /*29110*/  @!P0 LDG.E.U16 R28, [R12.64] ;  /* 0x0000000a0c1c8981 */ /* 0x0006a8000c1e1500 */
[----:B------:R-:W4:Y:S04]  /*29120*/  LDL R5, [R1+0xbb4] ;  /* 0x000bb40001057983 */ /* 0x000f280000100800 */
[----:B------:R0:W-:Y:S01]  /*29130*/  STS.U16 [R0+0xd800], R9 ;  /* 0x00d8000900007388 */ /* 0x0001e20000000400 */
[----:B---3--:R-:W-:-:S02]  /*29140*/  @!P0 IMAD.MOV.U32 R12, RZ, RZ, R2 ;  /* 0x000000ffff0c8224 */ /* 0x008fc400078e0002 */
[----:B------:R-:W-:-:S05]  /*29150*/  @!P0 IMAD.MOV.U32 R13, RZ, RZ, R3 ;  /* 0x000000ffff0d8224 */ /* 0x000fca00078e0003 */
[----:B------:R4:W3:Y:S04]  /*29160*/  @!P0 LDG.E.U16 R26, [R12.64] ;  /* 0x0000000a0c1a8981 */ /* 0x0008e8000c1e1500 */
[----:B0-----:R-:W3:Y:S04]  /*29170*/  LDL.LU R9, [R1+0x5b4] ;  /* 0x0005b40001097983 */ /* 0x001ee80000300800 */
[----:B--2---:R-:W-:Y:S04]  /*29180*/  STL [R1+0x2880], R28 ;  /* 0x0028801c01007387 */ /* 0x004fe80000100800 */
[----:B------:R-:W2:Y:S04]  /*29190*/  LDL R7, [R1+0xb94] ;  /* 0x000b940001077983 */ /* 0x000ea80000100800 */
[----:B------:R0:W-:Y:S04]  /*291a0*/  STL [R1], R6 ;  /* 0x0000000601007387 */ /* 0x0001e80000100800 */
[----:B0-----:R-:W2:Y:S01]  /*291b0*/  LDL R6, [R1+0xb98] ;  /* 0x000b980001067983 */ /* 0x001ea20000100800 */
[----:B----4-:R-:W-:-:S03]  /*291c0*/  @!P0 IMAD.MOV.U32 R12, RZ, RZ, R4 ;  /* 0x000000ffff0c8224 */ /* 0x010fc600078e0004 */
[----:B------:R0:W-:Y:S01]  /*291d0*/  STS.U16 [R0+0xc00], R24 ;  /* 0x000c001800007388 */ /* 0x0001e20000000400 */
[----:B------:R-:W-:Y:S01]  /*291e0*/  @!P0 IMAD.MOV.U32 R13, RZ, RZ, R5 ;  /* 0x000000ffff0d8224 */ /* 0x000fe200078e0005 */
[----:B------:R-:W-:Y:S02]  /*291f0*/  PRMT R22, RZ, 0x7610, R22 ;  /* 0x00007610ff167816 */ /* 0x000fe40000000016 */
[----:B------:R1:W-:Y:S01]  /*29200*/  STS.U16 [R0+0xdc00], R10 ;  /* 0x00dc000a00007388 */ /* 0x0003e20000000400 */
[----:B0-----:R-:W-:-:S03]  /*29210*/  PRMT R24, RZ, 0x7610, R24 ;  /* 0x00007610ff187816 */ /* 0x001fc60000000018 */
[----:B-1----:R-:W4:Y:S04]  /*29220*/  LDL.LU R10, [R1+0x5b8] ;  /* 0x0005b800010a7983 */ /* 0x002f280000300800 */
[----:B---3--:R-:W-:Y:S04]  /*29230*/  STL [R1+0x2884], R26 ;  /* 0x0028841a01007387 */ /* 0x008fe80000100800 */
[----:B------:R2:W3:Y:S04]  /*29240*/  @!P0 LDG.E.U16 R24, [R12.64] ;  /* 0x0000000a0c188981 */ /* 0x0004e8000c1e1500 */
[----:B------:R-:W4:Y:S04]  /*29250*/  LDL R3, [R1+0xb74] ;  /* 0x000b740001037983 */ /* 0x000f280000100800 */
[----:B------:R-:W4:Y:S01]  /*29260*/  LDL R2, [R1+0xb78] ;  /* 0x000b780001027983 */ /* 0x000f220000100800 */
[----:B--2---:R-:W-:-:S02]  /*29270*/  @!P0 IMAD.MOV.U32 R13, RZ, RZ, R7 ;  /* 0x000000ffff0d8224 */ /* 0x004fc400078e0007 */
[----:B------:R-:W-:-:S05]  /*29280*/  @!P0 IMAD.MOV.U32 R12, RZ, RZ, R6 ;  /* 0x000000ffff0c8224 */ /* 0x000fca00078e0006 */
[----:B------:R4:W2:Y:S04]  /*29290*/  @!P0 LDG.E.U16 R22, [R12.64] ;  /* 0x0000000a0c168981 */ /* 0x0008a8000c1e1500 */
[----:B------:R0:W-:Y:S04]  /*292a0*/  STS.U16 [R0+0xe000], R14 ;  /* 0x00e0000e00007388 */ /* 0x0001e80000000400 */
[----:B------:R1:W-:Y:S04]  /*292b0*/  STS.U16 [R0], R20 ;  /* 0x0000001400007388 */ /* 0x0003e80000000400 */
[----:B0-----:R-:W2:Y:S01]  /*292c0*/  LDL.LU R14, [R1+0x5c0] ;  /* 0x0005c000010e7983 */ /* 0x001ea20000300800 */
[----:B-1----:R-:W-:-:S03]  /*292d0*/  PRMT R20, RZ, 0x7610, R20 ;  /* 0x00007610ff147816 */ /* 0x002fc60000000014 */
[----:B---3--:R-:W-:Y:S04]  /*292e0*/  STL [R1+0x2888], R24 ;  /* 0x0028881801007387 */ /* 0x008fe80000100800 */
[----:B------:R-:W3:Y:S01]  /*292f0*/  LDL R5, [R1+0xb54] ;  /* 0x000b540001057983 */ /* 0x000ee20000100800 */
[----:B----4-:R-:W-:-:S03]  /*29300*/  @!P0 IMAD.MOV.U32 R13, RZ, RZ, R3 ;  /* 0x000000ffff0d8224 */ /* 0x010fc600078e0003 */
[----:B------:R-:W4:Y:S01]  /*29310*/  LDL R4, [R1+0xb58] ;  /* 0x000b580001047983 */ /* 0x000f220000100800 */
[----:B------:R-:W-:-:S03]  /*29320*/  @!P0 IMAD.MOV.U32 R12, RZ, RZ, R2 ;  /* 0x000000ffff0c8224 */ /* 0x000fc600078e0002 */
[----:B------:R0:W-:Y:S04]  /*29330*/  STS.U16 [R0+0xe400], R15 ;  /* 0x00e4000f00007388 */ /* 0x0001e80000000400 */
[----:B------:R3:W4:Y:S04]  /*29340*/  @!P0 LDG.E.U16 R20, [R12.64] ;  /* 0x0000000a0c148981 */ /* 0x000728000c1e1500 */
[----:B0-----:R-:W4:Y:S04]  /*29350*/  LDL.LU R15, [R1+0x5c4] ;  /* 0x0005c400010f7983 */ /* 0x001f280000300800 */
[----:B------:R-:W4:Y:S04]  /*29360*/  LDL R6, [R1+0xb38] ;  /* 0x000b380001067983 */ /* 0x000f280000100800 */
[----:B--2---:R-:W-:Y:S04]  /*29370*/  STL [R1+0x288c], R22 ;  /* 0x00288c1601007387 */ /* 0x004fe80000100800 */
[----:B------:R-:W2:Y:S01]  /*29380*/  LDL R7, [R1+0xb34] ;  /* 0x000b340001077983 */ /* 0x000ea20000100800 */
[----:B------:R-:W-:-:S03]  /*29390*/  PRMT R18, RZ, 0x7610, R18 ;  /* 0x00007610ff127816 */ /* 0x000fc60000000012 */
[----:B------:R-:W2:Y:S04]  /*293a0*/  LDL R3, [R1+0xb14] ;  /* 0x000b140001037983 */ /* 0x000ea80000100800 */
[----:B------:R-:W2:Y:S01]  /*293b0*/  LDL R2, [R1+0xb18] ;  /* 0x000b180001027983 */ /* 0x000ea20000100800 */
[----:B------:R-:W-:-:S03]  /*293c0*/  PRMT R16, RZ, 0x7610, R16 ;  /* 0x00007610ff107816 */ /* 0x000fc60000000010 */
[----:B------:R0:W-:Y:S01]  /*293d0*/  STS.U16 [R0+0xe800], R8 ;  /* 0x00e8000800007388 */ /* 0x0001e20000000400 */
[----:B---3--:R-:W-:-:S03]  /*293e0*/  @!P0 IMAD.MOV.U32 R13, RZ, RZ, R5 ;  /* 0x000000ffff0d8224 */ /* 0x008fc600078e0005 */
[----:B0-----:R-:W3:Y:S01]  /*293f0*/  LDL.LU R8, [R1+0x5c8] ;  /* 0x0005c80001087983 */ /* 0x001ee20000300800 */
[----:B----4-:R-:W-:-:S05]  /*29400*/  @!P0 IMAD.MOV.U32 R12, RZ, RZ, R4 ;  /* 0x000000ffff0c8224 */ /* 0x010fca00078e0004 */
[----:B------:R0:W4:Y:S04]  /*29410*/  @!P0 LDG.E.U16 R18, [R12.64] ;  /* 0x0000000a0c128981 */ /* 0x000128000c1e1500 */
[----:B------:R-:W-:Y:S04]  /*29420*/  STL [R1+0x2890], R20 ;  /* 0x0028901401007387 */ /* 0x000fe80000100800 */
[----:B------:R-:W3:Y:S04]  /*29430*/  LDL R5, [R1+0xaf4] ;  /* 0x000af40001057983 */ /* 0x000ee80000100800 */
[----:B------:R-:W3:Y:S01]  /*29440*/  LDL R4, [R1+0xaf8] ;  /* 0x000af80001047983 */ /* 0x000ee20000100800 */
[----:B0-----:R-:W-:-:S02]  /*29450*/  @!P0 IMAD.MOV.U32 R12, RZ, RZ, R6 ;  /* 0x000000ffff0c8224 */ /* 0x001fc400078e0006 */
[----:B--2---:R-:W-:-:S05]  /*29460*/  @!P0 IMAD.MOV.U32 R13, RZ, RZ, R7 ;  /* 0x000000ffff0d8224 */ /* 0x004fca00078e0007 */
[----:B------:R0:W2:Y:S01]  /*29470*/  @!P0 LDG.E.U16 R16, [R12.64] ;  /* 0x0000000a0c108981 */ /* 0x0000a2000c1e1500 */
[----:B------:R-:W-:-:S03]  /*29480*/  PRMT R11, RZ, 0x7610, R11 ;  /* 0x00007610ff0b7816 */ /* 0x000fc6000000000b */
[----:B------:R-:W-:Y:S01]  /*29490*/  STS.U16 [R0+0xf400], R14 ;  /* 0x00f4000e00007388 */ /* 0x000fe20000000400 */
[----:B0-----:R-:W-:Y:S02]  /*294a0*/  @!P0 IMAD.MOV.U32 R12, RZ, RZ, R2 ;  /* 0x000000ffff0c8224 */ /* 0x001fe400078e0002 */
[----:B------:R-:W-:Y:S01]  /*294b0*/  @!P0 IMAD.MOV.U32 R13, RZ, RZ, R3 ;  /* 0x000000ffff0d8224 */ /* 0x000fe200078e0003 */
[----:B------:R3:W-:Y:S04]  /*294c0*/  STS.U16 [R0+0xf800], R15 ;  /* 0x00f8000f00007388 */ /* 0x0007e80000000400 */
[----:B------:R0:W2:Y:S04]  /*294d0*/  @!P0 LDG.E.U16 R11, [R12.64] ;  /* 0x0000000a0c0b8981 */ /* 0x0000a8000c1e1500 */
[----:B------:R1:W-:Y:S01]  /*294e0*/  STS.U16 [R0+0xf000], R10 ;  /* 0x00f0000a00007388 */ /* 0x0003e20000000400 */
[----:B0-----:R-:W-:-:S03]  /*294f0*/  PRMT R12, RZ, 0x7610, R12 ;  /* 0x00007610ff0c7816 */ /* 0x001fc6000000000c */
[----:B----4-:R-:W-:Y:S01]  /*29500*/  STL [R1+0x2894], R18 ;  /* 0x0028941201007387 */ /* 0x010fe20000100800 */
[----:B---3--:R-:W-:Y:S02]  /*29510*/  @!P0 IMAD.MOV.U32 R15, RZ, RZ, R5 ;  /* 0x000000ffff0f8224 */ /* 0x008fe400078e0005 */
[----:B------:R-:W-:-:S05]  /*29520*/  @!P0 IMAD.MOV.U32 R14, RZ, RZ, R4 ;  /* 0x000000ffff0e8224 */ /* 0x000fca00078e0004 */
[----:B------:R-:W3:Y:S04]  /*29530*/  @!P0 LDG.E.U16 R12, [R14.64] ;  /* 0x0000000a0e0c8981 */ /* 0x000ee8000c1e1500 */
[----:B--2---:R-:W-:Y:S04]  /*29540*/  STL [R1+0x2898], R16 ;  /* 0x0028981001007387 */ /* 0x004fe80000100800 */
[----:B-1----:R-:W2:Y:S04]  /*29550*/  LDL.LU R10, [R1+0x5e8] ;  /* 0x0005e800010a7983 */ /* 0x002ea80000300800 */
[----:B------:R-:W4:Y:S04]  /*29560*/  LDL R3, [R1+0xad4] ;  /* 0x000ad40001037983 */ /* 0x000f280000100800 */
[----:B------:R-:W2:Y:S04]  /*29570*/  LDL R2, [R1+0xad8] ;  /* 0x000ad80001027983 */ /* 0x000ea80000100800 */
[----:B------:R0:W-:Y:S04]  /*29580*/  STL [R1+0x289c], R11 ;  /* 0x00289c0b01007387 */ /* 0x0001e80000100800 */
[----:B------:R-:W2:Y:S04]  /*29590*/  LDL.LU R6, [R1+0x5e4] ;  /* 0x0005e40001067983 */ /* 0x000ea80000300800 */
[----:B------:R-:W2:Y:S04]  /*295a0*/  LDL R7, [R1+0xab8] ;  /* 0x000ab80001077983 */ /* 0x000ea80000100800 */
[----:B0-----:R-:W2:Y:S04]  /*295b0*/  LDL R11, [R1+0xab4] ;  /* 0x000ab400010b7983 */ /* 0x001ea80000100800 */
[----:B------:R-:W2:Y:S04]  /*295c0*/  LDL.LU R4, [R1+0x5e0] ;  /* 0x0005e00001047983 */ /* 0x000ea80000300800 */
[----:B---3--:R-:W-:Y:S04]  /*295d0*/  STL [R1+0x28a0], R12 ;  /* 0x0028a00c01007387 */ /* 0x008fe80000100800 */
[----:B------:R-:W-:Y:S04]  /*295e0*/  STL [R1+0x1394], R0 ;  /* 0x0013940001007387 */ /* 0x000fe80000100800 */
[----:B------:R-:W3:Y:S04]  /*295f0*/  LDL.LU R26, [R1+0x5dc] ;  /* 0x0005dc00011a7983 */ /* 0x000ee80000300800 */
[----:B------:R-:W3:Y:S01]  /*29600*/  LDL R5, [R1+0xa94] ;  /* 0x000a940001057983 */ /* 0x000ee20000100800 */
[----:B----4-:R-:W-:-:S03]  /*29610*/  @!P0 IMAD.MOV.U32 R15, RZ, RZ, R3 ;  /* 0x000000ffff0f8224 */ /* 0x010fc600078e0003 */
[----:B------:R-:W4:Y:S01]  /*29620*/  LDL R3, [R1+0xa98] ;  /* 0x000a980001037983 */ /* 0x000f220000100800 */
[----:B------:R-:W-:Y:S01]  /*29630*/  PRMT R13, RZ, 0x7610, R13 ;  /* 0x00007610ff0d7816 */ /* 0x000fe2000000000d */
[----:B--2---:R-:W-:Y:S01]  /*29640*/  @!P0 IMAD.MOV.U32 R14, RZ, RZ, R2 ;  /* 0x000000ffff0e8224 */ /* 0x004fe200078e0002 */
[----:B------:R-:W-:Y:S01]  /*29650*/  PRMT R17, RZ, 0x7610, R17 ;  /* 0x00007610ff117816 */ /* 0x000fe20000000011 */
[----:B------:R0:W-:Y:S04]  /*29660*/  STS.U16 [R0+0x400], R19 ;  /* 0x0004001300007388 */ /* 0x0001e80000000400 */
[----:B------:R1:W2:Y:S04]  /*29670*/  @!P0 LDG.E.U16 R13, [R14.64] ;  /* 0x0000000a0e0d8981 */ /* 0x0002a8000c1e1500 */
[----:B------:R3:W-:Y:S04]  /*29680*/  STS.U16 [R0+0xec00], R9 ;  /* 0x00ec000900007388 */ /* 0x0007e80000000400 */
[----:B------:R3:W-:Y:S01]  /*29690*/  STS.U16 [R0+0xfc00], R8 ;  /* 0x00fc000800007388 */ /* 0x0007e20000000400 */
[----:B-1----:R-:W-:-:S02]  /*296a0*/  @!P0 IMAD.MOV.U32 R14, RZ, RZ, R7 ;  /* 0x000000ffff0e8224 */ /* 0x002fc400078e0007 */
[----:B------:R-:W-:Y:S01]  /*296b0*/  @!P0 IMAD.MOV.U32 R15, RZ, RZ, R11 ;  /* 0x000000ffff0f8224 */ /* 0x000fe200078e000b */
[----:B0-----:R-:W-:Y:S01]  /*296c0*/  PRMT R19, RZ, 0x7610, R19 ;  /* 0x00007610ff137816 */ /* 0x001fe20000000013 */
[----:B------:R-:W-:Y:S04]  /*296d0*/  STS.U16 [R0+0x800], R23 ;  /* 0x0008001700007388 */ /* 0x000fe80000000400 */
[----:B------:R3:W2:Y:S04]  /*296e0*/  @!P0 LDG.E.U16 R17, [R14.64] ;  /* 0x0000000a0e118981 */ /* 0x0006a8000c1e1500 */
[----:B------:R-:W-:Y:S04]  /*296f0*/  STS.U16 [R0+0x1000], R25 ;  /* 0x0010001900007388 */ /* 0x000fe80000000400 */
[----:B------:R0:W-:Y:S04]  /*29700*/  STS.U16 [R0+0x1400], R27 ;  /* 0x0014001b00007388 */ /* 0x0001e80000000400 */
[----:B------:R-:W2:Y:S01]  /*29710*/  LDL R2, [R1+0xa74] ;  /* 0x000a740001027983 */ /* 0x000ea20000100800 */
[----:B---3--:R-:W-:-:S03]  /*29720*/  @!P0 IMAD.MOV.U32 R15, RZ, RZ, R5 ;  /* 0x000000ffff0f8224 */ /* 0x008fc600078e0005 */
[----:B------:R-:W1:Y:S04]  /*29730*/  S2R R9, SR_TID.X ;  /* 0x0000000000097919 */ /* 0x000e680000002100 */
[----:B------:R-:W3:Y:S04]  /*29740*/  S2R R8, SR_TID.X ;  /* 0x0000000000087919 */ /* 0x000ee80000002100 */
[----:B0-----:R-:W2:Y:S01]  /*29750*/  LDL R0, [R1+0xa78] ;  /* 0x000a780001007983 */ /* 0x001ea20000100800 */
[----:B----4-:R-:W-:-:S05]  /*29760*/  @!P0 IMAD.MOV.U32 R14, RZ, RZ, R3 ;  /* 0x000000ffff0e8224 */ /* 0x010fca00078e0003 */
[----:B------:R-:W4:Y:S01]  /*29770*/  @!P0 LDG.E.U16 R19, [R14.64] ;  /* 0x0000000a0e138981 */ /* 0x000f22000c1e1500 */
[----:B-1----:R-:W-:Y:S02]  /*29780*/  LOP3.LUT R9, R9, 0x3f, RZ, 0xc0, !PT ;  /* 0x0000003f09097812 */ /* 0x002fe400078ec0ff */
[----:B---3--:R-:W-:Y:S02]  /*29790*/  LOP3.LUT P1, RZ, R8, 0x40, RZ, 0xc0, !PT ;  /* 0x0000004008ff7812 */ /* 0x008fe4000782c0ff */
[----:B------:R-:W3:Y:S01]  /*297a0*/  LDL.LU R8, [R1+0x5d8] ;  /* 0x0005d80001087983 */ /* 0x000ee20000300800 */
[----:B------:R-:W-:Y:S01]  /*297b0*/  IMAD.SHL.U32 R9, R9, 0x2, RZ ;  /* 0x0000000209097824 */ /* 0x000fe200078e00ff */
[----:B------:R-:W-:-:S04]  /*297c0*/  SEL R28, RZ, 0x90, !P1 ;  /* 0x00000090ff1c7807 */ /* 0x000fc80004800000 */
[----:B------:R-:W-:Y:S02]  /*297d0*/  LOP3.LUT R28, R28, R9, RZ, 0x3c, !PT ;  /* 0x000000091c1c7212 */ /* 0x000fe400078e3cff */
[----:B------:R-:W3:Y:S02]  /*297e0*/  LDL.LU R9, [R1+0x5d4] ;  /* 0x0005d40001097983 */ /* 0x000ee40000300800 */
[----:B------:R-:W-:Y:S02]  /*297f0*/  LOP3.LUT R28, R28, 0x20, RZ, 0x3c, !PT ;  /* 0x000000201c1c7812 */ /* 0x000fe400078e3cff */
[----:B--2---:R-:W-:Y:S04]  /*29800*/  STL [R1+0x28a4], R13 ;  /* 0x0028a40d01007387 */ /* 0x004fe80000100800 */
[----:B------:R0:W-:Y:S04]  /*29810*/  STS.U16 [R28+0x100], R10 ;  /* 0x0001000a1c007388 */ /* 0x0001e80000000400 */
[----:B------:R1:W-:Y:S04]  /*29820*/  STS.U16 [R28+0x500], R6 ;  /* 0x000500061c007388 */ /* 0x0003e80000000400 */
[----:B0-----:R-:W2:Y:S04]  /*29830*/  LDL.LU R10, [R1+0x5d0] ;  /* 0x0005d000010a7983 */ /* 0x001ea80000300800 */
[----:B------:R-:W2:Y:S04]  /*29840*/  LDL R11, [R1+0xa54] ;  /* 0x000a5400010b7983 */ /* 0x000ea80000100800 */
[----:B------:R-:W3:Y:S04]  /*29850*/  LDL R7, [R1+0xa58] ;  /* 0x000a580001077983 */ /* 0x000ee80000100800 */
[----:B------:R-:W-:Y:S04]  /*29860*/  STL [R1+0x28a8], R17 ;  /* 0x0028a81101007387 */ /* 0x000fe80000100800 */
[----:B-1----:R-:W3:Y:S04]  /*29870*/  LDL R6, [R1+0xa34] ;  /* 0x000a340001067983 */ /* 0x002ee80000100800 */
[----:B------:R-:W3:Y:S04]  /*29880*/  LDL R5, [R1+0xa38] ;  /* 0x000a380001057983 */ /* 0x000ee80000100800 */
[----:B------:R0:W-:Y:S04]  /*29890*/  STS.U16 [R28+0x900], R4 ;  /* 0x000900041c007388 */ /* 0x0001e80000000400 */
[----:B----4-:R-:W-:Y:S04]  /*298a0*/  STL [R1+0x28ac], R19 ;  /* 0x0028ac1301007387 */ /* 0x010fe80000100800 */
[----:B0-----:R-:W4:Y:S04]  /*298b0*/  LDL R4, [R1+0xa14] ;  /* 0x000a140001047983 */ /* 0x001f280000100800 */
[----:B------:R-:W4:Y:S01]  /*298c0*/  LDL R3, [R1+0xa18] ;  /* 0x000a180001037983 */ /* 0x000f220000100800 */
[----:B------:R-:W-:-:S02]  /*298d0*/  @!P0 IMAD.MOV.U32 R14, RZ, RZ, R0 ;  /* 0x000000ffff0e8224 */ /* 0x000fc400078e0000 */
[----:B------:R-:W-:Y:S01]  /*298e0*/  @!P0 IMAD.MOV.U32 R15, RZ, RZ, R2 ;  /* 0x000000ffff0f8224 */ /* 0x000fe200078e0002 */
[----:B------:R-:W4:Y:S04]  /*298f0*/  LDL R0, [R1+0x9f8] ;  /* 0x0009f80001007983 */ /* 0x000f280000100800 */
[----:B------:R-:W4:Y:S01]  /*29900*/  LDL R2, [R1+0x9f4] ;  /* 0x0009f40001027983 */ /* 0x000f220000100800 */
[----:B------:R-:W-:Y:S02]  /*29910*/  PRMT R21, RZ, 0x7610, R21 ;  /* 0x00007610ff157816 */ /* 0x000fe40000000015 */
[----:B------:R-:W-:-:S04]  /*29920*/  PRMT R23, RZ, 0x7610, R23 ;  /* 0x00007610ff177816 */ /* 0x000fc80000000017 */
[----:B------:R2:W4:Y:S01]  /*29930*/  @!P0 LDG.E.U16 R21, [R14.64] ;  /* 0x0000000a0e158981 */ /* 0x000522000c1e1500 */
[----:B------:R-:W-:Y:S01]  /*29940*/  PRMT R25, RZ, 0x7610, R25 ;  /* 0x00007610ff197816 */ /* 0x000fe20000000019 */
[----:B--2---:R-:W-:Y:S02]  /*29950*/  @!P0 IMAD.MOV.U32 R15, RZ, RZ, R11 ;  /* 0x000000ffff0f8224 */ /* 0x004fe400078e000b */
[----:B---3--:R-:W-:-:S05]  /*29960*/  @!P0 IMAD.MOV.U32 R14, RZ, RZ, R7 ;  /* 0x000000ffff0e8224 */ /* 0x008fca00078e0007 */
[----:B------:R0:W2:Y:S01]  /*29970*/  @!P0 LDG.E.U16 R23, [R14.64] ;  /* 0x0000000a0e178981 */ /* 0x0000a2000c1e1500 */
[----:B------:R-:W-:Y:S01]  /*29980*/  PRMT R27, RZ, 0x7610, R27 ;  /* 0x00007610ff1b7816 */ /* 0x000fe2000000001b */
[----:B0-----:R-:W-:Y:S02]  /*29990*/  @!P0 IMAD.MOV.U32 R14, RZ, RZ, R5 ;  /* 0x000000ffff0e8224 */ /* 0x001fe400078e0005 */
[----:B------:R-:W-:-:S05]  /*299a0*/  @!P0 IMAD.MOV.U32 R15, RZ, RZ, R6 ;  /* 0x000000ffff0f8224 */ /* 0x000fca00078e0006 */
[----:B------:R4:W3:Y:S02]  /*299b0*/  @!P0 LDG.E.U16 R25, [R14.64] ;  /* 0x0000000a0e198981 */ /* 0x0008e4000c1e1500 */
[----:B----4-:R-:W-:Y:S02]  /*299c0*/  @!P0 IMAD.MOV.U32 R15, RZ, RZ, R4 ;  /* 0x000000ffff0f8224 */ /* 0x010fe400078e0004 */
[----:B------:R-:W-:-:S05]  /*299d0*/  @!P0 IMAD.MOV.U32 R14, RZ, RZ, R3 ;  /* 0x000000ffff0e8224 */ /* 0x000fca00078e0003 */
[----:B------:R0:W4:Y:S01]  /*299e0*/  @!P0 LDG.E.U16 R27, [R14.64] ;  /* 0x0000000a0e1b8981 */ /* 0x000122000c1e1500 */
[----:B------:R-:W-:Y:S01]  /*299f0*/  PRMT R29, RZ, 0x7610, R29 ;  /* 0x00007610ff1d7816 */ /* 0x000fe2000000001d */
[----:B0-----:R-:W-:Y:S02]  /*29a00*/  @!P0 IMAD.MOV.U32 R14, RZ, RZ, R0 ;  /* 0x000000ffff0e8224 */ /* 0x001fe400078e0000 */
[----:B------:R-:W-:-:S05]  /*29a10*/  @!P0 IMAD.MOV.U32 R15, RZ, RZ, R2 ;  /* 0x000000ffff0f8224 */ /* 0x000fca00078e0002 */
[----:B------:R-:W4:Y:S04]  /*29a20*/  @!P0 LDG.E.U16 R29, [R14.64] ;  /* 0x0000000a0e1d8981 */ /* 0x000f28000c1e1500 */
[----:B------:R-:W-:Y:S04]  /*29a30*/  STL [R1+0x28b0], R21 ;  /* 0x0028b01501007387 */ /* 0x000fe80000100800 */
[----:B--2---:R-:W-:Y:S04]  /*29a40*/  STL [R1+0x28b4], R23 ;  /* 0x0028b41701007387 */ /* 0x004fe80000100800 */
[----:B------:R0:W-:Y:S04]  /*29a50*/  STS.U16 [R28+0xd00], R26 ;  /* 0x000d001a1c007388 */ /* 0x0001e80000000400 */
[----:B---3--:R-:W-:Y:S04]  /*29a60*/  STL [R1+0x28b8], R25 ;  /* 0x0028b81901007387 */ /* 0x008fe80000100800 */
[----:B----4-:R-:W-:Y:S04]  /*29a70*/  STL [R1+0x28bc], R27 ;  /* 0x0028bc1b01007387 */ /* 0x010fe80000100800 */
[----:B------:R-:W2:Y:S04]  /*29a80*/  LDL.LU R12, [R1+0x5cc] ;  /* 0x0005cc00010c7983 */ /* 0x000ea80000300800 */
[----:B------:R-:W3:Y:S04]  /*29a90*/  LDL.LU R11, [R1+0x5bc] ;  /* 0x0005bc00010b7983 */ /* 0x000ee80000300800 */
[----:B------:R-:W4:Y:S04]  /*29aa0*/  LDL.LU R16, [R1+0x5ac] ;  /* 0x0005ac0001107983 */ /* 0x000f280000300800 */
[----:B------:R-:W4:Y:S04]  /*29ab0*/  LDL.LU R18, [R1+0x59c] ;  /* 0x00059c0001127983 */ /* 0x000f280000300800 */
[----:B------:R-:W4:Y:S04]  /*29ac0*/  LDL.LU R20, [R1+0x58c] ;  /* 0x00058c0001147983 */ /* 0x000f280000300800 */
[----:B------:R-:W4:Y:S04]  /*29ad0*/  LDL.LU R22, [R1+0x57c] ;  /* 0x00057c0001167983 */ /* 0x000f280000300800 */
[----:B------:R-:W4:Y:S04]  /*29ae0*/  LDL.LU R24, [R1+0x56c] ;  /* 0x00056c0001187983 */ /* 0x000f280000300800 */
[----:B0-----:R-:W4:Y:S04]  /*29af0*/  LDL.LU R26, [R1+0x55c] ;  /* 0x00055c00011a7983 */ /* 0x001f280000300800 */
[----:B------:R-:W4:Y:S04]  /*29b00*/  LDL.LU R2, [R1+0x54c] ;  /* 0x00054c0001027983 */ /* 0x000f280000300800 */
[----:B------:R-:W4:Y:S04]  /*29b10*/  LDL.LU R3, [R1+0x53c] ;  /* 0x00053c0001037983 */ /* 0x000f280000300800 */
[----:B------:R-:W4:Y:S04]  /*29b20*/  LDL.LU R4, [R1+0x52c] ;  /* 0x00052c0001047983 */ /* 0x000f280000300800 */
[----:B------:R-:W4:Y:S04]  /*29b30*/  LDL.LU R5, [R1+0x51c] ;  /* 0x00051c0001057983 */ /* 0x000f280000300800 */
[----:B------:R-:W4:Y:S04]  /*29b40*/  LDL.LU R6, [R1+0x50c] ;  /* 0x00050c0001067983 */ /* 0x000f280000300800 */
[----:B------:R0:W-:Y:S04]  /*29b50*/  STS.U16 [R28+0x1100], R8 ;  /* 0x001100081c007388 */ /* 0x0001e80000000400 */
[----:B------:R-:W4:Y:S04]  /*29b60*/  LDL.LU R7, [R1+0x4fc] ;  /* 0x0004fc0001077983 */ /* 0x000f280000300800 */
[----:B------:R1:W-:Y:S04]  /*29b70*/  STS.U16 [R28+0x1500], R9 ;  /* 0x001500091c007388 */ /* 0x0003e80000000400 */
[----:B0-----:R-:W4:Y:S04]  /*29b80*/  LDL.LU R8, [R1+0x4e8] ;  /* 0x0004e80001087983 */ /* 0x001f280000300800 */
[----:B------:R0:W-:Y:S04]  /*29b90*/  STS.U16 [R28+0x1900], R10 ;  /* 0x0019000a1c007388 */ /* 0x0001e80000000400 */
[----:B-1----:R-:W4:Y:S04]  /*29ba0*/  LDL.LU R9, [R1+0x4e4] ;  /* 0x0004e40001097983 */ /* 0x002f280000300800 */
[----:B0-----:R-:W4:Y:S04]  /*29bb0*/  LDL.LU R10, [R1+0x4e0] ;  /* 0x0004e000010a7983 */ /* 0x001f280000300800 */
        /* <DEDUP_REMOVED lines=53> */
[----:B--2---:R-:W-:Y:S04]  /*29f10*/  STS.U16 [R28+0x1d00], R12 ;  /* 0x001d000c1c007388 */ /* 0x004fe80000000400 */
[----:B---3--:R-:W-:Y:S04]  /*29f20*/  STS.U16 [R28+0x2100], R11 ;  /* 0x0021000b1c007388 */ /* 0x008fe80000000400 */
[----:B----4-:R-:W-:Y:S04]  /*29f30*/  STS.U16 [R28+0x2500], R16 ;  /* 0x002500101c007388 */ /* 0x010fe80000000400 */
[----:B------:R-:W-:Y:S04]  /*29f40*/  STS.U16 [R28+0x2900], R18 ;  /* 0x002900121c007388 */ /* 0x000fe80000000400 */
[----:B------:R-:W-:Y:S04]  /*29f50*/  STS.U16 [R28+0x2d00], R20 ;  /* 0x002d00141c007388 */ /* 0x000fe80000000400 */
[----:B------:R-:W-:Y:S04]  /*29f60*/  STS.U16 [R28+0x3100], R22 ;  /* 0x003100161c007388 */ /* 0x000fe80000000400 */
[----:B------:R-:W-:Y:S04]  /*29f70*/  STS.U16 [R28+0x3500], R24 ;  /* 0x003500181c007388 */ /* 0x000fe80000000400 */
[----:B------:R-:W-:Y:S04]  /*29f80*/  STS.U16 [R28+0x3900], R26 ;  /* 0x0039001a1c007388 */ /* 0x000fe80000000400 */
[----:B------:R0:W-:Y:S04]  /*29f90*/  STS.U16 [R28+0x3d00], R2 ;  /* 0x003d00021c007388 */ /* 0x0001e80000000400 */
[----:B0-----:R-:W2:Y:S04]  /*29fa0*/  LDL.LU R2, [R1+0x4d0] ;  /* 0x0004d00001027983 */ /* 0x001ea80000300800 */
[----:B--2---:R0:W-:Y:S04]  /*29fb0*/  STL [R1+0x28f4], R2 ;  /* 0x0028f40201007387 */ /* 0x0041e80000100800 */
[----:B0-----:R-:W2:Y:S04]  /*29fc0*/  LDL.LU R2, [R1+0x4d4] ;  /* 0x0004d40001027983 */ /* 0x001ea80000300800 */
[----:B--2---:R0:W-:Y:S04]  /*29fd0*/  STL [R1+0x28f8], R2 ;  /* 0x0028f80201007387 */ /* 0x0041e80000100800 */
[----:B0-----:R-:W2:Y:S04]  /*29fe0*/  LDL.LU R2, [R1+0x4d8] ;  /* 0x0004d80001027983 */ /* 0x001ea80000300800 */
[----:B------:R-:W-:Y:S04]  /*29ff0*/  STS.U16 [R28+0x4100], R3 ;  /* 0x004100031c007388 */ /* 0x000fe80000000400 */
[----:B------:R-:W-:Y:S04]  /*2a000*/  STS.U16 [R28+0x4500], R4 ;  /* 0x004500041c007388 */ /* 0x000fe80000000400 */
[----:B------:R-:W-:Y:S04]  /*2a010*/  STS.U16 [R28+0x4900], R5 ;  /* 0x004900051c007388 */ /* 0x000fe80000000400 */
[----:B------:R-:W-:Y:S04]  /*2a020*/  STS.U16 [R28+0x4d00], R6 ;  /* 0x004d00061c007388 */ /* 0x000fe80000000400 */
[----:B------:R-:W-:Y:S04]  /*2a030*/  STS.U16 [R28+0x5100], R7 ;  /* 0x005100071c007388 */ /* 0x000fe80000000400 */
[----:B--2---:R0:W-:Y:S04]  /*2a040*/  STL [R1+0x28fc], R2 ;  /* 0x0028fc0201007387 */ /* 0x0041e80000100800 */
[----:B0-----:R-:W2:Y:S04]  /*2a050*/  LDL.LU R2, [R1+0x4dc] ;  /* 0x0004dc0001027983 */ /* 0x001ea80000300800 */
[----:B------:R-:W3:Y:S04]  /*2a060*/  LDL.LU R3, [R1+0x4cc] ;  /* 0x0004cc0001037983 */ /* 0x000ee80000300800 */
[----:B------:R-:W4:Y:S04]  /*2a070*/  LDL.LU R5, [R1+0xbc] ;  /* 0x0000bc0001057983 */ /* 0x000f280000300800 */
[----:B------:R-:W3:Y:S04]  /*2a080*/  LDL.LU R6, [R1+0xb8] ;  /* 0x0000b80001067983 */ /* 0x000ee80000300800 */
[----:B------:R0:W-:Y:S04]  /*2a090*/  STS.U16 [R28+0x5500], R8 ;  /* 0x005500081c007388 */ /* 0x0001e80000000400 */
[----:B------:R-:W3:Y:S04]  /*2a0a0*/  LDL.LU R7, [R1+0xb4] ;  /* 0x0000b40001077983 */ /* 0x000ee80000300800 */
[----:B------:R1:W-:Y:S04]  /*2a0b0*/  STS.U16 [R28+0x5900], R9 ;  /* 0x005900091c007388 */ /* 0x0003e80000000400 */
[----:B0-----:R-:W3:Y:S04]  /*2a0c0*/  LDL.LU R8, [R1+0xb0] ;  /* 0x0000b00001087983 */ /* 0x001ee80000300800 */
[----:B------:R0:W-:Y:S04]  /*2a0d0*/  STS.U16 [R28+0x5d00], R10 ;  /* 0x005d000a1c007388 */ /* 0x0001e80000000400 */
[----:B-1----:R-:W3:Y:S04]  /*2a0e0*/  LDL.LU R9, [R1+0xac] ;  /* 0x0000ac0001097983 */ /* 0x002ee80000300800 */
[----:B0-----:R-:W3:Y:S04]  /*2a0f0*/  LDL.LU R10, [R1+0xa8] ;  /* 0x0000a800010a7983 */ /* 0x001ee80000300800 */
        /* <DEDUP_REMOVED lines=20> */
[----:B--2---:R0:W-:Y:S04]  /*2a240*/  STS.U16 [R28+0x6100], R2 ;  /* 0x006100021c007388 */ /* 0x0041e80000000400 */
[----:B0-----:R-:W2:Y:S04]  /*2a250*/  LDL.LU R2, [R1+0x28fc] ;  /* 0x0028fc0001027983 */ /* 0x001ea80000300800 */
[----:B--2---:R0:W-:Y:S04]  /*2a260*/  STS.U16 [R28+0x6500], R2 ;  /* 0x006500021c007388 */ /* 0x0041e80000000400 */
[----:B0-----:R-:W2:Y:S04]  /*2a270*/  LDL.LU R2, [R1+0x28f8] ;  /* 0x0028f80001027983 */ /* 0x001ea80000300800 */
[----:B--2---:R0:W-:Y:S04]  /*2a280*/  STS.U16 [R28+0x6900], R2 ;  /* 0x006900021c007388 */ /* 0x0041e80000000400 */
[----:B0-----:R-:W2:Y:S04]  /*2a290*/  LDL.LU R2, [R1+0x28f4] ;  /* 0x0028f40001027983 */ /* 0x001ea80000300800 */
[----:B--2---:R0:W-:Y:S01]  /*2a2a0*/  STS.U16 [R28+0x6d00], R2 ;  /* 0x006d00021c007388 */ /* 0x0041e20000000400 */
[----:B---3--:R1:W-:Y:S02]  /*2a2b0*/  STS.U16 [R28+0x7100], R3 ;  /* 0x007100031c007388 */ /* 0x0083e40000000400 */
[----:B----4-:R2:W-:Y:S02]  /*2a2c0*/  STS.U16 [R28+0x7500], R5 ;  /* 0x007500051c007388 */ /* 0x0105e40000000400 */
[----:B------:R3:W-:Y:S01]  /*2a2d0*/  STS.U16 [R28+0x7900], R6 ;  /* 0x007900061c007388 */ /* 0x0007e20000000400 */
[----:B------:R3:W-:Y:S01]  /*2a2e0*/  STS.U16 [R28+0x7d00], R7 ;  /* 0x007d00071c007388 */ /* 0x0007e20000000400 */
[----:B------:R3:W-:Y:S03]  /*2a2f0*/  STS.U16 [R28+0x8100], R8 ;  /* 0x008100081c007388 */ /* 0x0007e60000000400 */
[----:B0-----:R-:W4:Y:S01]  /*2a300*/  LDL.LU R2, [R1+0x28f0] ;  /* 0x0028f00001027983 */ /* 0x001f220000300800 */
[----:B-1----:R-:W4:Y:S02]  /*2a310*/  LDL.LU R3, [R1+0x28ec] ;  /* 0x0028ec0001037983 */ /* 0x002f240000300800 */
[----:B--2---:R-:W2:Y:S02]  /*2a320*/  LDL.LU R5, [R1+0x28e8] ;  /* 0x0028e80001057983 */ /* 0x004ea40000300800 */
[----:B---3--:R-:W3:Y:S01]  /*2a330*/  LDL.LU R6, [R1+0x28e4] ;  /* 0x0028e40001067983 */ /* 0x008ee20000300800 */
[----:B------:R-:W2:Y:S01]  /*2a340*/  LDL.LU R7, [R1+0x28e0] ;  /* 0x0028e00001077983 */ /* 0x000ea20000300800 */
[----:B------:R-:W2:Y:S03]  /*2a350*/  LDL.LU R8, [R1+0x28dc] ;  /* 0x0028dc0001087983 */ /* 0x000ea60000300800 */
[----:B------:R0:W-:Y:S01]  /*2a360*/  STS.U16 [R28+0x8500], R9 ;  /* 0x008500091c007388 */ /* 0x0001e20000000400 */
[----:B------:R1:W-:Y:S02]  /*2a370*/  STS.U16 [R28+0x8900], R10 ;  /* 0x0089000a1c007388 */ /* 0x0003e40000000400 */
[----:B------:R1:W-:Y:S01]  /*2a380*/  STS.U16 [R28+0x8d00], R15 ;  /* 0x008d000f1c007388 */ /* 0x0003e20000000400 */
[----:B0-----:R-:W2:Y:S01]  /*2a390*/  LDL.LU R9, [R1+0x28d8] ;  /* 0x0028d80001097983 */ /* 0x001ea20000300800 */
[----:B-1----:R-:W2:Y:S02]  /*2a3a0*/  LDL.LU R10, [R1+0x28d4] ;  /* 0x0028d400010a7983 */ /* 0x002ea40000300800 */
[----:B------:R-:W2:Y:S02]  /*2a3b0*/  LDL.LU R15, [R1+0x50] ;  /* 0x00005000010f7983 */ /* 0x000ea40000300800 */
[----:B------:R-:W-:Y:S01]  /*2a3c0*/  STS.U16 [R28+0x9100], R14 ;  /* 0x0091000e1c007388 */ /* 0x000fe20000000400 */
[----:B------:R-:W-:Y:S01]  /*2a3d0*/  STS.U16 [R28+0x9500], R29 ;  /* 0x0095001d1c007388 */ /* 0x000fe20000000400 */
[----:B------:R-:W-:Y:S02]  /*2a3e0*/  STS.U16 [R28+0x9900], R27 ;  /* 0x0099001b1c007388 */ /* 0x000fe40000000400 */
[----:B------:R-:W-:Y:S02]  /*2a3f0*/  STS.U16 [R28+0x9d00], R25 ;  /* 0x009d00191c007388 */ /* 0x000fe40000000400 */
        /* <DEDUP_REMOVED lines=13> */
[----:B--2---:R0:W-:Y:S04]  /*2a4d0*/  STL [R1+0x28c8], R15 ;  /* 0x0028c80f01007387 */ /* 0x0041e80000100800 */
[----:B0-----:R-:W2:Y:S04]  /*2a4e0*/  LDL.LU R15, [R1+0x54] ;  /* 0x00005400010f7983 */ /* 0x001ea80000300800 */
[----:B------:R-:W-:Y:S01]  /*2a4f0*/  STS.U16 [R28+0xd500], R26 ;  /* 0x00d5001a1c007388 */ /* 0x000fe20000000400 */
[----:B------:R0:W-:Y:S03]  /*2a500*/  STS.U16 [R28+0xd900], R4 ;  /* 0x00d900041c007388 */ /* 0x0001e60000000400 */
[----:B------:R-:W1:Y:S04]  /*2a510*/  S2R R14, SR_TID.X ;  /* 0x00000000000e7919 */ /* 0x000e680000002100 */
[----:B0-----:R-:W0:Y:S01]  /*2a520*/  S2R R4, SR_TID.X ;  /* 0x0000000000047919 */ /* 0x001e220000002100 */
[----:B-1----:R-:W-:-:S02]  /*2a530*/  LOP3.LUT P2, RZ, R14, 0x40, RZ, 0xc0, !PT ;  /* 0x000000400eff7812 */ /* 0x002fc4000784c0ff */
[----:B------:R-:W-:Y:S02]  /*2a540*/  LOP3.LUT P1, RZ, R14, 0x40, RZ, 0xc0, !PT ;  /* 0x000000400eff7812 */ /* 0x000fe4000782c0ff */
[----:B0-----:R-:W-:Y:S02]  /*2a550*/  LOP3.LUT R4, R4, 0x3f, RZ, 0xc0, !PT ;  /* 0x0000003f04047812 */ /* 0x001fe400078ec0ff */
[----:B------:R-:W-:-:S03]  /*2a560*/  SEL R14, RZ, 0x90, !P1 ;  /* 0x00000090ff0e7807 */ /* 0x000fc60004800000 */
[----:B------:R-:W-:-:S05]  /*2a570*/  IMAD.SHL.U32 R4, R4, 0x2, RZ ;  /* 0x0000000204047824 */ /* 0x000fca00078e00ff */
[-C--:B------:R-:W-:Y:S01]  /*2a580*/  LOP3.LUT R14, R14, R4.reuse, RZ, 0x3c, !PT ;  /* 0x000000040e0e7212 */ /* 0x080fe200078e3cff */
[----:B--2---:R0:W-:Y:S01]  /*2a590*/  STL [R1+0x28cc], R15 ;  /* 0x0028cc0f01007387 */ /* 0x0041e20000100800 */
[----:B------:R-:W2:Y:S02]  /*2a5a0*/  LDL.LU R29, [R1+0x4c] ;  /* 0x00004c00011d7983 */ /* 0x000ea40000300800 */
[----:B------:R-:W2:Y:S02]  /*2a5b0*/  LDL.LU R27, [R1+0x48] ;  /* 0x00004800011b7983 */ /* 0x000ea40000300800 */
[----:B------:R-:W2:Y:S01]  /*2a5c0*/  LDL.LU R25, [R1+0x44] ;  /* 0x0000440001197983 */ /* 0x000ea20000300800 */
[----:B------:R-:W2:Y:S01]  /*2a5d0*/  LDL.LU R23, [R1+0x40] ;  /* 0x0000400001177983 */ /* 0x000ea20000300800 */
        /* <DEDUP_REMOVED lines=11> */
[----:B0-----:R-:W-:Y:S01]  /*2a690*/  SEL R15, RZ, 0x90, !P2 ;  /* 0x00000090ff0f7807 */ /* 0x001fe20005000000 */
[----:B------:R-:W2:Y:S01]  /*2a6a0*/  LDL.LU R26, [R1+0x10] ;  /* 0x00001000011a7983 */ /* 0x000ea20000300800 */
[----:B------:R-:W2:Y:S02]  /*2a6b0*/  LDL.LU R28, [R1+0xc] ;  /* 0x00000c00011c7983 */ /* 0x000ea40000300800 */
[----:B------:R-:W2:Y:S01]  /*2a6c0*/  LDL.LU R0, [R1] ;  /* 0x0000000001007983 */ /* 0x000ea20000300800 */
[----:B------:R-:W-:Y:S01]  /*2a6d0*/  LOP3.LUT R15, R15, R4, RZ, 0x3c, !PT ;  /* 0x000000040f0f7212 */ /* 0x000fe200078e3cff */
[----:B------:R-:W-:Y:S01]  /*2a6e0*/  STL [R1+0x2878], R10 ;  /* 0x0028780a01007387 */ /* 0x000fe20000100800 */
[----:B------:R-:W2:Y:S02]  /*2a6f0*/  LDL.LU R4, [R1+0x28d0] ;  /* 0x0028d00001047983 */ /* 0x000ea40000300800 */
[----:B------:R-:W-:-:S05]  /*2a700*/  LOP3.LUT R15, R15, 0x20, RZ, 0x3c, !PT ;  /* 0x000000200f0f7812 */ /* 0x000fca00078e3cff */
[----:B------:R-:W-:Y:S01]  /*2a710*/  STS.U16 [R15+0xdd00], R10 ;  /* 0x00dd000a0f007388 */ /* 0x000fe20000000400 */
[----:B------:R-:W-:Y:S02]  /*2a720*/  STS.U16 [R15+0xe100], R9 ;  /* 0x00e100090f007388 */ /* 0x000fe40000000400 */
[----:B------:R-:W-:Y:S02]  /*2a730*/  STS.U16 [R15+0xe500], R8 ;  /* 0x00e500080f007388 */ /* 0x000fe40000000400 */
[----:B------:R-:W-:Y:S01]  /*2a740*/  STS.U16 [R15+0xe900], R7 ;  /* 0x00e900070f007388 */ /* 0x000fe20000000400 */
[----:B---3--:R-:W-:Y:S01]  /*2a750*/  STS.U16 [R15+0xed00], R6 ;  /* 0x00ed00060f007388 */ /* 0x008fe20000000400 */
[----:B------:R-:W-:Y:S03]  /*2a760*/  STS.U16 [R15+0xf100], R5 ;  /* 0x00f100050f007388 */ /* 0x000fe60000000400 */
[----:B--2---:R-:W-:Y:S01]  /*2a770*/  STS.U16 [R15+0xf500], R4 ;  /* 0x00f500040f007388 */ /* 0x004fe20000000400 */
[----:B----4-:R0:W-:Y:S02]  /*2a780*/  STS.U16 [R15+0xf900], R3 ;  /* 0x00f900030f007388 */ /* 0x0101e40000000400 */
[----:B------:R1:W-:Y:S01]  /*2a790*/  STS.U16 [R15+0xfd00], R2 ;  /* 0x00fd00020f007388 */ /* 0x0003e20000000400 */
[----:B0-----:R-:W2:Y:S01]  /*2a7a0*/  LDL.LU R3, [R1+0x4] ;  /* 0x0000040001037983 */ /* 0x001ea20000300800 */
[----:B-1----:R-:W3:Y:S01]  /*2a7b0*/  LDL.LU R15, [R1+0x28cc] ;  /* 0x0028cc00010f7983 */ /* 0x002ee20000300800 */
[----:B------:R-:W-:Y:S01]  /*2a7c0*/  LOP3.LUT R14, R14, 0x40, RZ, 0x3c, !PT ;  /* 0x000000400e0e7812 */ /* 0x000fe200078e3cff */
[----:B------:R-:W2:Y:S04]  /*2a7d0*/  LDL.LU R2, [R1+0x8] ;  /* 0x0000080001027983 */ /* 0x000ea80000300800 */
[----:B---3--:R0:W-:Y:S04]  /*2a7e0*/  STS.U16 [R14+0x200], R15 ;  /* 0x0002000f0e007388 */ /* 0x0081e80000000400 */
[----:B0-----:R-:W3:Y:S04]  /*2a7f0*/  LDL.LU R15, [R1+0x28c8] ;  /* 0x0028c800010f7983 */ /* 0x001ee80000300800 */
[----:B---3--:R0:W-:Y:S01]  /*2a800*/  STS.U16 [R14+0x600], R15 ;  /* 0x0006000f0e007388 */ /* 0x0081e20000000400 */
[----:B------:R1:W-:Y:S02]  /*2a810*/  STS.U16 [R14+0xa00], R29 ;  /* 0x000a001d0e007388 */ /* 0x0003e40000000400 */
[----:B------:R3:W-:Y:S02]  /*2a820*/  STS.U16 [R14+0xe00], R27 ;  /* 0x000e001b0e007388 */ /* 0x0007e40000000400 */
[----:B------:R2:W-:Y:S01]  /*2a830*/  STS.U16 [R14+0x1200], R25 ;  /* 0x001200190e007388 */ /* 0x0005e20000000400 */
[----:B------:R2:W-:Y:S01]  /*2a840*/  STS.U16 [R14+0x1600], R23 ;  /* 0x001600170e007388 */ /* 0x0005e20000000400 */
[----:B------:R2:W-:Y:S02]  /*2a850*/  STS.U16 [R14+0x1a00], R21 ;  /* 0x001a00150e007388 */ /* 0x0005e40000000400 */
[----:B------:R2:W-:Y:S01]  /*2a860*/  STS.U16 [R14+0x1e00], R19 ;  /* 0x001e00130e007388 */ /* 0x0005e20000000400 */
[----:B0-----:R-:W4:Y:S01]  /*2a870*/  LDL.LU R15, [R1+0x28c4] ;  /* 0x0028c400010f7983 */ /* 0x001f220000300800 */
[----:B-1----:R-:W4:Y:S02]  /*2a880*/  LDL.LU R29, [R1+0x28c0] ;  /* 0x0028c000011d7983 */ /* 0x002f240000300800 */
[----:B---3--:R-:W3:Y:S02]  /*2a890*/  LDL.LU R27, [R1+0x28bc] ;  /* 0x0028bc00011b7983 */ /* 0x008ee40000300800 */
[----:B--2---:R-:W2:Y:S01]  /*2a8a0*/  LDL.LU R25, [R1+0x28b8] ;  /* 0x0028b80001197983 */ /* 0x004ea20000300800 */
[----:B------:R-:W2:Y:S01]  /*2a8b0*/  LDL.LU R23, [R1+0x28b4] ;  /* 0x0028b40001177983 */ /* 0x000ea20000300800 */
[----:B------:R-:W2:Y:S03]  /*2a8c0*/  LDL.LU R21, [R1+0x28b0] ;  /* 0x0028b00001157983 */ /* 0x000ea60000300800 */
[----:B------:R0:W-:Y:S01]  /*2a8d0*/  STS.U16 [R14+0x2200], R17 ;  /* 0x002200110e007388 */ /* 0x0001e20000000400 */
[----:B------:R-:W2:Y:S02]  /*2a8e0*/  LDL.LU R19, [R1+0x28ac] ;  /* 0x0028ac0001137983 */ /* 0x000ea40000300800 */
[----:B------:R1:W-:Y:S02]  /*2a8f0*/  STS.U16 [R14+0x2600], R13 ;  /* 0x0026000d0e007388 */ /* 0x0003e40000000400 */
[----:B------:R1:W-:Y:S01]  /*2a900*/  STS.U16 [R14+0x2a00], R12 ;  /* 0x002a000c0e007388 */ /* 0x0003e20000000400 */
[----:B------:R1:W-:Y:S01]  /*2a910*/  STS.U16 [R14+0x2e00], R11 ;  /* 0x002e000b0e007388 */ /* 0x0003e20000000400 */
[----:B------:R1:W-:Y:S02]  /*2a920*/  STS.U16 [R14+0x3200], R16 ;  /* 0x003200100e007388 */ /* 0x0003e40000000400 */
[----:B------:R1:W-:Y:S01]  /*2a930*/  STS.U16 [R14+0x3600], R18 ;  /* 0x003600120e007388 */ /* 0x0003e20000000400 */
[----:B0-----:R-:W2:Y:S01]  /*2a940*/  LDL.LU R17, [R1+0x28a8] ;  /* 0x0028a80001117983 */ /* 0x001ea20000300800 */
[----:B-1----:R-:W2:Y:S03]  /*2a950*/  LDL.LU R13, [R1+0x28a4] ;  /* 0x0028a400010d7983 */ /* 0x002ea60000300800 */
[----:B------:R-:W2:Y:S01]  /*2a960*/  LDL.LU R12, [R1+0x28a0] ;  /* 0x0028a000010c7983 */ /* 0x000ea20000300800 */
[----:B------:R0:W-:Y:S03]  /*2a970*/  STS.U16 [R14+0x3a00], R20 ;  /* 0x003a00140e007388 */ /* 0x0001e60000000400 */
[----:B------:R-:W2:Y:S01]  /*2a980*/  LDL.LU R11, [R1+0x289c] ;  /* 0x00289c00010b7983 */ /* 0x000ea20000300800 */
[----:B------:R-:W2:Y:S02]  /*2a990*/  LDL.LU R16, [R1+0x2898] ;  /* 0x0028980001107983 */ /* 0x000ea40000300800 */
[----:B------:R-:W2:Y:S01]  /*2a9a0*/  LDL.LU R18, [R1+0x2894] ;  /* 0x0028940001127983 */ /* 0x000ea20000300800 */
[----:B------:R1:W-:Y:S01]  /*2a9b0*/  STS.U16 [R14+0x3e00], R22 ;  /* 0x003e00160e007388 */ /* 0x0003e20000000400 */
[----:B------:R1:W-:Y:S02]  /*2a9c0*/  STS.U16 [R14+0x4200], R24 ;  /* 0x004200180e007388 */ /* 0x0003e40000000400 */
[----:B------:R1:W-:Y:S02]  /*2a9d0*/  STS.U16 [R14+0x4600], R26 ;  /* 0x0046001a0e007388 */ /* 0x0003e40000000400 */
[----:B------:R1:W-:Y:S01]  /*2a9e0*/  STS.U16 [R14+0x4a00], R28 ;  /* 0x004a001c0e007388 */ /* 0x0003e20000000400 */
[----:B0-----:R-:W2:Y:S04]  /*2a9f0*/  LDL.LU R20, [R1+0x2890] ;  /* 0x0028900001147983 */ /* 0x001ea80000300800 */
[----:B------:R0:W-:Y:S04]  /*2aa00*/  STS.U16 [R14+0x4e00], R2 ;  /* 0x004e00020e007388 */ /* 0x0001e80000000400 */
[----:B-1----:R-:W2:Y:S01]  /*2aa10*/  LDL.LU R22, [R1+0x288c] ;  /* 0x00288c0001167983 */ /* 0x002ea20000300800 */
[----:B------:R-:W2:Y:S02]  /*2aa20*/  LDL.LU R24, [R1+0x2888] ;  /* 0x0028880001187983 */ /* 0x000ea40000300800 */
[----:B------:R1:W-:Y:S01]  /*2aa30*/  STS.U16 [R14+0x5200], R3 ;  /* 0x005200030e007388 */ /* 0x0003e20000000400 */
[----:B------:R-:W2:Y:S01]  /*2aa40*/  LDL.LU R26, [R1+0x2884] ;  /* 0x00288400011a7983 */ /* 0x000ea20000300800 */
[----:B------:R-:W2:Y:S03]  /*2aa50*/  LDL.LU R28, [R1+0x2880] ;  /* 0x00288000011c7983 */ /* 0x000ea60000300800 */
[----:B0-----:R-:W2:Y:S04]  /*2aa60*/  LDL R2, [R1+0xea0] ;  /* 0x000ea00001027983 */ /* 0x001ea80000100800 */
[----:B-1----:R-:W2:Y:S01]  /*2aa70*/  LDL R3, [R1+0x710] ;  /* 0x0007100001037983 */ /* 0x002ea20000100800 */
[----:B------:R-:W-:Y:S01]  /*2aa80*/  PRMT R10, RZ, 0x7610, R10 ;  /* 0x00007610ff0a7816 */ /* 0x000fe2000000000a */
[----:B------:R0:W-:Y:S02]  /*2aa90*/  STS.U16 [R14+0x5600], R0 ;  /* 0x005600000e007388 */ /* 0x0001e40000000400 */
[----:B0-----:R-:W3:Y:S04]  /*2aaa0*/  LDL.LU R0, [R1+0xedc] ;  /* 0x000edc0001007983 */ /* 0x001ee80000300800 */
[----:B--2---:R-:W2:Y:S04]  /*2aab0*/  @!P0 LDG.E.U16 R10, [R2.64] ;  /* 0x0000000a020a8981 */ /* 0x004ea8000c1e1500 */
        /* <DEDUP_REMOVED lines=15> */
[----:B---3--:R-:W-:Y:S01]  /*2abb0*/  STS.U16 [R14+0x9600], R27 ;  /* 0x0096001b0e007388 */ /* 0x008fe20000000400 */
[----:B----4-:R0:W-:Y:S04]  /*2abc0*/  STS.U16 [R14+0x9a00], R29 ;  /* 0x009a001d0e007388 */ /* 0x0101e80000000400 */
[----:B0-----:R-:W3:Y:S04]  /*2abd0*/  LDL.LU R14, [R1+0x287c] ;  /* 0x00287c00010e7983 */ /* 0x001ee80000300800 */
[----:B--2---:R0:W-:Y:S04]  /*2abe0*/  STL [R1+0x504], R10 ;  /* 0x0005040a01007387 */ /* 0x0041e80000100800 */
[----:B0-----:R-:W2:Y:S01]  /*2abf0*/  LDL.LU R10, [R1+0x2878] ;  /* 0x00287800010a7983 */ /* 0x001ea20000300800 */
[----:B------:R-:W4:Y:S02]  /*2ac00*/  LDL R2, [R1+0xe8c] ;  /* 0x000e8c0001027983 */ /* 0x000f240000100800 */
[----:B------:R-:W4:Y:S01]  /*2ac10*/  LDL R3, [R1+0xe90] ;  /* 0x000e900001037983 */ /* 0x000f220000100800 */
[----:B---3--:R-:W-:-:S02]  /*2ac20*/  PRMT R14, RZ, 0x7610, R14 ;  /* 0x00007610ff0e7816 */ /* 0x008fc4000000000e */
[----:B----4-:R-:W-:-:S04]  /*2ac30*/  @!P0 LOP3.LUT R3, R3, R2, RZ, 0x3c, !PT ;  /* 0x0000000203038212 */ /* 0x010fc800078e3cff */
[----:B------:R-:W-:-:S04]  /*2ac40*/  @!P0 LOP3.LUT R2, R3, R2, RZ, 0x3c, !PT ;  /* 0x0000000203028212 */ /* 0x000fc800078e3cff */
[----:B------:R-:W-:-:S05]  /*2ac50*/  @!P0 LOP3.LUT R3, R3, R2, RZ, 0x3c, !PT ;  /* 0x0000000203038212 */ /* 0x000fca00078e3cff */
[----:B------:R-:W3:Y:S04]  /*2ac60*/  @!P0 LDG.E.U16 R14, [R2.64] ;  /* 0x0000000a020e8981 */ /* 0x000ee8000c1e1500 */
[----:B---3--:R0:W-:Y:S04]  /*2ac70*/  STL [R1+0x500], R14 ;  /* 0x0005000e01007387 */ /* 0x0081e80000100800 */
[----:B0-----:R-:W3:Y:S01]  /*2ac80*/  LDL.LU R14, [R1+0x2874] ;  /* 0x00287400010e7983 */ /* 0x001ee20000300800 */
[----:B------:R-:W4:Y:S02]  /*2ac90*/  LDL R2, [R1+0xe6c] ;  /* 0x000e6c0001027983 */ /* 0x000f240000100800 */
[----:B------:R-:W4:Y:S01]  /*2aca0*/  LDL R3, [R1+0xe70] ;  /* 0x000e700001037983 */ /* 0x000f220000100800 */
[----:B------:R-:W-:-:S02]  /*2acb0*/  PRMT R15, RZ, 0x7610, R15 ;  /* 0x00007610ff0f7816 */ /* 0x000fc4000000000f */
[----:B----4-:R-:W-:-:S04]  /*2acc0*/  @!P0 LOP3.LUT R3, R3, R2, RZ, 0x3c, !PT ;  /* 0x0000000203038212 */ /* 0x010fc800078e3cff */
[----:B------:R-:W-:-:S04]  /*2acd0*/  @!P0 LOP3.LUT R2, R3, R2, RZ, 0x3c, !PT ;  /* 0x0000000203028212 */ /* 0x000fc800078e3cff */
[----:B------:R-:W-:-:S05]  /*2ace0*/  @!P0 LOP3.LUT R3, R3, R2, RZ, 0x3c, !PT ;  /* 0x0000000203038212 */ /* 0x000fca00078e3cff */
[----:B------:R-:W4:Y:S04]  /*2acf0*/  @!P0 LDG.E.U16 R15, [R2.64] ;  /* 0x0000000a020f8981 */ /* 0x000f28000c1e1500 */
[----:B----4-:R0:W-:Y:S04]  /*2ad00*/  STL [R1+0x4fc], R15 ;  /* 0x0004fc0f01007387 */ /* 0x0101e80000100800 */
[----:B0-----:R-:W4:Y:S01]  /*2ad10*/  LDL.LU R15, [R1+0x2870] ;  /* 0x00287000010f7983 */ /* 0x001f220000300800 */
[----:B------:R-:W2:Y:S02]  /*2ad20*/  LDL R2, [R1+0xe4c] ;  /* 0x000e4c0001027983 */ /* 0x000ea40000100800 */
[----:B------:R-:W2:Y:S01]  /*2ad30*/  LDL R3, [R1+0xe50] ;  /* 0x000e500001037983 */ /* 0x000ea20000100800 */
[----:B---3--:R-:W-:-:S02]  /*2ad40*/  PRMT R14, RZ, 0x7610, R14 ;  /* 0x00007610ff0e7816 */ /* 0x008fc4000000000e */
[----:B--2---:R-:W-:-:S04]  /*2ad50*/  @!P0 LOP3.LUT R3, R3, R2, RZ, 0x3c, !PT ;  /* 0x0000000203038212 */ /* 0x004fc800078e3cff */
[----:B------:R-:W-:-:S04]  /*2ad60*/  @!P0 LOP3.LUT R2, R3, R2, RZ, 0x3c, !PT ;  /* 0x0000000203028212 */ /* 0x000fc800078e3cff */
[----:B------:R-:W-:-:S05]  /*2ad70*/  @!P0 LOP3.LUT R3, R3, R2, RZ, 0x3c, !PT ;  /* 0x0000000203038212 */ /* 0x000fca00078e3cff */
[----:B------:R-:W2:Y:S04]  /*2ad80*/  @!P0 LDG.E.U16 R14, [R2.64] ;  /* 0x0000000a020e8981 */ /* 0x000ea8000c1e1500 */
[----:B--2---:R0:W-:Y:S04]  /*2ad90*/  STL [R1+0x4f8], R14 ;  /* 0x0004f80e01007387 */ /* 0x0041e80000100800 */
[----:B0-----:R-:W2:Y:S01]  /*2ada0*/  LDL.LU R14, [R1+0x286c] ;  /* 0x00286c00010e7983 */ /* 0x001ea20000300800 */
[----:B------:R-:W3:Y:S02]  /*2adb0*/  LDL R2, [R1+0xe2c] ;  /* 0x000e2c0001027983 */ /* 0x000ee40000100800 */
[----:B------:R-:W3:Y:S01]  /*2adc0*/  LDL R3, [R1+0xe30] ;  /* 0x000e300001037983 */ /* 0x000ee20000100800 */
[----:B----4-:R-:W-:-:S02]  /*2add0*/  PRMT R15, RZ, 0x7610, R15 ;  /* 0x00007610ff0f7816 */ /* 0x010fc4000000000f */
[----:B---3--:R-:W-:-:S04]  /*2ade0*/  @!P0 LOP3.LUT R3, R3, R2, RZ, 0x3c, !PT ;  /* 0x0000000203038212 */ /* 0x008fc800078e3cff */
[----:B------:R-:W-:-:S04]  /*2adf0*/  @!P0 LOP3.LUT R2, R3, R2, RZ, 0x3c, !PT ;  /* 0x0000000203028212 */ /* 0x000fc800078e3cff */
[----:B------:R-:W-:-:S05]  /*2ae00*/  @!P0 LOP3.LUT R3, R3, R2, RZ, 0x3c, !PT ;  /* 0x0000000203038212 */ /* 0x000fca00078e3cff */
[----:B------:R-:W3:Y:S04]  /*2ae10*/  @!P0 LDG.E.U16 R15, [R2.64] ;  /* 0x0000000a020f8981 */ /* 0x000ee8000c1e1500 */
[----:B---3--:R0:W-:Y:S04]  /*2ae20*/  STL [R1+0x4f4], R15 ;  /* 0x0004f40f01007387 */ /* 0x0081e80000100800 */
[----:B0-----:R-:W3:Y:S01]  /*2ae30*/  LDL.LU R15, [R1+0x2868] ;  /* 0x00286800010f7983 */ /* 0x001ee20000300800 */
[----:B------:R-:W4:Y:S02]  /*2ae40*/  LDL R2, [R1+0xe0c] ;  /* 0x000e0c0001027983 */ /* 0x000f240000100800 */
[----:B------:R-:W4:Y:S01]  /*2ae50*/  LDL R3, [R1+0xe10] ;  /* 0x000e100001037983 */ /* 0x000f220000100800 */
[----:B--2---:R-:W-:-:S02]  /*2ae60*/  PRMT R14, RZ, 0x7610, R14 ;  /* 0x00007610ff0e7816 */ /* 0x004fc4000000000e */
[----:B----4-:R-:W-:-:S04]  /*2ae70*/  @!P0 LOP3.LUT R3, R3, R2, RZ, 0x3c, !PT ;  /* 0x0000000203038212 */ /* 0x010fc800078e3cff */
[----:B------:R-:W-:-:S04]  /*2ae80*/  @!P0 LOP3.LUT R2, R3, R2, RZ, 0x3c, !PT ;  /* 0x0000000203028212 */ /* 0x000fc800078e3cff */
[----:B------:R-:W-:-:S05]  /*2ae90*/  @!P0 LOP3.LUT R3, R3, R2, RZ, 0x3c, !PT ;  /* 0x0000000203038212 */ /* 0x000fca00078e3cff */
[----:B------:R-:W2:Y:S04]  /*2aea0*/  @!P0 LDG.E.U16 R14, [R2.64] ;  /* 0x0000000a020e8981 */ /* 0x000ea8000c1e1500 */
        /* <DEDUP_REMOVED lines=129> */
[----:B------:R-:W4:Y:S02]  /*2b6c0*/  LDL R3, [R1+0xc30] ;  /* 0x000c300001037983 */ /* 0x000f240000100800 */
[----:B----4-:R-:W-:-:S02]  /*2b6d0*/  @!P0 LOP3.LUT R3, R3, R2, RZ, 0x3c, !PT ;  /* 0x0000000203038212 */ /* 0x010fc400078e3cff */
[----:B--2---:R-:W-:Y:S02]  /*2b6e0*/  PRMT R14, RZ, 0x7610, R14 ;  /* 0x00007610ff0e7816 */ /* 0x004fe4000000000e */
        /* <DEDUP_REMOVED lines=186> */
[----:B------:R-:W4:Y:S01]  /*2c290*/  LDL R3, [R1+0x9b8] ;  /* 0x0009b80001037983 */ /* 0x000f220000100800 */
[----:B------:R-:W-:-:S02]  /*2c2a0*/  PRMT R12, RZ, 0x7610, R12 ;  /* 0x00007610ff0c7816 */ /* 0x000fc4000000000c */
[----:B----4-:R-:W-:-:S04]  /*2c2b0*/  @!P0 LOP3.LUT R3, R3, R2, RZ, 0x3c, !PT ;  /* 0x0000000203038212 */ /* 0x010fc800078e3cff */
[----:B------:R-:W-:-:S04]  /*2c2c0*/  @!P0 LOP3.LUT R2, R3, R2, RZ, 0x3c, !PT ;  /* 0x0000000203028212 */ /* 0x000fc800078e3cff */
[----:B------:R-:W-:-:S05]  /*2c2d0*/  @!P0 LOP3.LUT R3, R3, R2, RZ, 0x3c, !PT ;  /* 0x0000000203038212 */ /* 0x000fca00078e3cff */
[----:B------:R0:W4:Y:S04]  /*2c2e0*/  @!P0 LDG.E.U16 R12, [R2.64] ;  /* 0x0000000a020c8981 */ /* 0x000128000c1e1500 */
[----:B0-----:R-:W3:Y:S04]  /*2c2f0*/  LDL R2, [R1+0x9ac] ;  /* 0x0009ac0001027983 */ /* 0x001ee80000100800 */
[----:B------:R-:W3:Y:S01]  /*2c300*/  LDL R3, [R1+0x9b0] ;  /* 0x0009b00001037983 */ /* 0x000ee20000100800 */
[----:B--2---:R-:W-:Y:S02]  /*2c310*/  PRMT R14, RZ, 0x7610, R14 ;  /* 0x00007610ff0e7816 */ /* 0x004fe4000000000e */
[----:B---3--:R-:W-:-:S04]  /*2c320*/  @!P0 LOP3.LUT R3, R3, R2, RZ, 0x3c, !PT ;  /* 0x0000000203038212 */ /* 0x008fc800078e3cff */
[----:B------:R-:W-:-:S04]  /*2c330*/  @!P0 LOP3.LUT R2, R3, R2, RZ, 0x3c, !PT ;  /* 0x0000000203028212 */ /* 0x000fc800078e3cff */
[----:B------:R-:W-:-:S05]  /*2c340*/  @!P0 LOP3.LUT R3, R3, R2, RZ, 0x3c, !PT ;  /* 0x0000000203038212 */ /* 0x000fca00078e3cff */
[----:B------:R-:W2:Y:S04]  /*2c350*/  @!P0 LDG.E.U16 R14, [R2.64] ;  /* 0x0000000a020e8981 */ /* 0x000ea8000c1e1500 */
[----:B----4-:R0:W-:Y:S04]  /*2c360*/  STL [R1+0x54], R12 ;  /* 0x0000540c01007387 */ /* 0x0101e80000100800 */
[----:B0-----:R-:W3:Y:S04]  /*2c370*/  LDL R12, [R1+0x958] ;  /* 0x00095800010c7983 */ /* 0x001ee80000100800 */
        /* <DEDUP_REMOVED lines=39> */
[----:B------:R-:W-:-:S02]  /*2c5f0*/  @!P0 IMAD.MOV.U32 R2, RZ, RZ, R12 ;  /* 0x000000ffff028224 */ /* 0x000fc400078e000c */
[----:B------:R-:W3:Y:S01]  /*2c600*/  LDL R12, [R1+0x910] ;  /* 0x00091000010c7983 */ /* 0x000ee20000100800 */
[----:B--2---:R-:W-:-:S06]  /*2c610*/  PRMT R14, RZ, 0x7610, R14 ;  /* 0x00007610ff0e7816 */ /* 0x004fcc000000000e */
[----:B----4-:R-:W2:Y:S04]  /*2c620*/  @!P0 LDG.E.U16 R14, [R2.64] ;  /* 0x0000000a020e8981 */ /* 0x010ea8000c1e1500 */
        /* <DEDUP_REMOVED lines=26> */
[----:B------:R-:W2:Y:S01]  /*2c7d0*/  @!P0 LDG.E.U16 R14, [R2.64] ;  /* 0x0000000a020e8981 */ /* 0x000ea2000c1e1500 */
[----:B------:R-:W-:-:S03]  /*2c7e0*/  PRMT R9, RZ, 0x7610, R9 ;  /* 0x00007610ff097816 */ /* 0x000fc60000000009 */
[----:B--2---:R0:W-:Y:S04]  /*2c7f0*/  STL [R1+0x30], R14 ;  /* 0x0000300e01007387 */ /* 0x0041e80000100800 */
[----:B0-----:R-:W2:Y:S01]  /*2c800*/  LDL.LU R14, [R1+0x27b8] ;  /* 0x0027b800010e7983 */ /* 0x001ea20000300800 */
[----:B------:R-:W4:Y:S02]  /*2c810*/  LDL R3, [R1+0x914] ;  /* 0x0009140001037983 */ /* 0x000f240000100800 */
[----:B---3--:R-:W-:Y:S01]  /*2c820*/  @!P0 IMAD.MOV.U32 R2, RZ, RZ, R13 ;  /* 0x000000ffff028224 */ /* 0x008fe200078e000d */
[----:B------:R-:W-:Y:S01]  /*2c830*/  PRMT R5, RZ, 0x7610, R5 ;  /* 0x00007610ff057816 */ /* 0x000fe20000000005 */
[----:B------:R-:W3:Y:S04]  /*2c840*/  LDL R13, [R1+0x8cc] ;  /* 0x0008cc00010d7983 */ /* 0x000ee80000100800 */
[----:B----4-:R0:W4:Y:S04]  /*2c850*/  @!P0 LDG.E.U16 R9, [R2.64] ;  /* 0x0000000a02098981 */ /* 0x010128000c1e1500 */
[----:B0-----:R-:W3:Y:S01]  /*2c860*/  LDL R3, [R1+0x90c] ;  /* 0x00090c0001037983 */ /* 0x001ee20000100800 */
[----:B------:R-:W-:-:S03]  /*2c870*/  @!P0 IMAD.MOV.U32 R2, RZ, RZ, R12 ;  /* 0x000000ffff028224 */ /* 0x000fc600078e000c */
[----:B----4-:R0:W-:Y:S01]  /*2c880*/  STL [R1+0x2c], R9 ;  /* 0x00002c0901007387 */ /* 0x0101e20000100800 */
[----:B--2---:R-:W-:Y:S01]  /*2c890*/  PRMT R14, RZ, 0x7610, R14 ;  /* 0x00007610ff0e7816 */ /* 0x004fe2000000000e */
[----:B------:R-:W2:Y:S02]  /*2c8a0*/  LDL R12, [R1+0x8b4] ;  /* 0x0008b400010c7983 */ /* 0x000ea40000100800 */
[----:B---3--:R1:W3:Y:S04]  /*2c8b0*/  @!P0 LDG.E.U16 R5, [R2.64] ;  /* 0x0000000a02058981 */ /* 0x0082e8000c1e1500 */
[----:B0-----:R-:W4:Y:S04]  /*2c8c0*/  LDL R9, [R1+0x8d0] ;  /* 0x0008d00001097983 */ /* 0x001f280000100800 */
[----:B-1----:R-:W2:Y:S04]  /*2c8d0*/  LDL R2, [R1+0x8f4] ;  /* 0x0008f40001027983 */ /* 0x002ea80000100800 */
[----:B------:R-:W2:Y:S02]  /*2c8e0*/  LDL R3, [R1+0x8f8] ;  /* 0x0008f80001037983 */ /* 0x000ea40000100800 */
[----:B--2---:R-:W-:-:S04]  /*2c8f0*/  @!P0 LOP3.LUT R3, R3, R2, RZ, 0x3c, !PT ;  /* 0x0000000203038212 */ /* 0x004fc800078e3cff */
[----:B------:R-:W-:-:S04]  /*2c900*/  @!P0 LOP3.LUT R2, R3, R2, RZ, 0x3c, !PT ;  /* 0x0000000203028212 */ /* 0x000fc800078e3cff */
[----:B------:R-:W-:-:S05]  /*2c910*/  @!P0 LOP3.LUT R3, R3, R2, RZ, 0x3c, !PT ;  /* 0x0000000203038212 */ /* 0x000fca00078e3cff */
[----:B------:R-:W2:Y:S04]  /*2c920*/  @!P0 LDG.E.U16 R14, [R2.64] ;  /* 0x0000000a020e8981 */ /* 0x000ea8000c1e1500 */
[----:B---3--:R0:W-:Y:S04]  /*2c930*/  STL [R1+0x28], R5 ;  /* 0x0000280501007387 */ /* 0x0081e80000100800 */
[----:B0-----:R-:W3:Y:S04]  /*2c940*/  LDL R5, [R1+0x8b8] ;  /* 0x0008b80001057983 */ /* 0x001ee80000100800 */
[----:B--2---:R0:W-:Y:S04]  /*2c950*/  STL [R1+0x24], R14 ;  /* 0x0000240e01007387 */ /* 0x0041e80000100800 */
[----:B0-----:R-:W2:Y:S01]  /*2c960*/  LDL.LU R14, [R1+0x27b4] ;  /* 0x0027b400010e7983 */ /* 0x001ea20000300800 */
[----:B------:R-:W2:Y:S02]  /*2c970*/  LDL R2, [R1+0x8ec] ;  /* 0x0008ec0001027983 */ /* 0x000ea40000100800 */
        /* <DEDUP_REMOVED lines=8> */
[----:B------:R-:W-:Y:S02]  /*2ca00*/  PRMT R15, RZ, 0x7610, R15 ;  /* 0x00007610ff0f7816 */ /* 0x000fe4000000000f */
[----:B------:R-:W-:-:S02]  /*2ca10*/  PRMT R8, RZ, 0x7610, R8 ;  /* 0x00007610ff087816 */ /* 0x000fc40000000008 */
[----:B--2---:R-:W-:-:S04]  /*2ca20*/  @!P0 LOP3.LUT R3, R3, R2, RZ, 0x3c, !PT ;  /* 0x0000000203038212 */ /* 0x004fc800078e3cff */
[----:B------:R-:W-:-:S04]  /*2ca30*/  @!P0 LOP3.LUT R2, R3, R2, RZ, 0x3c, !PT ;  /* 0x0000000203028212 */ /* 0x000fc800078e3cff */
[----:B------:R-:W-:-:S05]  /*2ca40*/  @!P0 LOP3.LUT R3, R3, R2, RZ, 0x3c, !PT ;  /* 0x0000000203038212 */ /* 0x000fca00078e3cff */
[----:B------:R4:W2:Y:S02]  /*2ca50*/  @!P0 LDG.E.U16 R15, [R2.64] ;  /* 0x0000000a020f8981 */ /* 0x0008a4000c1e1500 */
[----:B----4-:R-:W-:Y:S02]  /*2ca60*/  @!P0 IMAD.MOV.U32 R2, RZ, RZ, R9 ;  /* 0x000000ffff028224 */ /* 0x010fe400078e0009 */
[----:B------:R-:W-:-:S05]  /*2ca70*/  @!P0 IMAD.MOV.U32 R3, RZ, RZ, R13 ;  /* 0x000000ffff038224 */ /* 0x000fca00078e000d */
[----:B------:R3:W4:Y:S01]  /*2ca80*/  @!P0 LDG.E.U16 R8, [R2.64] ;  /* 0x0000000a02088981 */ /* 0x000722000c1e1500 */
[----:B------:R-:W-:-:S03]  /*2ca90*/  PRMT R4, RZ, 0x7610, R4 ;  /* 0x00007610ff047816 */ /* 0x000fc60000000004 */
[----:B------:R0:W-:Y:S01]  /*2caa0*/  STL [R1+0x20], R7 ;  /* 0x0000200701007387 */ /* 0x0001e20000100800 */
[----:B---3--:R-:W-:Y:S02]  /*2cab0*/  @!P0 IMAD.MOV.U32 R2, RZ, RZ, R5 ;  /* 0x000000ffff028224 */ /* 0x008fe400078e0005 */
[----:B------:R-:W-:Y:S01]  /*2cac0*/  @!P0 IMAD.MOV.U32 R3, RZ, RZ, R12 ;  /* 0x000000ffff038224 */ /* 0x000fe200078e000c */
[----:B0-----:R-:W3:Y:S04]  /*2cad0*/  LDL R7, [R1+0x8b0] ;  /* 0x0008b00001077983 */ /* 0x001ee80000100800 */
[----:B------:R0:W3:Y:S04]  /*2cae0*/  @!P0 LDG.E.U16 R4, [R2.64] ;  /* 0x0000000a02048981 */ /* 0x0000e8000c1e1500 */
[----:B--2---:R1:W-:Y:S04]  /*2caf0*/  STL [R1+0x1c], R15 ;  /* 0x00001c0f01007387 */ /* 0x0043e80000100800 */
[----:B-1----:R-:W2:Y:S01]  /*2cb00*/  LDL.LU R15, [R1+0x27b0] ;  /* 0x0027b000010f7983 */ /* 0x002ea20000300800 */
[----:B------:R-:W2:Y:S03]  /*2cb10*/  LDL R9, [R1+0x88c] ;  /* 0x00088c0001097983 */ /* 0x000ea60000100800 */
[----:B----4-:R1:W-:Y:S01]  /*2cb20*/  STL [R1+0x18], R8 ;  /* 0x0000180801007387 */ /* 0x0103e20000100800 */
[----:B0-----:R-:W4:Y:S01]  /*2cb30*/  LDL R3, [R1+0x8ac] ;  /* 0x0008ac0001037983 */ /* 0x001f220000100800 */
[----:B------:R-:W-:Y:S01]  /*2cb40*/  PRMT R6, RZ, 0x7610, R6 ;  /* 0x00007610ff067816 */ /* 0x000fe20000000006 */
[----:B------:R-:W2:Y:S01]  /*2cb50*/  LDL R13, [R1+0x874] ;  /* 0x00087400010d7983 */ /* 0x000ea20000100800 */
[----:B------:R-:W2:Y:S04]  /*2cb60*/  LDL R12, [R1+0x878] ;  /* 0x00087800010c7983 */ /* 0x000ea80000100800 */
[----:B------:R-:W2:Y:S04]  /*2cb70*/  LDL R5, [R1+0x86c] ;  /* 0x00086c0001057983 */ /* 0x000ea80000100800 */
[----:B-1----:R-:W2:Y:S01]  /*2cb80*/  LDL R8, [R1+0x890] ;  /* 0x0008900001087983 */ /* 0x002ea20000100800 */
[----:B---3--:R-:W-:-:S03]  /*2cb90*/  @!P0 IMAD.MOV.U32 R2, RZ, RZ, R7 ;  /* 0x000000ffff028224 */ /* 0x008fc600078e0007 */
[----:B------:R0:W-:Y:S01]  /*2cba0*/  STL [R1+0x14], R4 ;  /* 0x0000140401007387 */ /* 0x0001e20000100800 */
[----:B------:R-:W3:Y:S03]  /*2cbb0*/  LDL R7, [R1+0x854] ;  /* 0x0008540001077983 */ /* 0x000ee60000100800 */
[----:B0-----:R-:W3:Y:S04]  /*2cbc0*/  LDL R4, [R1+0x870] ;  /* 0x0008700001047983 */ /* 0x001ee80000100800 */
[----:B----4-:R0:W4:Y:S04]  /*2cbd0*/  @!P0 LDG.E.U16 R6, [R2.64] ;  /* 0x0000000a02068981 */ /* 0x010128000c1e1500 */
[----:B0-----:R-:W3:Y:S04]  /*2cbe0*/  LDL R2, [R1+0x894] ;  /* 0x0008940001027983 */ /* 0x001ee80000100800 */
[----:B------:R-:W3:Y:S01]  /*2cbf0*/  LDL R3, [R1+0x898] ;  /* 0x0008980001037983 */ /* 0x000ee20000100800 */
[----:B--2---:R-:W-:-:S02]  /*2cc00*/  PRMT R15, RZ, 0x7610, R15 ;  /* 0x00007610ff0f7816 */ /* 0x004fc4000000000f */
[----:B------:R-:W-:Y:S01]  /*2cc10*/  PRMT R14, RZ, 0x7610, R14 ;  /* 0x00007610ff0e7816 */ /* 0x000fe2000000000e */
[----:B----4-:R0:W-:Y:S04]  /*2cc20*/  STL [R1+0x10], R6 ;  /* 0x0000100601007387 */ /* 0x0101e80000100800 */
[----:B0-----:R-:W2:Y:S01]  /*2cc30*/  LDL R6, [R1+0x858] ;  /* 0x0008580001067983 */ /* 0x001ea20000100800 */
[----:B---3--:R-:W-:-:S04]  /*2cc40*/  @!P0 LOP3.LUT R3, R3, R2, RZ, 0x3c, !PT ;  /* 0x0000000203038212 */ /* 0x008fc800078e3cff */
[----:B------:R-:W-:-:S04]  /*2cc50*/  @!P0 LOP3.LUT R2, R3, R2, RZ, 0x3c, !PT ;  /* 0x0000000203028212 */ /* 0x000fc800078e3cff */
[----:B------:R-:W-:-:S05]  /*2cc60*/  @!P0 LOP3.LUT R3, R3, R2, RZ, 0x3c, !PT ;  /* 0x0000000203038212 */ /* 0x000fca00078e3cff */
[----:B------:R0:W3:Y:S02]  /*2cc70*/  @!P0 LDG.E.U16 R15, [R2.64] ;  /* 0x0000000a020f8981 */ /* 0x0000e4000c1e1500 */
[----:B0-----:R-:W-:Y:S02]  /*2cc80*/  @!P0 IMAD.MOV.U32 R2, RZ, RZ, R8 ;  /* 0x000000ffff028224 */ /* 0x001fe400078e0008 */
[----:B------:R-:W-:Y:S01]  /*2cc90*/  @!P0 IMAD.MOV.U32 R3, RZ, RZ, R9 ;  /* 0x000000ffff038224 */ /* 0x000fe200078e0009 */
[----:B------:R-:W4:Y:S04]  /*2cca0*/  LDL R8, [R1+0x850] ;  /* 0x0008500001087983 */ /* 0x000f280000100800 */
[----:B------:R-:W3:Y:S04]  /*2ccb0*/  LDL R9, [R1+0x84c] ;  /* 0x00084c0001097983 */ /* 0x000ee80000100800 */
[----:B------:R0:W3:Y:S01]  /*2ccc0*/  @!P0 LDG.E.U16 R14, [R2.64] ;  /* 0x0000000a020e8981 */ /* 0x0000e2000c1e1500 */
[----:B------:R-:W-:-:S02]  /*2ccd0*/  PRMT R11, RZ, 0x7610, R11 ;  /* 0x00007610ff0b7816 */ /* 0x000fc4000000000b */
[----:B------:R-:W-:Y:S01]  /*2cce0*/  PRMT R10, RZ, 0x7610, R10 ;  /* 0x00007610ff0a7816 */ /* 0x000fe2000000000a */
[----:B0-----:R-:W-:Y:S02]  /*2ccf0*/  @!P0 IMAD.MOV.U32 R2, RZ, RZ, R12 ;  /* 0x000000ffff028224 */ /* 0x001fe400078e000c */
[----:B------:R-:W-:-:S05]  /*2cd00*/  @!P0 IMAD.MOV.U32 R3, RZ, RZ, R13 ;  /* 0x000000ffff038224 */ /* 0x000fca00078e000d */
[----:B------:R0:W3:Y:S01]  /*2cd10*/  @!P0 LDG.E.U16 R11, [R2.64] ;  /* 0x0000000a020b8981 */ /* 0x0000e2000c1e1500 */
[----:B------:R-:W-:Y:S01]  /*2cd20*/  PRMT R28, RZ, 0x7610, R28 ;  /* 0x00007610ff1c7816 */ /* 0x000fe2000000001c */
[----:B0-----:R-:W-:Y:S02]  /*2cd30*/  @!P0 IMAD.MOV.U32 R2, RZ, RZ, R4 ;  /* 0x000000ffff028224 */ /* 0x001fe400078e0004 */
[----:B------:R-:W-:Y:S01]  /*2cd40*/  @!P0 IMAD.MOV.U32 R3, RZ, RZ, R5 ;  /* 0x000000ffff038224 */ /* 0x000fe200078e0005 */
[----:B------:R-:W3:Y:S04]  /*2cd50*/  LDL R4, [R1+0x838] ;  /* 0x0008380001047983 */ /* 0x000ee80000100800 */
[----:B------:R-:W3:Y:S04]  /*2cd60*/  LDL R5, [R1+0x834] ;  /* 0x0008340001057983 */ /* 0x000ee80000100800 */
[----:B------:R0:W3:Y:S02]  /*2cd70*/  @!P0 LDG.E.U16 R10, [R2.64] ;  /* 0x0000000a020a8981 */ /* 0x0000e4000c1e1500 */
[----:B0-----:R-:W-:-:S02]  /*2cd80*/  @!P0 IMAD.MOV.U32 R3, RZ, RZ, R7 ;  /* 0x000000ffff038224 */ /* 0x001fc400078e0007 */
[----:B------:R-:W3:Y:S01]  /*2cd90*/  LDL R7, [R1+0x82c] ;  /* 0x00082c0001077983 */ /* 0x000ee20000100800 */
[----:B------:R-:W-:Y:S01]  /*2cda0*/  PRMT R26, RZ, 0x7610, R26 ;  /* 0x00007610ff1a7816 */ /* 0x000fe2000000001a */
[----:B--2---:R-:W-:Y:S02]  /*2cdb0*/  @!P0 IMAD.MOV.U32 R2, RZ, RZ, R6 ;  /* 0x000000ffff028224 */ /* 0x004fe400078e0006 */
[----:B------:R-:W2:Y:S04]  /*2cdc0*/  LDL R6, [R1+0x830] ;  /* 0x0008300001067983 */ /* 0x000ea80000100800 */
[----:B------:R4:W2:Y:S02]  /*2cdd0*/  @!P0 LDG.E.U16 R28, [R2.64] ;  /* 0x0000000a021c8981 */ /* 0x0008a4000c1e1500 */
[----:B----4-:R-:W-:-:S02]  /*2cde0*/  @!P0 IMAD.MOV.U32 R2, RZ, RZ, R8 ;  /* 0x000000ffff028224 */ /* 0x010fc400078e0008 */
[----:B---3--:R-:W-:-:S05]  /*2cdf0*/  @!P0 IMAD.MOV.U32 R3, RZ, RZ, R9 ;  /* 0x000000ffff038224 */ /* 0x008fca00078e0009 */
[----:B------:R0:W3:Y:S01]  /*2ce00*/  @!P0 LDG.E.U16 R26, [R2.64] ;  /* 0x0000000a021a8981 */ /* 0x0000e2000c1e1500 */
[----:B------:R-:W-:Y:S02]  /*2ce10*/  PRMT R24, RZ, 0x7610, R24 ;  /* 0x00007610ff187816 */ /* 0x000fe40000000018 */
[----:B------:R-:W-:Y:S01]  /*2ce20*/  PRMT R22, RZ, 0x7610, R22 ;  /* 0x00007610ff167816 */ /* 0x000fe20000000016 */
[----:B0-----:R-:W-:Y:S02]  /*2ce30*/  @!P0 IMAD.MOV.U32 R2, RZ, RZ, R4 ;  /* 0x000000ffff028224 */ /* 0x001fe400078e0004 */
[----:B------:R-:W-:-:S05]  /*2ce40*/  @!P0 IMAD.MOV.U32 R3, RZ, RZ, R5 ;  /* 0x000000ffff038224 */ /* 0x000fca00078e0005 */
[----:B------:R0:W4:Y:S02]  /*2ce50*/  @!P0 LDG.E.U16 R24, [R2.64] ;  /* 0x0000000a02188981 */ /* 0x000124000c1e1500 */
[----:B0-----:R-:W-:Y:S02]  /*2ce60*/  @!P0 IMAD.MOV.U32 R3, RZ, RZ, R7 ;  /* 0x000000ffff038224 */ /* 0x001fe400078e0007 */
[----:B--2---:R-:W-:Y:S01]  /*2ce70*/  STL [R1+0x27ac], R28 ;  /* 0x0027ac1c01007387 */ /* 0x004fe20000100800 */
[----:B------:R-:W2:Y:S02]  /*2ce80*/  LDL R13, [R1+0x814] ;  /* 0x00081400010d7983 */ /* 0x000ea40000100800 */
[----:B------:R-:W4:Y:S02]  /*2ce90*/  LDL R12, [R1+0x818] ;  /* 0x00081800010c7983 */ /* 0x000f240000100800 */
[----:B------:R-:W-:Y:S01]  /*2cea0*/  @!P0 IMAD.MOV.U32 R2, RZ, RZ, R6 ;  /* 0x000000ffff028224 */ /* 0x000fe200078e0006 */
[----:B------:R0:W-:Y:S04]  /*2ceb0*/  STL [R1+0x4], R11 ;  /* 0x0000040b01007387 */ /* 0x0001e80000100800 */
[----:B------:R2:W4:Y:S04]  /*2cec0*/  @!P0 LDG.E.U16 R22, [R2.64] ;  /* 0x0000000a02168981 */ /* 0x000528000c1e1500 */
[----:B0-----:R-:W4:Y:S01]  /*2ced0*/  LDL R11, [R1+0x7f4] ;  /* 0x0007f400010b7983 */ /* 0x001f220000100800 */
[----:B------:R0:W-:Y:S03]  /*2cee0*/  STL [R1], R10 ;  /* 0x0000000a01007387 */ /* 0x0001e60000100800 */
[----:B0-----:R-:W4:Y:S04]  /*2cef0*/  LDL R10, [R1+0x7f8] ;  /* 0x0007f800010a7983 */ /* 0x001f280000100800 */
[----:B---3--:R0:W-:Y:S01]  /*2cf00*/  STL [R1+0x2768], R26 ;  /* 0x0027681a01007387 */ /* 0x0081e20000100800 */
[----:B------:R-:W-:Y:S02]  /*2cf10*/  STL [R1+0xc], R15 ;  /* 0x00000c0f01007387 */ /* 0x000fe40000100800 */
[----:B------:R-:W3:Y:S02]  /*2cf20*/  LDL R5, [R1+0x7d4] ;  /* 0x0007d40001057983 */ /* 0x000ee40000100800 */
[----:B------:R-:W3:Y:S01]  /*2cf30*/  LDL R4, [R1+0x7d8] ;  /* 0x0007d80001047983 */ /* 0x000ee20000100800 */
[----:B------:R-:W-:Y:S01]  /*2cf40*/  STL [R1+0x8], R14 ;  /* 0x0000080e01007387 */ /* 0x000fe20000100800 */
[----:B------:R-:W3:Y:S02]  /*2cf50*/  LDL R9, [R1+0x7b4] ;  /* 0x0007b40001097983 */ /* 0x000ee40000100800 */
[----:B------:R-:W3:Y:S02]  /*2cf60*/  LDL R8, [R1+0x7b8] ;  /* 0x0007b80001087983 */ /* 0x000ee40000100800 */
[----:B------:R-:W3:Y:S01]  /*2cf70*/  LDL R7, [R1+0x794] ;  /* 0x0007940001077983 */ /* 0x000ee20000100800 */
[----:B------:R-:W3:Y:S01]  /*2cf80*/  LDL R6, [R1+0x798] ;  /* 0x0007980001067983 */ /* 0x000ee20000100800 */
[----:B------:R-:W-:-:S02]  /*2cf90*/  PRMT R20, RZ, 0x7610, R20 ;  /* 0x00007610ff147816 */ /* 0x000fc40000000014 */
[----:B------:R-:W-:Y:S01]  /*2cfa0*/  PRMT R16, RZ, 0x7610, R16 ;  /* 0x00007610ff107816 */ /* 0x000fe20000000010 */
[----:B--2---:R-:W-:Y:S02]  /*2cfb0*/  @!P0 IMAD.MOV.U32 R3, RZ, RZ, R13 ;  /* 0x000000ffff038224 */ /* 0x004fe400078e000d */
[----:B----4-:R-:W-:-:S05]  /*2cfc0*/  @!P0 IMAD.MOV.U32 R2, RZ, RZ, R12 ;  /* 0x000000ffff028224 */ /* 0x010fca00078e000c */
[----:B------:R1:W2:Y:S04]  /*2cfd0*/  @!P0 LDG.E.U16 R20, [R2.64] ;  /* 0x0000000a02148981 */ /* 0x0002a8000c1e1500 */
[----:B------:R4:W-:Y:S01]  /*2cfe0*/  STL [R1+0x276c], R22 ;  /* 0x00276c1601007387 */ /* 0x0009e20000100800 */
[----:B------:R-:W2:Y:S02]  /*2cff0*/  LDL R13, [R1+0x774] ;  /* 0x00077400010d7983 */ /* 0x000ea40000100800 */
[----:B------:R-:W2:Y:S02]  /*2d000*/  LDL R12, [R1+0x778] ;  /* 0x00077800010c7983 */ /* 0x000ea40000100800 */
[----:B0-----:R-:W2:Y:S02]  /*2d010*/  LDL R26, [R1+0x738] ;  /* 0x00073800011a7983 */ /* 0x001ea40000100800 */
[----:B-1----:R-:W-:Y:S01]  /*2d020*/  @!P0 IMAD.MOV.U32 R3, RZ, RZ, R11 ;  /* 0x000000ffff038224 */ /* 0x002fe200078e000b */
[----:B----4-:R-:W4:Y:S04]  /*2d030*/  LDL R22, [R1+0xeb0] ;  /* 0x000eb00001167983 */ /* 0x010f280000100800 */
[----:B------:R-:W4:Y:S01]  /*2d040*/  LDL R11, [R1+0x728] ;  /* 0x00072800010b7983 */ /* 0x000f220000100800 */
[----:B------:R-:W-:-:S03]  /*2d050*/  @!P0 IMAD.MOV.U32 R2, RZ, RZ, R10 ;  /* 0x000000ffff028224 */ /* 0x000fc600078e000a */
[----:B------:R-:W4:Y:S04]  /*2d060*/  LDL R10, [R1+0xed0] ;  /* 0x000ed000010a7983 */ /* 0x000f280000100800 */
[----:B------:R0:W4:Y:S02]  /*2d070*/  @!P0 LDG.E.U16 R16, [R2.64] ;  /* 0x0000000a02108981 */ /* 0x000124000c1e1500 */
[----:B0-----:R-:W-:Y:S02]  /*2d080*/  PRMT R2, RZ, 0x7610, R2 ;  /* 0x00007610ff027816 */ /* 0x001fe40000000002 */
[----:B------:R-:W-:-:S04]  /*2d090*/  PRMT R3, RZ, 0x7610, R3 ;  /* 0x00007610ff037816 */ /* 0x000fc80000000003 */
[----:B---3--:R0:W3:Y:S02]  /*2d0a0*/  @!P0 LDG.E.U16 R2, [R4.64] ;  /* 0x0000000a04028981 */ /* 0x0080e4000c1e1500 */
[----:B0-----:R-:W-:Y:S02]  /*2d0b0*/  @!P0 IMAD.MOV.U32 R4, RZ, RZ, R8 ;  /* 0x000000ffff048224 */ /* 0x001fe400078e0008 */
[----:B------:R-:W-:Y:S01]  /*2d0c0*/  @!P0 IMAD.MOV.U32 R5, RZ, RZ, R9 ;  /* 0x000000ffff058224 */ /* 0x000fe200078e0009 */
[----:B------:R-:W3:Y:S04]  /*2d0d0*/  LDL R8, [R1+0x758] ;  /* 0x0007580001087983 */ /* 0x000ee80000100800 */
[----:B------:R-:W3:Y:S04]  /*2d0e0*/  LDL R9, [R1+0x754] ;  /* 0x0007540001097983 */ /* 0x000ee80000100800 */
[----:B------:R0:W3:Y:S02]  /*2d0f0*/  @!P0 LDG.E.U16 R3, [R4.64] ;  /* 0x0000000a04038981 */ /* 0x0000e4000c1e1500 */
[----:B0-----:R-:W-:-:S06]  /*2d100*/  PRMT R4, RZ, 0x7610, R4 ;  /* 0x00007610ff047816 */ /* 0x001fcc0000000004 */
[----:B------:R2:W3:Y:S01]  /*2d110*/  @!P0 LDG.E.U16 R4, [R6.64] ;  /* 0x0000000a06048981 */ /* 0x0004e2000c1e1500 */
[----:B------:R-:W-:Y:S01]  /*2d120*/  PRMT R5, RZ, 0x7610, R5 ;  /* 0x00007610ff057816 */ /* 0x000fe20000000005 */
[----:B--2---:R-:W-:Y:S02]  /*2d130*/  @!P0 IMAD.MOV.U32 R7, RZ, RZ, R13 ;  /* 0x000000ffff078224 */ /* 0x004fe400078e000d */
[----:B------:R-:W-:-:S05]  /*2d140*/  @!P0 IMAD.MOV.U32 R6, RZ, RZ, R12 ;  /* 0x000000ffff068224 */ /* 0x000fca00078e000c */
[----:B------:R0:W2:Y:S04]  /*2d150*/  @!P0 LDG.E.U16 R5, [R6.64] ;  /* 0x0000000a06058981 */ /* 0x0000a8000c1e1500 */
[----:B---3--:R1:W-:Y:S01]  /*2d160*/  STL [R1+0x27a4], R4 ;  /* 0x0027a40401007387 */ /* 0x0083e20000100800 */
[----:B------:R-:W3:Y:S02]  /*2d170*/  LDL R15, [R1+0xeb4] ;  /* 0x000eb400010f7983 */ /* 0x000ee40000100800 */
[----:B------:R-:W3:Y:S01]  /*2d180*/  LDL R14, [R1+0xef8] ;  /* 0x000ef800010e7983 */ /* 0x000ee20000100800 */
[----:B0-----:R-:W-:Y:S02]  /*2d190*/  PRMT R6, RZ, 0x7610, R6 ;  /* 0x00007610ff067816 */ /* 0x001fe40000000006 */
[----:B------:R-:W-:-:S04]  /*2d1a0*/  PRMT R7, RZ, 0x7610, R7 ;  /* 0x00007610ff077816 */ /* 0x000fc80000000007 */
[----:B------:R4:W3:Y:S02]  /*2d1b0*/  @!P0 LDG.E.U16 R6, [R8.64] ;  /* 0x0000000a08068981 */ /* 0x0008e4000c1e1500 */
[----:B----4-:R-:W-:Y:S02]  /*2d1c0*/  @!P0 IMAD.MOV.U32 R8, RZ, RZ, R22 ;  /* 0x000000ffff088224 */ /* 0x010fe400078e0016 */
[----:B------:R-:W-:-:S05]  /*2d1d0*/  @!P0 IMAD.MOV.U32 R9, RZ, RZ, R26 ;  /* 0x000000ffff098224 */ /* 0x000fca00078e001a */
[----:B------:R0:W4:Y:S02]  /*2d1e0*/  @!P0 LDG.E.U16 R7, [R8.64] ;  /* 0x0000000a08078981 */ /* 0x000124000c1e1500 */
[----:B0-----:R-:W-:-:S06]  /*2d1f0*/  PRMT R8, RZ, 0x7610, R8 ;  /* 0x00007610ff087816 */ /* 0x001fcc0000000008 */
[----:B------:R3:W4:Y:S04]  /*2d200*/  @!P0 LDG.E.U16 R8, [R10.64] ;  /* 0x0000000a0a088981 */ /* 0x000728000c1e1500 */
[----:B--2---:R0:W-:Y:S01]  /*2d210*/  STL [R1+0x27a8], R5 ;  /* 0x0027a80501007387 */ /* 0x0041e20000100800 */
[----:B------:R-:W2:Y:S02]  /*2d220*/  LDL R13, [R1+0xed4] ;  /* 0x000ed400010d7983 */ /* 0x000ea40000100800 */
[----:B------:R-:W2:Y:S02]  /*2d230*/  LDL R12, [R1+0xee8] ;  /* 0x000ee800010c7983 */ /* 0x000ea40000100800 */
[----:B-1----:R-:W4:Y:S01]  /*2d240*/  LDL R4, [R1+0x810] ;  /* 0x0008100001047983 */ /* 0x002f220000100800 */
[----:B------:R-:W4:Y:S04]  /*2d250*/  LDL R26, [R1+0x7ec] ;  /* 0x0007ec00011a7983 */ /* 0x000f280000100800 */
[----:B------:R-:W4:Y:S04]  /*2d260*/  LDL R22, [R1+0x7f0] ;  /* 0x0007f00001167983 */ /* 0x000f280000100800 */
[----:B0-----:R-:W4:Y:S01]  /*2d270*/  LDL R5, [R1+0x80c] ;  /* 0x00080c0001057983 */ /* 0x001f220000100800 */
[----:B---3--:R-:W-:-:S02]  /*2d280*/  @!P0 IMAD.MOV.U32 R11, RZ, RZ, R15 ;  /* 0x000000ffff0b8224 */ /* 0x008fc400078e000f */
[----:B------:R-:W-:Y:S01]  /*2d290*/  @!P0 IMAD.MOV.U32 R10, RZ, RZ, R14 ;  /* 0x000000ffff0a8224 */ /* 0x000fe200078e000e */
[----:B------:R-:W3:Y:S04]  /*2d2a0*/  LDL R15, [R1+0x7cc] ;  /* 0x0007cc00010f7983 */ /* 0x000ee80000100800 */
[----:B------:R-:W3:Y:S01]  /*2d2b0*/  LDL R14, [R1+0x7d0] ;  /* 0x0007d000010e7983 */ /* 0x000ee20000100800 */
[----:B------:R-:W-:-:S06]  /*2d2c0*/  PRMT R9, RZ, 0x7610, R9 ;  /* 0x00007610ff097816 */ /* 0x000fcc0000000009 */
[----:B------:R0:W3:Y:S01]  /*2d2d0*/  @!P0 LDG.E.U16 R9, [R10.64] ;  /* 0x0000000a0a098981 */ /* 0x0000e2000c1e1500 */
[----:B------:R-:W-:Y:S02]  /*2d2e0*/  PRMT R18, RZ, 0x7610, R18 ;  /* 0x00007610ff127816 */ /* 0x000fe40000000012 */
[----:B0-----:R-:W-:Y:S02]  /*2d2f0*/  PRMT R10, RZ, 0x7610, R10 ;  /* 0x00007610ff0a7816 */ /* 0x001fe4000000000a */
[----:B------:R-:W-:-:S04]  /*2d300*/  PRMT R11, RZ, 0x7610, R11 ;  /* 0x00007610ff0b7816 */ /* 0x000fc8000000000b */
[----:B--2---:R4:W2:Y:S02]  /*2d310*/  @!P0 LDG.E.U16 R10, [R12.64] ;  /* 0x0000000a0c0a8981 */ /* 0x0048a4000c1e1500 */
[----:B----4-:R-:W-:Y:S02]  /*2d320*/  @!P0 IMAD.MOV.U32 R12, RZ, RZ, R4 ;  /* 0x000000ffff0c8224 */ /* 0x010fe400078e0004 */
[----:B------:R-:W-:Y:S01]  /*2d330*/  @!P0 IMAD.MOV.U32 R13, RZ, RZ, R5 ;  /* 0x000000ffff0d8224 */ /* 0x000fe200078e0005 */
[----:B------:R-:W4:Y:S04]  /*2d340*/  LDL R4, [R1+0x7b0] ;  /* 0x0007b00001047983 */ /* 0x000f280000100800 */
[----:B------:R-:W2:Y:S04]  /*2d350*/  LDL R5, [R1+0x7ac] ;  /* 0x0007ac0001057983 */ /* 0x000ea80000100800 */
[----:B------:R0:W2:Y:S02]  /*2d360*/  @!P0 LDG.E.U16 R18, [R12.64] ;  /* 0x0000000a0c128981 */ /* 0x0000a4000c1e1500 */
[----:B0-----:R-:W-:-:S02]  /*2d370*/  @!P0 IMAD.MOV.U32 R12, RZ, RZ, R22 ;  /* 0x000000ffff0c8224 */ /* 0x001fc400078e0016 */
[----:B------:R-:W-:-:S05]  /*2d380*/  @!P0 IMAD.MOV.U32 R13, RZ, RZ, R26 ;  /* 0x000000ffff0d8224 */ /* 0x000fca00078e001a */
[----:B------:R0:W4:Y:S02]  /*2d390*/  @!P0 LDG.E.U16 R11, [R12.64] ;  /* 0x0000000a0c0b8981 */ /* 0x000124000c1e1500 */
[----:B0-----:R-:W-:-:S06]  /*2d3a0*/  PRMT R12, RZ, 0x7610, R12 ;  /* 0x00007610ff0c7816 */ /* 0x001fcc000000000c */
[----:B---3--:R-:W3:Y:S04]  /*2d3b0*/  @!P0 LDG.E.U16 R12, [R14.64] ;  /* 0x0000000a0e0c8981 */ /* 0x008ee8000c1e1500 */
[----:B--2---:R0:W-:Y:S01]  /*2d3c0*/  STL [R1+0x2770], R18 ;  /* 0x0027701201007387 */ /* 0x0041e20000100800 */
[----:B------:R-:W2:Y:S02]  /*2d3d0*/  LDL R28, [R1+0x790] ;  /* 0x00079000011c7983 */ /* 0x000ea40000100800 */
[----:B------:R-:W2:Y:S02]  /*2d3e0*/  LDL R26, [R1+0x76c] ;  /* 0x00076c00011a7983 */ /* 0x000ea40000100800 */
[----:B------:R-:W2:Y:S01]  /*2d3f0*/  LDL R22, [R1+0x770] ;  /* 0x0007700001167983 */ /* 0x000ea20000100800 */
[----:B----4-:R1:W-:Y:S01]  /*2d400*/  STL [R1+0x2774], R11 ;  /* 0x0027740b01007387 */ /* 0x0103e20000100800 */
[----:B0-----:R-:W4:Y:S03]  /*2d410*/  LDL R18, [R1+0x74c] ;  /* 0x00074c0001127983 */ /* 0x001f260000100800 */
[----:B-1----:R-:W4:Y:S04]  /*2d420*/  LDL R11, [R1+0x750] ;  /* 0x00075000010b7983 */ /* 0x002f280000100800 */
[----:B---3--:R0:W-:Y:S04]  /*2d430*/  STL [R1+0x2778], R12 ;  /* 0x0027780c01007387 */ /* 0x0081e80000100800 */
[----:B0-----:R-:W3:Y:S01]  /*2d440*/  LDL R12, [R1+0x78c] ;  /* 0x00078c00010c7983 */ /* 0x001ee20000100800 */
[----:B------:R-:W-:Y:S01]  /*2d450*/  PRMT R13, RZ, 0x7610, R13 ;  /* 0x00007610ff0d7816 */ /* 0x000fe2000000000d */
[----:B------:R-:W-:-:S02]  /*2d460*/  @!P0 IMAD.MOV.U32 R14, RZ, RZ, R4 ;  /* 0x000000ffff0e8224 */ /* 0x000fc400078e0004 */
[----:B------:R-:W-:Y:S01]  /*2d470*/  @!P0 IMAD.MOV.U32 R15, RZ, RZ, R5 ;  /* 0x000000ffff0f8224 */ /* 0x000fe200078e0005 */
[----:B------:R-:W-:Y:S02]  /*2d480*/  PRMT R17, RZ, 0x7610, R17 ;  /* 0x00007610ff117816 */ /* 0x000fe40000000011 */
[----:B------:R-:W-:Y:S02]  /*2d490*/  PRMT R19, RZ, 0x7610, R19 ;  /* 0x00007610ff137816 */ /* 0x000fe40000000013 */
[----:B------:R-:W-:Y:S01]  /*2d4a0*/  PRMT R21, RZ, 0x7610, R21 ;  /* 0x00007610ff157816 */ /* 0x000fe20000000015 */
[----:B------:R-:W4:Y:S04]  /*2d4b0*/  LDL R5, [R1+0x734] ;  /* 0x0007340001057983 */ /* 0x000f280000100800 */
[----:B------:R2:W4:Y:S04]  /*2d4c0*/  @!P0 LDG.E.U16 R13, [R14.64] ;  /* 0x0000000a0e0d8981 */ /* 0x000528000c1e1500 */
[----:B------:R-:W4:Y:S01]  /*2d4d0*/  LDL R4, [R1+0xeb8] ;  /* 0x000eb80001047983 */ /* 0x000f220000100800 */
[----:B--2---:R-:W-:-:S02]  /*2d4e0*/  @!P0 IMAD.MOV.U32 R14, RZ, RZ, R28 ;  /* 0x000000ffff0e8224 */ /* 0x004fc400078e001c */
[----:B---3--:R-:W-:-:S05]  /*2d4f0*/  @!P0 IMAD.MOV.U32 R15, RZ, RZ, R12 ;  /* 0x000000ffff0f8224 */ /* 0x008fca00078e000c */
[----:B------:R0:W2:Y:S02]  /*2d500*/  @!P0 LDG.E.U16 R17, [R14.64] ;  /* 0x0000000a0e118981 */ /* 0x0000a4000c1e1500 */
[----:B0-----:R-:W-:Y:S02]  /*2d510*/  @!P0 IMAD.MOV.U32 R14, RZ, RZ, R22 ;  /* 0x000000ffff0e8224 */ /* 0x001fe400078e0016 */
[----:B------:R-:W-:-:S05]  /*2d520*/  @!P0 IMAD.MOV.U32 R15, RZ, RZ, R26 ;  /* 0x000000ffff0f8224 */ /* 0x000fca00078e001a */
[----:B------:R4:W3:Y:S02]  /*2d530*/  @!P0 LDG.E.U16 R19, [R14.64] ;  /* 0x0000000a0e138981 */ /* 0x0008e4000c1e1500 */
[----:B----4-:R-:W-:Y:S02]  /*2d540*/  @!P0 IMAD.MOV.U32 R14, RZ, RZ, R11 ;  /* 0x000000ffff0e8224 */ /* 0x010fe400078e000b */
[----:B------:R-:W-:-:S05]  /*2d550*/  @!P0 IMAD.MOV.U32 R15, RZ, RZ, R18 ;  /* 0x000000ffff0f8224 */ /* 0x000fca00078e0012 */
[----:B------:R0:W4:Y:S04]  /*2d560*/  @!P0 LDG.E.U16 R21, [R14.64] ;  /* 0x0000000a0e158981 */ /* 0x000128000c1e1500 */
[----:B------:R-:W-:Y:S01]  /*2d570*/  STL [R1+0x277c], R13 ;  /* 0x00277c0d01007387 */ /* 0x000fe20000100800 */
[----:B------:R-:W-:Y:S01]  /*2d580*/  PRMT R23, RZ, 0x7610, R23 ;  /* 0x00007610ff177816 */ /* 0x000fe20000000017 */
[----:B0-----:R-:W-:Y:S02]  /*2d590*/  @!P0 IMAD.MOV.U32 R14, RZ, RZ, R4 ;  /* 0x000000ffff0e8224 */ /* 0x001fe400078e0004 */
[----:B------:R-:W-:-:S05]  /*2d5a0*/  @!P0 IMAD.MOV.U32 R15, RZ, RZ, R5 ;  /* 0x000000ffff0f8224 */ /* 0x000fca00078e0005 */
[----:B------:R0:W4:Y:S04]  /*2d5b0*/  @!P0 LDG.E.U16 R23, [R14.64] ;  /* 0x0000000a0e178981 */ /* 0x000128000c1e1500 */
[----:B--2---:R-:W-:Y:S04]  /*2d5c0*/  STL [R1+0x2780], R17 ;  /* 0x0027801101007387 */ /* 0x004fe80000100800 */
[----:B---3--:R-:W-:Y:S01]  /*2d5d0*/  STL [R1+0x2784], R19 ;  /* 0x0027841301007387 */ /* 0x008fe20000100800 */
[----:B------:R-:W2:Y:S03]  /*2d5e0*/  LDL R28, [R1+0xed8] ;  /* 0x000ed800011c7983 */ /* 0x000ea60000100800 */
[----:B----4-:R1:W-:Y:S01]  /*2d5f0*/  STL [R1+0x2788], R21 ;  /* 0x0027881501007387 */ /* 0x0103e20000100800 */
[----:B------:R-:W3:Y:S02]  /*2d600*/  LDL R4, [R1+0xef4] ;  /* 0x000ef40001047983 */ /* 0x000ee40000100800 */
[----:B------:R-:W4:Y:S01]  /*2d610*/  LDL R5, [R1+0xee4] ;  /* 0x000ee40001057983 */ /* 0x000f220000100800 */
[----:B-1----:R-:W3:Y:S01]  /*2d620*/  LDL.LU R21, [R1+0x44] ;  /* 0x0000440001157983 */ /* 0x002ee20000300800 */
[----:B------:R-:W3:Y:S02]  /*2d630*/  LDL.LU R19, [R1+0x3c] ;  /* 0x00003c0001137983 */ /* 0x000ee40000300800 */
[----:B------:R-:W3:Y:S02]  /*2d640*/  LDL.LU R17, [R1+0x34] ;  /* 0x0000340001117983 */ /* 0x000ee40000300800 */
[----:B------:R-:W3:Y:S01]  /*2d650*/  LDL.LU R13, [R1+0x2c] ;  /* 0x00002c00010d7983 */ /* 0x000ee20000300800 */
[----:B------:R-:W3:Y:S01]  /*2d660*/  LDL.LU R12, [R1+0x24] ;  /* 0x00002400010c7983 */ /* 0x000ee20000300800 */
[----:B------:R-:W3:Y:S02]  /*2d670*/  LDL.LU R11, [R1+0x1c] ;  /* 0x00001c00010b7983 */ /* 0x000ee40000300800 */
[----:B------:R-:W3:Y:S02]  /*2d680*/  LDL.LU R18, [R1+0x14] ;  /* 0x0000140001127983 */ /* 0x000ee40000300800 */
[----:B------:R-:W3:Y:S01]  /*2d690*/  LDL.LU R22, [R1+0xc] ;  /* 0x00000c0001167983 */ /* 0x000ee20000300800 */
[----:B------:R-:W3:Y:S01]  /*2d6a0*/  LDL.LU R26, [R1+0x4] ;  /* 0x00000400011a7983 */ /* 0x000ee20000300800 */
[----:B0-----:R-:W3:Y:S01]  /*2d6b0*/  LDL R15, [R1+0x724] ;  /* 0x00072400010f7983 */ /* 0x001ee20000100800 */
[----:B------:R-:W-:Y:S01]  /*2d6c0*/  PRMT R25, RZ, 0x7610, R25 ;  /* 0x00007610ff197816 */ /* 0x000fe20000000019 */
[----:B------:R0:W-:Y:S02]  /*2d6d0*/  STL [R1+0x278c], R23 ;  /* 0x00278c1701007387 */ /* 0x0001e40000100800 */
[----:B0-----:R-:W4:Y:S01]  /*2d6e0*/  LDL.LU R23, [R1+0x4c] ;  /* 0x00004c0001177983 */ /* 0x001f220000300800 */
[----:B--2---:R-:W-:-:S05]  /*2d6f0*/  @!P0 IMAD.MOV.U32 R14, RZ, RZ, R28 ;  /* 0x000000ffff0e8224 */ /* 0x004fca00078e001c */
[----:B---3--:R0:W2:Y:S04]  /*2d700*/  @!P0 LDG.E.U16 R25, [R14.64] ;  /* 0x0000000a0e198981 */ /* 0x0080a8000c1e1500 */
[----:B0-----:R-:W3:Y:S01]  /*2d710*/  LDL R15, [R1+0xebc] ;  /* 0x000ebc00010f7983 */ /* 0x001ee20000100800 */
[----:B------:R-:W-:Y:S01]  /*2d720*/  PRMT R27, RZ, 0x7610, R27 ;  /* 0x00007610ff1b7816 */ /* 0x000fe2000000001b */
[----:B------:R-:W-:Y:S02]  /*2d730*/  @!P0 IMAD.MOV.U32 R14, RZ, RZ, R4 ;  /* 0x000000ffff0e8224 */ /* 0x000fe400078e0004 */
[----:B------:R-:W0:Y:S04]  /*2d740*/  S2R R28, SR_TID.X ;  /* 0x00000000001c7919 */ /* 0x000e280000002100 */
[----:B------:R-:W1:Y:S04]  /*2d750*/  S2R R4, SR_TID.X ;  /* 0x0000000000047919 */ /* 0x000e680000002100 */
[----:B---3--:R4:W3:Y:S01]  /*2d760*/  @!P0 LDG.E.U16 R27, [R14.64] ;  /* 0x0000000a0e1b8981 */ /* 0x0088e2000c1e1500 */
[----:B------:R-:W-:-:S03]  /*2d770*/  PRMT R29, RZ, 0x7610, R29 ;  /* 0x00007610ff1d7816 */ /* 0x000fc6000000001d */
[----:B--2---:R2:W-:Y:S01]  /*2d780*/  STL [R1+0x2790], R25 ;  /* 0x0027901901007387 */ /* 0x0045e20000100800 */
[----:B0-----:R-:W-:Y:S01]  /*2d790*/  LOP3.LUT R28, R28, 0x3f, RZ, 0xc0, !PT ;  /* 0x0000003f1c1c7812 */ /* 0x001fe200078ec0ff */
[----:B----4-:R-:W-:Y:S02]  /*2d7a0*/  @!P0 IMAD.MOV.U32 R14, RZ, RZ, R5 ;  /* 0x000000ffff0e8224 */ /* 0x010fe400078e0005 */
[----:B------:R-:W-:Y:S01]  /*2d7b0*/  @!P0 IMAD.MOV.U32 R15, RZ, RZ, R0 ;  /* 0x000000ffff0f8224 */ /* 0x000fe200078e0000 */
[----:B--2---:R-:W2:Y:S01]  /*2d7c0*/  LDL.LU R25, [R1+0x54] ;  /* 0x0000540001197983 */ /* 0x004ea20000300800 */
[----:B-1----:R-:W-:-:S03]  /*2d7d0*/  LOP3.LUT P1, RZ, R4, 0x40, RZ, 0xc0, !PT ;  /* 0x0000004004ff7812 */ /* 0x002fc6000782c0ff */
[----:B------:R0:W4:Y:S01]  /*2d7e0*/  @!P0 LDG.E.U16 R29, [R14.64] ;  /* 0x0000000a0e1d8981 */ /* 0x000122000c1e1500 */
[----:B------:R-:W-:Y:S01]  /*2d7f0*/  IMAD.SHL.U32 R28, R28, 0x2, RZ ;  /* 0x000000021c1c7824 */ /* 0x000fe200078e00ff */
[----:B------:R-:W-:-:S04]  /*2d800*/  SEL R5, RZ, 0x90, !P1 ;  /* 0x00000090ff057807 */ /* 0x000fc80004800000 */
[----:B------:R-:W-:Y:S01]  /*2d810*/  LOP3.LUT R5, R5, R28, RZ, 0x3c, !PT ;  /* 0x0000001c05057212 */ /* 0x000fe200078e3cff */
[----:B---3--:R1:W-:Y:S04]  /*2d820*/  STL [R1+0x2794], R27 ;  /* 0x0027941b01007387 */ /* 0x0083e80000100800 */
[----:B-1----:R-:W3:Y:S01]  /*2d830*/  LDL.LU R27, [R1+0x5c] ;  /* 0x00005c00011b7983 */ /* 0x002ee20000300800 */
[----:B------:R-:W2:Y:S03]  /*2d840*/  LDL.LU R28, [R1+0x27ac] ;  /* 0x0027ac00011c7983 */ /* 0x000ea60000300800 */
[----:B0-----:R-:W0:Y:S01]  /*2d850*/  S2R R15, SR_TID.X ;  /* 0x00000000000f7919 */ /* 0x001e220000002100 */
[----:B------:R-:W-:Y:S01]  /*2d860*/  LOP3.LUT R5, R5, 0x40, RZ, 0x3c, !PT ;  /* 0x0000004005057812 */ /* 0x000fe200078e3cff */
[----:B------:R-:W-:Y:S02]  /*2d870*/  STL [R1+0x1398], R0 ;  /* 0x0013980001007387 */ /* 0x000fe40000100800 */
[----:B----4-:R1:W-:Y:S04]  /*2d880*/  STL [R1+0x2798], R29 ;  /* 0x0027981d01007387 */ /* 0x0103e80000100800 */
[----:B-1----:R-:W3:Y:S01]  /*2d890*/  LDL.LU R29, [R1+0x4f0] ;  /* 0x0004f000011d7983 */ /* 0x002ee20000300800 */
[----:B------:R-:W3:Y:S02]  /*2d8a0*/  LDL.LU R14, [R1+0x4ec] ;  /* 0x0004ec00010e7983 */ /* 0x000ee40000300800 */
[----:B------:R-:W3:Y:S01]  /*2d8b0*/  LDL.LU R0, [R1+0x4e8] ;  /* 0x0004e80001007983 */ /* 0x000ee20000300800 */
[----:B------:R-:W-:-:S02]  /*2d8c0*/  LOP3.LUT R4, R4, 0x3f, RZ, 0xc0, !PT ;  /* 0x0000003f04047812 */ /* 0x000fc400078ec0ff */
[----:B0-----:R-:W-:-:S03]  /*2d8d0*/  LOP3.LUT P1, RZ, R15, 0x40, RZ, 0xc0, !PT ;  /* 0x000000400fff7812 */ /* 0x001fc6000782c0ff */
[----:B------:R-:W-:Y:S01]  /*2d8e0*/  IMAD.SHL.U32 R4, R4, 0x2, RZ ;  /* 0x0000000204047824 */ /* 0x000fe200078e00ff */
[----:B---3--:R0:W-:Y:S01]  /*2d8f0*/  STS.U16 [R5+0x9e00], R27 ;  /* 0x009e001b05007388 */ /* 0x0081e20000000400 */
[----:B--2---:R1:W-:Y:S02]  /*2d900*/  STS.U16 [R5+0xa200], R25 ;  /* 0x00a2001905007388 */ /* 0x0043e40000000400 */
[----:B------:R2:W-:Y:S02]  /*2d910*/  STS.U16 [R5+0xa600], R23 ;  /* 0x00a6001705007388 */ /* 0x0005e40000000400 */
[----:B------:R3:W-:Y:S01]  /*2d920*/  STS.U16 [R5+0xaa00], R21 ;  /* 0x00aa001505007388 */ /* 0x0007e20000000400 */
[----:B------:R3:W-:Y:S01]  /*2d930*/  STS.U16 [R5+0xae00], R19 ;  /* 0x00ae001305007388 */ /* 0x0007e20000000400 */
[----:B------:R3:W-:Y:S02]  /*2d940*/  STS.U16 [R5+0xb200], R17 ;  /* 0x00b2001105007388 */ /* 0x0007e40000000400 */
[----:B------:R3:W-:Y:S02]  /*2d950*/  STS.U16 [R5+0xb600], R13 ;  /* 0x00b6000d05007388 */ /* 0x0007e40000000400 */
[----:B------:R3:W-:Y:S01]  /*2d960*/  STS.U16 [R5+0xba00], R12 ;  /* 0x00ba000c05007388 */ /* 0x0007e20000000400 */
[----:B0-----:R-:W4:Y:S01]  /*2d970*/  LDL.LU R27, [R1+0x4e4] ;  /* 0x0004e400011b7983 */ /* 0x001f220000300800 */
[----:B-1----:R-:W4:Y:S02]  /*2d980*/  LDL.LU R25, [R1+0x4e0] ;  /* 0x0004e00001197983 */ /* 0x002f240000300800 */
[----:B--2---:R-:W2:Y:S01]  /*2d990*/  LDL.LU R23, [R1+0x4dc] ;  /* 0x0004dc0001177983 */ /* 0x004ea20000300800 */
[----:B------:R0:W-:Y:S01]  /*2d9a0*/  STS.U16 [R5+0xbe00], R11 ;  /* 0x00be000b05007388 */ /* 0x0001e20000000400 */
[----:B---3--:R-:W3:Y:S02]  /*2d9b0*/  LDL.LU R21, [R1+0x4d8] ;  /* 0x0004d80001157983 */ /* 0x008ee40000300800 */
[----:B------:R1:W-:Y:S02]  /*2d9c0*/  STS.U16 [R5+0xc200], R18 ;  /* 0x00c2001205007388 */ /* 0x0003e40000000400 */
[----:B------:R-:W2:Y:S01]  /*2d9d0*/  LDL.LU R19, [R1+0x4d4] ;  /* 0x0004d40001137983 */ /* 0x000ea20000300800 */
[----:B------:R1:W-:Y:S04]  /*2d9e0*/  STS.U16 [R5+0xc600], R22 ;  /* 0x00c6001605007388 */ /* 0x0003e80000000400 */
[----:B------:R-:W2:Y:S01]  /*2d9f0*/  LDL.LU R17, [R1+0x4d0] ;  /* 0x0004d00001117983 */ /* 0x000ea20000300800 */
[----:B------:R1:W-:Y:S02]  /*2da00*/  STS.U16 [R5+0xca00], R26 ;  /* 0x00ca001a05007388 */ /* 0x0003e40000000400 */
[----:B------:R-:W2:Y:S02]  /*2da10*/  LDL.LU R13, [R1+0x4cc] ;  /* 0x0004cc00010d7983 */ /* 0x000ea40000300800 */
[----:B------:R-:W2:Y:S01]  /*2da20*/  LDL.LU R12, [R1+0xbc] ;  /* 0x0000bc00010c7983 */ /* 0x000ea20000300800 */
[----:B------:R1:W-:Y:S04]  /*2da30*/  STS.U16 [R5+0xce00], R28 ;  /* 0x00ce001c05007388 */ /* 0x0003e80000000400 */
[----:B0-----:R-:W2:Y:S01]  /*2da40*/  LDL.LU R11, [R1+0xb8] ;  /* 0x0000b800010b7983 */ /* 0x001ea20000300800 */
[----:B------:R0:W-:Y:S02]  /*2da50*/  STS.U16 [R5+0xd200], R24 ;  /* 0x00d2001805007388 */ /* 0x0001e40000000400 */
[----:B-1----:R-:W2:Y:S01]  /*2da60*/  LDL.LU R18, [R1+0xb4] ;  /* 0x0000b40001127983 */ /* 0x002ea20000300800 */
[----:B------:R1:W-:Y:S04]  /*2da70*/  STS.U16 [R5+0xd600], R20 ;  /* 0x00d6001405007388 */ /* 0x0003e80000000400 */
[----:B------:R-:W2:Y:S04]  /*2da80*/  LDL.LU R22, [R1+0xb0] ;  /* 0x0000b00001167983 */ /* 0x000ea80000300800 */
[----:B------:R1:W-:Y:S01]  /*2da90*/  STS.U16 [R5+0xda00], R16 ;  /* 0x00da001005007388 */ /* 0x0003e20000000400 */
[----:B------:R-:W2:Y:S02]  /*2daa0*/  LDL.LU R26, [R1+0xac] ;  /* 0x0000ac00011a7983 */ /* 0x000ea40000300800 */
[----:B------:R1:W-:Y:S02]  /*2dab0*/  STS.U16 [R5+0xde00], R2 ;  /* 0x00de000205007388 */ /* 0x0003e40000000400 */
[----:B------:R1:W-:Y:S01]  /*2dac0*/  STS.U16 [R5+0xe200], R3 ;  /* 0x00e2000305007388 */ /* 0x0003e20000000400 */
[----:B------:R-:W2:Y:S01]  /*2dad0*/  LDL.LU R28, [R1+0x4f4] ;  /* 0x0004f400011c7983 */ /* 0x000ea20000300800 */
[----:B0-----:R-:W2:Y:S03]  /*2dae0*/  LDL.LU R24, [R1+0x4f8] ;  /* 0x0004f80001187983 */ /* 0x001ea60000300800 */
[----:B-1----:R-:W2:Y:S01]  /*2daf0*/  LDL.LU R20, [R1+0x4fc] ;  /* 0x0004fc0001147983 */ /* 0x002ea20000300800 */
[----:B------:R-:W2:Y:S03]  /*2db00*/  LDL.LU R16, [R1+0x500] ;  /* 0x0005000001107983 */ /* 0x000ea60000300800 */
[----:B------:R-:W2:Y:S01]  /*2db10*/  LDL.LU R2, [R1+0x504] ;  /* 0x0005040001027983 */ /* 0x000ea20000300800 */
[----:B------:R-:W-:Y:S01]  /*2db20*/  SEL R3, RZ, 0x90, !P1 ;  /* 0x00000090ff037807 */ /* 0x000fe20004800000 */
[----:B------:R-:W2:Y:S03]  /*2db30*/  LDL.LU R5, [R1+0x27a8] ;  /* 0x0027a80001057983 */ /* 0x000ea60000300800 */
[----:B------:R-:W-:-:S02]  /*2db40*/  LOP3.LUT R3, R3, R4, RZ, 0x3c, !PT ;  /* 0x0000000403037212 */ /* 0x000fc400078e3cff */
[----:B------:R-:W2:Y:S02]  /*2db50*/  LDL.LU R4, [R1+0x27a4] ;  /* 0x0027a40001047983 */ /* 0x000ea40000300800 */
[----:B------:R-:W-:Y:S02]  /*2db60*/  LOP3.LUT R3, R3, 0x40, RZ, 0x3c, !PT ;  /* 0x0000004003037812 */ /* 0x000fe400078e3cff */
[----:B------:R-:W-:-:S04]  /*2db70*/  LOP3.LUT P0, RZ, R15, 0x40, RZ, 0xc0, !PT ;  /* 0x000000400fff7812 */ /* 0x000fc8000780c0ff */
[----:B------:R-:W-:Y:S01]  /*2db80*/  SEL R15, RZ, 0x90, !P0 ;  /* 0x00000090ff0f7807 */ /* 0x000fe20004000000 */
[----:B--2---:R0:W-:Y:S04]  /*2db90*/  STS.U16 [R3+0xe600], R4 ;  /* 0x00e6000403007388 */ /* 0x0041e80000000400 */
[----:B0-----:R-:W0:Y:S01]  /*2dba0*/  S2R R4, SR_TID.X ;  /* 0x0000000000047919 */ /* 0x001e220000002100 */
[----:B------:R-:W-:Y:S02]  /*2dbb0*/  STS.U16 [R3+0xea00], R5 ;  /* 0x00ea000503007388 */ /* 0x000fe40000000400 */
[----:B------:R-:W-:Y:S02]  /*2dbc0*/  STS.U16 [R3+0xee00], R6 ;  /* 0x00ee000603007388 */ /* 0x000fe40000000400 */
[----:B------:R-:W-:Y:S01]  /*2dbd0*/  STS.U16 [R3+0xf200], R7 ;  /* 0x00f2000703007388 */ /* 0x000fe20000000400 */
[----:B------:R-:W-:Y:S01]  /*2dbe0*/  STS.U16 [R3+0xf600], R8 ;  /* 0x00f6000803007388 */ /* 0x000fe20000000400 */
[----:B------:R-:W-:Y:S02]  /*2dbf0*/  STS.U16 [R3+0xfa00], R9 ;  /* 0x00fa000903007388 */ /* 0x000fe40000000400 */
[----:B------:R-:W-:Y:S01]  /*2dc00*/  STS.U16 [R3+0xfe00], R10 ;  /* 0x00fe000a03007388 */ /* 0x000fe20000000400 */
[----:B0-----:R-:W-:-:S05]  /*2dc10*/  LOP3.LUT R4, R4, 0x3f, RZ, 0xc0, !PT ;  /* 0x0000003f04047812 */ /* 0x001fca00078ec0ff */
[----:B------:R-:W-:-:S05]  /*2dc20*/  IMAD.SHL.U32 R4, R4, 0x2, RZ ;  /* 0x0000000204047824 */ /* 0x000fca00078e00ff */
[----:B------:R-:W-:-:S04]  /*2dc30*/  LOP3.LUT R15, R15, R4, RZ, 0x3c, !PT ;  /* 0x000000040f0f7212 */ /* 0x000fc800078e3cff */
[----:B------:R-:W-:-:S05]  /*2dc40*/  LOP3.LUT R15, R15, 0x60, RZ, 0x3c, !PT ;  /* 0x000000600f0f7812 */ /* 0x000fca00078e3cff */
[----:B------:R-:W-:Y:S01]  /*2dc50*/  STS.U16 [R15+0x300], R2 ;  /* 0x000300020f007388 */ /* 0x000fe20000000400 */
[----:B------:R-:W-:Y:S02]  /*2dc60*/  STS.U16 [R15+0x700], R16 ;  /* 0x000700100f007388 */ /* 0x000fe40000000400 */
[----:B------:R-:W-:Y:S02]  /*2dc70*/  STS.U16 [R15+0xb00], R20 ;  /* 0x000b00140f007388 */ /* 0x000fe40000000400 */
[----:B------:R-:W-:Y:S01]  /*2dc80*/  STS.U16 [R15+0xf00], R24 ;  /* 0x000f00180f007388 */ /* 0x000fe20000000400 */
[----:B------:R-:W-:Y:S01]  /*2dc90*/  STS.U16 [R15+0x1300], R28 ;  /* 0x0013001c0f007388 */ /* 0x000fe20000000400 */
[----:B------:R-:W-:Y:S02]  /*2dca0*/  STS.U16 [R15+0x1700], R29 ;  /* 0x0017001d0f007388 */ /* 0x000fe40000000400 */
[----:B------:R0:W-:Y:S02]  /*2dcb0*/  STS.U16 [R15+0x1b00], R14 ;  /* 0x001b000e0f007388 */ /* 0x0001e40000000400 */
[----:B0-----:R-:W2:Y:S01]  /*2dcc0*/  LDL.LU R14, [R1+0xa8] ;  /* 0x0000a800010e7983 */ /* 0x001ea20000300800 */
[----:B------:R-:W2:Y:S03]  /*2dcd0*/  LDL.LU R29, [R1+0x9c] ;  /* 0x00009c00011d7983 */ /* 0x000ea60000300800 */
[----:B--2---:R0:W-:Y:S04]  /*2dce0*/  STL [R1+0x279c], R29 ;  /* 0x00279c1d01007387 */ /* 0x0041e80000100800 */
[----:B0-----:R-:W2:Y:S01]  /*2dcf0*/  LDL.LU R29, [R1+0xa0] ;  /* 0x0000a000011d7983 */ /* 0x001ea20000300800 */
[----:B------:R-:W-:Y:S02]  /*2dd00*/  STS.U16 [R15+0x1f00], R0 ;  /* 0x001f00000f007388 */ /* 0x000fe40000000400 */
[----:B----4-:R-:W-:Y:S02]  /*2dd10*/  STS.U16 [R15+0x2300], R27 ;  /* 0x0023001b0f007388 */ /* 0x010fe40000000400 */
[----:B------:R-:W-:Y:S01]  /*2dd20*/  STS.U16 [R15+0x2700], R25 ;  /* 0x002700190f007388 */ /* 0x000fe20000000400 */
[----:B------:R-:W-:Y:S01]  /*2dd30*/  STS.U16 [R15+0x2b00], R23 ;  /* 0x002b00170f007388 */ /* 0x000fe20000000400 */
[----:B---3--:R-:W-:Y:S02]  /*2dd40*/  STS.U16 [R15+0x2f00], R21 ;  /* 0x002f00150f007388 */ /* 0x008fe40000000400 */
[----:B------:R-:W-:Y:S02]  /*2dd50*/  STS.U16 [R15+0x3300], R19 ;  /* 0x003300130f007388 */ /* 0x000fe40000000400 */
[----:B------:R-:W-:Y:S01]  /*2dd60*/  STS.U16 [R15+0x3700], R17 ;  /* 0x003700110f007388 */ /* 0x000fe20000000400 */
[----:B------:R-:W-:Y:S01]  /*2dd70*/  STS.U16 [R15+0x3b00], R13 ;  /* 0x003b000d0f007388 */ /* 0x000fe20000000400 */
[----:B------:R-:W-:Y:S02]  /*2dd80*/  STS.U16 [R15+0x3f00], R12 ;  /* 0x003f000c0f007388 */ /* 0x000fe40000000400 */
[----:B------:R-:W-:Y:S02]  /*2dd90*/  STS.U16 [R15+0x4300], R11 ;  /* 0x0043000b0f007388 */ /* 0x000fe40000000400 */
[----:B------:R-:W-:Y:S01]  /*2dda0*/  STS.U16 [R15+0x4700], R18 ;  /* 0x004700120f007388 */ /* 0x000fe20000000400 */
[----:B------:R-:W-:Y:S01]  /*2ddb0*/  STS.U16 [R15+0x4b00], R22 ;  /* 0x004b00160f007388 */ /* 0x000fe20000000400 */
[----:B------:R-:W-:Y:S03]  /*2ddc0*/  STS.U16 [R15+0x4f00], R26 ;  /* 0x004f001a0f007388 */ /* 0x000fe60000000400 */
[----:B--2---:R0:W-:Y:S04]  /*2ddd0*/  STL [R1+0x27a0], R29 ;  /* 0x0027a01d01007387 */ /* 0x0041e80000100800 */
[----:B0-----:R-:W2:Y:S01]  /*2dde0*/  LDL.LU R29, [R1+0xa4] ;  /* 0x0000a400011d7983 */ /* 0x001ea20000300800 */
[----:B------:R-:W3:Y:S02]  /*2ddf0*/  LDL.LU R27, [R1+0x98] ;  /* 0x00009800011b7983 */ /* 0x000ee40000300800 */
[----:B------:R-:W4:Y:S02]  /*2de00*/  LDL.LU R25, [R1+0x94] ;  /* 0x0000940001197983 */ /* 0x000f240000300800 */
[----:B------:R-:W3:Y:S01]  /*2de10*/  LDL.LU R23, [R1+0x90] ;  /* 0x0000900001177983 */ /* 0x000ee20000300800 */
[----:B------:R-:W3:Y:S01]  /*2de20*/  LDL.LU R21, [R1+0x8c] ;  /* 0x00008c0001157983 */ /* 0x000ee20000300800 */
        /* <DEDUP_REMOVED lines=20> */
[----:B------:R-:W3:Y:S03]  /*2df70*/  LDL.LU R24, [R1+0x10] ;  /* 0x0000100001187983 */ /* 0x000ee60000300800 */
[----:B------:R0:W-:Y:S01]  /*2df80*/  STS.U16 [R15+0x5300], R14 ;  /* 0x0053000e0f007388 */ /* 0x0001e20000000400 */
[----:B------:R-:W3:Y:S03]  /*2df90*/  LDL.LU R28, [R1+0x8] ;  /* 0x00000800011c7983 */ /* 0x000ee60000300800 */
[----:B0-----:R-:W3:Y:S04]  /*2dfa0*/  LDL.LU R14, [R1] ;  /* 0x00000000010e7983 */ /* 0x001ee80000300800 */
        /* <DEDUP_REMOVED lines=18> */
[----:B------:R1:W-:Y:S02]  /*2e0d0*/  STS.U16 [R15+0x7f00], R12 ;  /* 0x007f000c0f007388 */ /* 0x0003e40000000400 */
[----:B------:R1:W-:Y:S01]  /*2e0e0*/  STS.U16 [R15+0x8300], R11 ;  /* 0x0083000b0f007388 */ /* 0x0003e20000000400 */
[----:B------:R1:W-:Y:S01]  /*2e0f0*/  STS.U16 [R15+0x8700], R18 ;  /* 0x008700120f007388 */ /* 0x0003e20000000400 */
[----:B------:R1:W-:Y:S03]  /*2e100*/  STS.U16 [R15+0x8b00], R22 ;  /* 0x008b00160f007388 */ /* 0x0003e60000000400 */
[----:B0-----:R-:W2:Y:S01]  /*2e110*/  LDL.LU R17, [R1+0x2780] ;  /* 0x0027800001117983 */ /* 0x001ea20000300800 */
[----:B-1----:R-:W2:Y:S03]  /*2e120*/  LDL.LU R13, [R1+0x277c] ;  /* 0x00277c00010d7983 */ /* 0x002ea60000300800 */
[----:B------:R-:W2:Y:S01]  /*2e130*/  LDL.LU R12, [R1+0x2778] ;  /* 0x00277800010c7983 */ /* 0x000ea20000300800 */
[----:B------:R-:W2:Y:S03]  /*2e140*/  LDL.LU R11, [R1+0x2774] ;  /* 0x00277400010b7983 */ /* 0x000ea60000300800 */
[----:B------:R-:W2:Y:S01]  /*2e150*/  LDL.LU R18, [R1+0x2770] ;  /* 0x0027700001127983 */ /* 0x000ea20000300800 */
[----:B------:R-:W2:Y:S03]  /*2e160*/  LDL.LU R22, [R1+0x276c] ;  /* 0x00276c0001167983 */ /* 0x000ea60000300800 */
[----:B------:R0:W-:Y:S04]  /*2e170*/  STS.U16 [R15+0x8f00], R26 ;  /* 0x008f001a0f007388 */ /* 0x0001e80000000400 */
[----:B0-----:R-:W2:Y:S01]  /*2e180*/  LDL.LU R26, [R1+0x2768] ;  /* 0x00276800011a7983 */ /* 0x001ea20000300800 */
[----:B------:R-:W-:Y:S02]  /*2e190*/  STS.U16 [R15+0x9300], R10 ;  /* 0x0093000a0f007388 */ /* 0x000fe40000000400 */
[----:B------:R0:W-:Y:S02]  /*2e1a0*/  STS.U16 [R15+0x9700], R0 ;  /* 0x009700000f007388 */ /* 0x0001e40000000400 */
[----:B------:R-:W-:Y:S01]  /*2e1b0*/  STS.U16 [R15+0x9b00], R9 ;  /* 0x009b00090f007388 */ /* 0x000fe20000000400 */
[----:B------:R-:W-:Y:S01]  /*2e1c0*/  STS.U16 [R15+0x9f00], R8 ;  /* 0x009f00080f007388 */ /* 0x000fe20000000400 */
[----:B------:R-:W-:Y:S02]  /*2e1d0*/  STS.U16 [R15+0xa300], R7 ;  /* 0x00a300070f007388 */ /* 0x000fe40000000400 */
[----:B------:R-:W-:Y:S02]  /*2e1e0*/  STS.U16 [R15+0xa700], R6 ;  /* 0x00a700060f007388 */ /* 0x000fe40000000400 */
[----:B------:R-:W-:Y:S01]  /*2e1f0*/  STS.U16 [R15+0xab00], R5 ;  /* 0x00ab00050f007388 */ /* 0x000fe20000000400 */
[----:B------:R-:W-:Y:S01]  /*2e200*/  STS.U16 [R15+0xaf00], R4 ;  /* 0x00af00040f007388 */ /* 0x000fe20000000400 */
[----:B------:R-:W-:Y:S02]  /*2e210*/  STS.U16 [R15+0xb300], R3 ;  /* 0x00b300030f007388 */ /* 0x000fe40000000400 */
[----:B------:R1:W-:Y:S01]  /*2e220*/  STS.U16 [R15+0xb700], R2 ;  /* 0x00b700020f007388 */ /* 0x0003e20000000400 */
[----:B0-----:R-:W4:Y:S04]  /*2e230*/  LDL R0, [R1+0x5ec] ;  /* 0x0005ec0001007983 */ /* 0x001f280000100800 */
[----:B-1----:R-:W4:Y:S01]  /*2e240*/  LDL R2, [R1+0x4c4] ;  /* 0x0004c40001027983 */ /* 0x002f220000100800 */
[----:B------:R-:W-:Y:S02]  /*2e250*/  STS.U16 [R15+0xbb00], R16 ;  /* 0x00bb00100f007388 */ /* 0x000fe40000000400 */
[----:B------:R-:W-:Y:S02]  /*2e260*/  STS.U16 [R15+0xbf00], R20 ;  /* 0x00bf00140f007388 */ /* 0x000fe40000000400 */
[----:B------:R-:W-:Y:S01]  /*2e270*/  STS.U16 [R15+0xc300], R24 ;  /* 0x00c300180f007388 */ /* 0x000fe20000000400 */
[----:B------:R-:W-:Y:S01]  /*2e280*/  STS.U16 [R15+0xc700], R28 ;  /* 0x00c7001c0f007388 */ /* 0x000fe20000000400 */
[----:B------:R-:W-:Y:S03]  /*2e290*/  STS.U16 [R15+0xcb00], R14 ;  /* 0x00cb000e0f007388 */ /* 0x000fe60000000400 */
[----:B--2---:R-:W-:Y:S01]  /*2e2a0*/  STS.U16 [R15+0xcf00], R26 ;  /* 0x00cf001a0f007388 */ /* 0x004fe20000000400 */
        /* <DEDUP_REMOVED lines=8> */
[----:B---3--:R-:W-:Y:S02]  /*2e330*/  STS.U16 [R15+0xf300], R23 ;  /* 0x00f300170f007388 */ /* 0x008fe40000000400 */
[----:B------:R-:W-:Y:S02]  /*2e340*/  STS.U16 [R15+0xf700], R25 ;  /* 0x00f700190f007388 */ /* 0x000fe40000000400 */
[----:B----4-:R-:W-:Y:S01]  /*2e350*/  STS.U16 [R15+0xfb00], R27 ;  /* 0x00fb001b0f007388 */ /* 0x010fe20000000400 */
[----:B------:R-:W-:Y:S01]  /*2e360*/  STS.U16 [R15+0xff00], R29 ;  /* 0x00ff001d0f007388 */ /* 0x000fe20000000400 */
[----:B------:R-:W-:Y:S06]  /*2e370*/  BAR.SYNC.DEFER_BLOCKING 0x0 ;  /* 0x0000000000007b1d */ /* 0x000fec0000010000 */
[----:B------:R-:W0:Y:S04]  /*2e380*/  LDSM.16.M88.4 R4, [R2] ;  /* 0x000000000204783b */ /* 0x000e280000000200 */
[----:B------:R-:W1:Y:S04]  /*2e390*/  LDSM.16.M88.4 R8, [R2+0x1000] ;  /* 0x001000000208783b */ /* 0x000e680000000200 */
[----:B------:R-:W2:Y:S04]  /*2e3a0*/  LDSM.16.M88.4 R12, [R2+0x2000] ;  /* 0x00200000020c783b */ /* 0x000ea80000000200 */
[----:B------:R-:W-:Y:S04]  /*2e3b0*/  LDSM.16.MT88.4 R16, [R0+0x10000] ;  /* 0x010000000010783b */ /* 0x000fe80000004200 */
[----:B------:R-:W-:Y:S04]  /*2e3c0*/  LDSM.16.M88.4 R24, [R2+0xc000] ;  /* 0x00c000000218783b */ /* 0x000fe80000000200 */
[----:B0-----:R-:W-:Y:S01]  /*2e3d0*/  STL.64 [R1+0xb0], R4 ;  /* 0x0000b00401007387 */ /* 0x001fe20000100a00 */
[----:B------:R-:W-:Y:S02]  /*2e3e0*/  STL.64 [R1+0xb8], R6 ;  /* 0x0000b80601007387 */ /* 0x000fe40000100a00 */
[----:B------:R-:W0:Y:S04]  /*2e3f0*/  LDSM.16.M88.4 R4, [R2+0x3000] ;  /* 0x003000000204783b */ /* 0x000e280000000200 */
[----:B-1----:R-:W-:Y:S01]  /*2e400*/  STL.64 [R1+0xa0], R8 ;  /* 0x0000a00801007387 */ /* 0x002fe20000100a00 */
[----:B------:R-:W-:Y:S02]  /*2e410*/  STL.64 [R1+0xa8], R10 ;  /* 0x0000a80a01007387 */ /* 0x000fe40000100a00 */
[----:B------:R-:W1:Y:S04]  /*2e420*/  LDSM.16.M88.4 R8, [R2+0x4000] ;  /* 0x004000000208783b */ /* 0x000e680000000200 */
[----:B--2---:R-:W-:Y:S02]  /*2e430*/  STL.64 [R1+0x90], R12 ;  /* 0x0000900c01007387 */ /* 0x004fe40000100a00 */
[----:B------:R-:W-:Y:S02]  /*2e440*/  STL.64 [R1+0x98], R14 ;  /* 0x0000980e01007387 */ /* 0x000fe40000100a00 */
[----:B------:R-:W2:Y:S04]  /*2e450*/  LDSM.16.M88.4 R12, [R2+0x5000] ;  /* 0x00500000020c783b */ /* 0x000ea80000000200 */
[----:B0-----:R-:W-:Y:S01]  /*2e460*/  STL.64 [R1+0x80], R4 ;  /* 0x0000800401007387 */ /* 0x001fe20000100a00 */
[----:B------:R-:W-:Y:S02]  /*2e470*/  STL.64 [R1+0x88], R6 ;  /* 0x0000880601007387 */ /* 0x000fe40000100a00 */
[----:B------:R-:W0:Y:S04]  /*2e480*/  LDSM.16.M88.4 R4, [R2+0x6000] ;  /* 0x006000000204783b */ /* 0x000e280000000200 */
[----:B-1----:R-:W-:Y:S01]  /*2e490*/  STL.64 [R1+0x70], R8 ;  /* 0x0000700801007387 */ /* 0x002fe20000100a00 */
[----:B------:R-:W-:Y:S02]  /*2e4a0*/  STL.64 [R1+0x78], R10 ;  /* 0x0000780a01007387 */ /* 0x000fe40000100a00 */
[----:B------:R-:W1:Y:S04]  /*2e4b0*/  LDSM.16.M88.4 R8, [R2+0x7000] ;  /* 0x007000000208783b */ /* 0x000e680000000200 */
[----:B--2---:R-:W-:Y:S01]  /*2e4c0*/  STL.64 [R1+0x60], R12 ;  /* 0x0000600c01007387 */ /* 0x004fe20000100a00 */
[----:B------:R-:W-:Y:S04]  /*2e4d0*/  STL.64 [R1+0x68], R14 ;  /* 0x0000680e01007387 */ /* 0x000fe80000100a00 */
[----:B------:R-:W2:Y:S04]  /*2e4e0*/  LDSM.16.M88.4 R12, [R2+0x8000] ;  /* 0x00800000020c783b */ /* 0x000ea80000000200 */
[----:B0-----:R-:W-:Y:S01]  /*2e4f0*/  STL.64 [R1+0x50], R4 ;  /* 0x0000500401007387 */ /* 0x001fe20000100a00 */
[----:B------:R-:W-:Y:S02]  /*2e500*/  STL.64 [R1+0x58], R6 ;  /* 0x0000580601007387 */ /* 0x000fe40000100a00 */
[----:B-1----:R-:W-:Y:S02]  /*2e510*/  STL.64 [R1+0x40], R8 ;  /* 0x0000400801007387 */ /* 0x002fe40000100a00 */
[----:B------:R-:W-:Y:S01]  /*2e520*/  STL.64 [R1+0x48], R10 ;  /* 0x0000480a01007387 */ /* 0x000fe20000100a00 */
[----:B------:R-:W0:Y:S04]  /*2e530*/  LDSM.16.M88.4 R4, [R2+0x9000] ;  /* 0x009000000204783b */ /* 0x000e280000000200 */
[----:B--2---:R-:W-:Y:S01]  /*2e540*/  STL.64 [R1+0x30], R12 ;  /* 0x0000300c01007387 */ /* 0x004fe20000100a00 */
[----:B------:R-:W-:Y:S02]  /*2e550*/  STL.64 [R1+0x38], R14 ;  /* 0x0000380e01007387 */ /* 0x000fe40000100a00 */
[----:B------:R-:W2:Y:S01]  /*2e560*/  LDL R0, [R1+0x5f8] ;  /* 0x0005f80001007983 */ /* 0x000ea20000100800 */
[----:B------:R-:W1:Y:S01]  /*2e570*/  LDSM.16.M88.4 R8, [R2+0xa000] ;  /* 0x00a000000208783b */ /* 0x000e620000000200 */
[----:B------:R-:W-:Y:S03]  /*2e580*/  LDSM.16.M88.4 R12, [R2+0xd000] ;  /* 0x00d00000020c783b */ /* 0x000fe60000000200 */
[----:B0-----:R-:W-:Y:S01]  /*2e590*/  STL.64 [R1+0x20], R4 ;  /* 0x0000200401007387 */ /* 0x001fe20000100a00 */
[----:B------:R-:W-:Y:S02]  /*2e5a0*/  STL.64 [R1+0x28], R6 ;  /* 0x0000280601007387 */ /* 0x000fe40000100a00 */
[----:B------:R-:W0:Y:S01]  /*2e5b0*/  LDSM.16.M88.4 R4, [R2+0xb000] ;  /* 0x00b000000204783b */ /* 0x000e220000000200 */
[----:B-1----:R-:W-:Y:S03]  /*2e5c0*/  STL.64 [R1+0x10], R8 ;  /* 0x0000100801007387 */ /* 0x002fe60000100a00 */
[----:B------:R-:W-:Y:S02]  /*2e5d0*/  STL.64 [R1+0x18], R10 ;  /* 0x0000180a01007387 */ /* 0x000fe40000100a00 */
[----:B------:R-:W1:Y:S04]  /*2e5e0*/  LDSM.16.M88.4 R8, [R2+0xe000] ;  /* 0x00e000000208783b */ /* 0x000e680000000200 */
[----:B------:R-:W-:Y:S01]  /*2e5f0*/  STL [R1+0x233c], R26 ;  /* 0x00233c1a01007387 */ /* 0x000fe20000100800 */
[----:B0-----:R-:W-:Y:S01]  /*2e600*/  STL.64 [R1], R4 ;  /* 0x0000000401007387 */ /* 0x001fe20000100a00 */
[----:B------:R-:W-:Y:S02]  /*2e610*/  STL.64 [R1+0x8], R6 ;  /* 0x0000080601007387 */ /* 0x000fe40000100a00 */
[----:B------:R-:W0:Y:S04]  /*2e620*/  LDSM.16.M88.4 R4, [R2+0xf000] ;  /* 0x00f000000204783b */ /* 0x000e280000000200 */
[----:B------:R-:W-:Y:S01]  /*2e630*/  STL [R1+0x2338], R27 ;  /* 0x0023381b01007387 */ /* 0x000fe20000100800 */
[----:B------:R3:W-:Y:S04]  /*2e640*/  STL.64 [R1+0x2760], R24 ;  /* 0x0027601801007387 */ /* 0x0007e80000100a00 */
[----:B---3--:R-:W3:Y:S01]  /*2e650*/  LDL.64 R24, [R1+0x90] ;  /* 0x0000900001187983 */ /* 0x008ee20000100a00 */
[----:B------:R-:W-:Y:S02]  /*2e660*/  STL [R1+0x22dc], R14 ;  /* 0x0022dc0e01007387 */ /* 0x000fe40000100800 */
[----:B------:R-:W-:Y:S02]  /*2e670*/  STL [R1+0x22d8], R15 ;  /* 0x0022d80f01007387 */ /* 0x000fe40000100800 */
[----:B------:R4:W-:Y:S02]  /*2e680*/  STL.64 [R1+0x2738], R12 ;  /* 0x0027380c01007387 */ /* 0x0009e40000100a00 */
[----:B----4-:R-:W4:Y:S01]  /*2e690*/  LDL.64 R12, [R1+0xa0] ;  /* 0x0000a000010c7983 */ /* 0x010f220000100a00 */
[----:B-1----:R-:W-:Y:S02]  /*2e6a0*/  STL [R1+0x26b4], R8 ;  /* 0x0026b40801007387 */ /* 0x002fe40000100800 */
[----:B------:R1:W-:Y:S02]  /*2e6b0*/  STL [R1+0x26b0], R9 ;  /* 0x0026b00901007387 */ /* 0x0003e40000100800 */
[----:B------:R-:W-:Y:S01]  /*2e6c0*/  STL [R1+0x24ac], R10 ;  /* 0x0024ac0a01007387 */ /* 0x000fe20000100800 */
[----:B------:R0:W-:Y:S04]  /*2e6d0*/  STL [R1+0x2340], R11 ;  /* 0x0023400b01007387 */ /* 0x0001e80000100800 */
[----:B-1----:R-:W3:Y:S01]  /*2e6e0*/  LDL.LU.64 R8, [R1+0x4b0] ;  /* 0x0004b00001087983 */ /* 0x002ee20000300a00 */
[----:B0-----:R-:W3:Y:S02]  /*2e6f0*/  LDL.LU.64 R10, [R1+0x4b8] ;  /* 0x0004b800010a7983 */ /* 0x001ee40000300a00 */
[----:B------:R-:W-:Y:S01]  /*2e700*/  STL [R1+0x26a4], R4 ;  /* 0x0026a40401007387 */ /* 0x000fe20000100800 */
[----:B------:R-:W-:Y:S04]  /*2e710*/  STL [R1+0x26a0], R5 ;  /* 0x0026a00501007387 */ /* 0x000fe80000100800 */
[----:B------:R-:W-:Y:S01]  /*2e720*/  STL [R1+0x21f4], R6 ;  /* 0x0021f40601007387 */ /* 0x000fe20000100800 */
[----:B------:R-:W-:Y:S03]  /*2e730*/  STL [R1+0x21f0], R7 ;  /* 0x0021f00701007387 */ /* 0x000fe60000100800 */
[----:B--2---:R-:W0:Y:S04]  /*2e740*/  LDSM.16.MT88.4 R20, [R0+0x10000] ;  /* 0x010000000014783b */ /* 0x004e280000004200 */
[----:B0-----:R-:W-:Y:S01]  /*2e750*/  STL.64 [R1+0x2698], R22 ;  /* 0x0026981601007387 */ /* 0x001fe20000100a00 */
[----:B------:R0:W-:Y:S03]  /*2e760*/  STL.64 [R1+0x2690], R20 ;  /* 0x0026901401007387 */ /* 0x0001e60000100a00 */
[----:B0-----:R-:W3:Y:S02]  /*2e770*/  LDL.64 R20, [R1+0xb0] ;  /* 0x0000b00001147983 */ /* 0x001ee40000100a00 */
[----:B---3--:R-:W-:Y:S01]  /*2e780*/  HMMA.16816.F32 R8, R16, R20, R8 ;  /* 0x000000141008723c */ /* 0x008fe20000001808 */
[----:B------:R-:W-:-:S02]  /*2e790*/  IMAD.MOV.U32 R6, RZ, RZ, R21 ;  /* 0x000000ffff067224 */ /* 0x000fc400078e0015 */
[----:B------:R-:W-:Y:S11]  /*2e7a0*/  IMAD.MOV.U32 R7, RZ, RZ, R20 ;  /* 0x000000ffff077224 */ /* 0x000ff600078e0014 */
[----:B------:R-:W-:Y:S09]  /*2e7b0*/  @!UPT UIADD3 URZ, URZ, URZ, URZ ;  /* 0x0000003f3f3ff290 */ /* 0x000ff2000fffe03f */
[----:B------:R-:W-:Y:S01]  /*2e7c0*/  STL [R1+0x4b4], R9 ;  /* 0x0004b40901007387 */ /* 0x000fe20000100800 */
[----:B------:R-:W-:Y:S02]  /*2e7d0*/  STL.64 [R1+0x4b8], R10 ;  /* 0x0004b80a01007387 */ /* 0x000fe40000100a00 */
[----:B------:R-:W2:Y:S02]  /*2e7e0*/  LDL.LU.64 R20, [R1+0x490] ;  /* 0x0004900001147983 */ /* 0x000ea40000300a00 */
[----:B------:R-:W2:Y:S01]  /*2e7f0*/  LDL.LU.64 R22, [R1+0x498] ;  /* 0x0004980001167983 */ /* 0x000ea20000300a00 */
[----:B------:R-:W-:Y:S01]  /*2e800*/  STL [R1+0x26ac], R6 ;  /* 0x0026ac0601007387 */ /* 0x000fe20000100800 */
[----:B------:R0:W-:Y:S02]  /*2e810*/  STL [R1+0x26a8], R7 ;  /* 0x0026a80701007387 */ /* 0x0001e40000100800 */
[----:B------:R-:W4:Y:S01]  /*2e820*/  LDL.LU.64 R4, [R1+0x4a0] ;  /* 0x0004a00001047983 */ /* 0x000f220000300a00 */
[----:B0-----:R-:W4:Y:S01]  /*2e830*/  LDL.LU.64 R6, [R1+0x4a8] ;  /* 0x0004a80001067983 */ /* 0x001f220000300a00 */
[----:B------:R-:W-:-:S05]  /*2e840*/  IMAD.MOV.U32 R11, RZ, RZ, R8 ;  /* 0x000000ffff0b7224 */ /* 0x000fca00078e0008 */
[----:B------:R-:W-:Y:S01]  /*2e850*/  STL [R1+0x24b0], R11 ;  /* 0x0024b00b01007387 */ /* 0x000fe20000100800 */
[C---:B----4-:R-:W-:Y:S11]  /*2e860*/  HMMA.16816.F32 R4, R16.reuse, R12, R4 ;  /* 0x0000000c1004723c */ /* 0x050ff60000001804 */
[----:B------:R-:W-:Y:S11]  /*2e870*/  @!UPT UIADD3 URZ, URZ, URZ, URZ ;  /* 0x0000003f3f3ff290 */ /* 0x000ff6000fffe03f */
[----:B------:R-:W-:Y:S01]  /*2e880*/  @!UPT UIADD3 URZ, URZ, URZ, URZ ;  /* 0x0000003f3f3ff290 */ /* 0x000fe2000fffe03f */
[----:B------:R0:W-:Y:S01]  /*2e890*/  STL.64 [R1+0x4a0], R4 ;  /* 0x0004a00401007387 */ /* 0x0001e20000100a00 */
[----:B------:R1:W-:Y:S03]  /*2e8a0*/  STL.64 [R1+0x4a8], R6 ;  /* 0x0004a80601007387 */ /* 0x0003e60000100a00 */
[----:B0-----:R-:W3:Y:S01]  /*2e8b0*/  LDL.LU.64 R4, [R1+0x480] ;  /* 0x0004800001047983 */ /* 0x001ee20000300a00 */
[----:B-1----:R-:W4:Y:S02]  /*2e8c0*/  LDL.LU.64 R6, [R1+0x488] ;  /* 0x0004880001067983 */ /* 0x002f240000300a00 */
[----:B------:R-:W-:Y:S02]  /*2e8d0*/  IMAD.MOV.U32 R11, RZ, RZ, R12 ;  /* 0x000000ffff0b7224 */ /* 0x000fe400078e000c */
[----:B------:R-:W-:Y:S01]  /*2e8e0*/  IMAD.MOV.U32 R10, RZ, RZ, R13 ;  /* 0x000000ffff0a7224 */ /* 0x000fe200078e000d */
[----:B----4-:R-:W-:Y:S01]  /*2e8f0*/  STL.64 [R1+0x2758], R6 ;  /* 0x0027580601007387 */ /* 0x010fe20000100a00 */
[----:B---3--:R-:W-:Y:S02]  /*2e900*/  STL.64 [R1+0x2750], R4 ;  /* 0x0027500401007387 */ /* 0x008fe40000100a00 */
[----:B------:R-:W3:Y:S02]  /*2e910*/  LDL.64 R12, [R1+0x50] ;  /* 0x00005000010c7983 */ /* 0x000ee40000100a00 */
[----:B---3--:R0:W-:Y:S04]  /*2e920*/  STL.64 [R1+0x2740], R12 ;  /* 0x0027400c01007387 */ /* 0x0081e80000100a00 */
[----:B0-----:R-:W3:Y:S01]  /*2e930*/  LDL.64 R12, [R1+0x60] ;  /* 0x00006000010c7983 */ /* 0x001ee20000100a00 */
[----:B--2---:R-:W-:Y:S07]  /*2e940*/  HMMA.16816.F32 R4, R16, R24, R20 ;  /* 0x000000181004723c */ /* 0x004fee0000001814 */
[----:B------:R-:W-:-:S02]  /*2e950*/  IMAD.MOV.U32 R21, RZ, RZ, R24 ;  /* 0x000000ffff157224 */ /* 0x000fc400078e0018 */
[----:B------:R-:W-:Y:S01]  /*2e960*/  IMAD.MOV.U32 R20, RZ, RZ, R25 ;  /* 0x000000ffff147224 */ /* 0x000fe200078e0019 */
[----:B---3--:R0:W-:Y:S04]  /*2e970*/  STL.64 [R1+0x2748], R12 ;  /* 0x0027480c01007387 */ /* 0x0081e80000100a00 */
[----:B0-----:R-:W2:Y:S01]  /*2e980*/  LDL.64 R12, [R1+0x80] ;  /* 0x00008000010c7983 */ /* 0x001ea20000100a00 */
[----:B------:R-:W-:Y:S02]  /*2e990*/  STL [R1+0x26bc], R10 ;  /* 0x0026bc0a01007387 */ /* 0x000fe40000100800 */
[----:B------:R-:W-:Y:S02]  /*2e9a0*/  STL [R1+0x26b8], R11 ;  /* 0x0026b80b01007387 */ /* 0x000fe40000100800 */
[----:B------:R-:W3:Y:S01]  /*2e9b0*/  LDL.64 R8, [R1+0x70] ;  /* 0x0000700001087983 */ /* 0x000ee20000100a00 */
[----:B------:R-:W4:Y:S04]  /*2e9c0*/  LDL.LU.64 R24, [R1+0x2760] ;  /* 0x0027600001187983 */ /* 0x000f280000300a00 */
[----:B------:R-:W-:-:S02]  /*2e9d0*/  IMAD.MOV.U32 R26, RZ, RZ, R6 ;  /* 0x000000ffff1a7224 */ /* 0x000fc400078e0006 */
[----:B------:R0:W-:Y:S02]  /*2e9e0*/  STL.64 [R1+0x490], R4 ;  /* 0x0004900401007387 */ /* 0x0001e40000100a00 */
[----:B------:R-:W-:Y:S02]  /*2e9f0*/  IMAD.MOV.U32 R27, RZ, RZ, R7 ;  /* 0x000000ffff1b7224 */ /* 0x000fe400078e0007 */
[----:B------:R-:W2:Y:S04]  /*2ea00*/  LDL.LU.64 R6, [R1+0x2758] ;  /* 0x0027580001067983 */ /* 0x000ea80000300a00 */
[----:B0-----:R-:W2:Y:S01]  /*2ea10*/  LDL.LU.64 R4, [R1+0x2750] ;  /* 0x0027500001047983 */ /* 0x001ea20000300a00 */
[----:B------:R-:W-:Y:S03]  /*2ea20*/  STL.64 [R1+0x26e0], R26 ;  /* 0x0026e01a01007387 */ /* 0x000fe60000100a00 */
[----:B----4-:R0:W-:Y:S04]  /*2ea30*/  STL.64 [R1+0x26d8], R24 ;  /* 0x0026d81801007387 */ /* 0x0101e80000100a00 */
[----:B0-----:R-:W4:Y:S01]  /*2ea40*/  LDL.LU.64 R24, [R1+0x470] ;  /* 0x0004700001187983 */ /* 0x001f220000300a00 */
[----:B------:R-:W4:Y:S01]  /*2ea50*/  LDL.LU.64 R26, [R1+0x478] ;  /* 0x00047800011a7983 */ /* 0x000f220000300a00 */
[----:B--2---:R-:W-:Y:S01]  /*2ea60*/  HMMA.16816.F32 R4, R16, R12, R4 ;  /* 0x0000000c1004723c */ /* 0x004fe20000001804 */
[----:B------:R-:W-:Y:S02]  /*2ea70*/  STL [R1+0x26c0], R21 ;  /* 0x0026c01501007387 */ /* 0x000fe40000100800 */
[----:B------:R-:W-:-:S02]  /*2ea80*/  IMAD.MOV.U32 R23, RZ, RZ, R12 ;  /* 0x000000ffff177224 */ /* 0x000fc400078e000c */
[----:B------:R-:W-:Y:S02]  /*2ea90*/  IMAD.MOV.U32 R22, RZ, RZ, R13 ;  /* 0x000000ffff167224 */ /* 0x000fe400078e000d */
[----:B------:R-:W2:Y:S11]  /*2eaa0*/  LDL.LU.64 R12, [R1+0x2748] ;  /* 0x00274800010c7983 */ /* 0x000eb60000300a00 */
[----:B------:R-:W-:Y:S05]  /*2eab0*/  @!UPT UIADD3 URZ, URZ, URZ, URZ ;  /* 0x0000003f3f3ff290 */ /* 0x000fea000fffe03f */
[----:B------:R0:W-:Y:S01]  /*2eac0*/  STL.64 [R1+0x480], R4 ;  /* 0x0004800401007387 */ /* 0x0001e20000100a00 */
[----:B------:R-:W-:Y:S02]  /*2ead0*/  IMAD.MOV.U32 R29, RZ, RZ, R6 ;  /* 0x000000ffff1d7224 */ /* 0x000fe400078e0006 */
[----:B------:R-:W-:Y:S01]  /*2eae0*/  IMAD.MOV.U32 R28, RZ, RZ, R7 ;  /* 0x000000ffff1c7224 */ /* 0x000fe200078e0007 */
[----:B0-----:R-:W2:Y:S01]  /*2eaf0*/  LDL.LU.64 R4, [R1+0x460] ;  /* 0x0004600001047983 */ /* 0x001ea20000300a00 */
[----:B------:R-:W2:Y:S02]  /*2eb00*/  LDL.LU.64 R6, [R1+0x468] ;  /* 0x0004680001067983 */ /* 0x000ea40000300a00 */
[----:B------:R-:W-:Y:S02]  /*2eb10*/  STL.64 [R1+0x2708], R22 ;  /* 0x0027081601007387 */ /* 0x000fe40000100a00 */
[----:B------:R0:W-:Y:S02]  /*2eb20*/  STL [R1+0x2700], R20 ;  /* 0x0027001401007387 */ /* 0x0001e40000100800 */
[----:B0-----:R-:W2:Y:S01]  /*2eb30*/  LDL.LU.64 R20, [R1+0x450] ;  /* 0x0004500001147983 */ /* 0x001ea20000300a00 */
[----:B------:R-:W2:Y:S02]  /*2eb40*/  LDL.LU.64 R22, [R1+0x458] ;  /* 0x0004580001167983 */ /* 0x000ea40000300a00 */
[----:B------:R3:W-:Y:S02]  /*2eb50*/  STL [R1+0x247c], R28 ;  /* 0x00247c1c01007387 */ /* 0x0007e40000100800 */
[----:B------:R0:W-:Y:S02]  /*2eb60*/  STL [R1+0x2478], R29 ;  /* 0x0024781d01007387 */ /* 0x0001e40000100800 */
[----:B---3--:R-:W-:-:S02]  /*2eb70*/  IMAD.MOV.U32 R28, RZ, RZ, R9 ;  /* 0x000000ffff1c7224 */ /* 0x008fc400078e0009 */
[----:B0-----:R-:W-:Y:S01]  /*2eb80*/  IMAD.MOV.U32 R29, RZ, RZ, R8 ;  /* 0x000000ffff1d7224 */ /* 0x001fe200078e0008 */
[C---:B----4-:R-:W-:Y:S11]  /*2eb90*/  HMMA.16816.F32 R24, R16.reuse, R8, R24 ;  /* 0x000000081018723c */ /* 0x050ff60000001818 */
[----:B------:R-:W-:Y:S11]  /*2eba0*/  @!UPT UIADD3 URZ, URZ, URZ, URZ ;  /* 0x0000003f3f3ff290 */ /* 0x000ff6000fffe03f */
[----:B------:R-:W-:Y:S01]  /*2ebb0*/  @!UPT UIADD3 URZ, URZ, URZ, URZ ;  /* 0x0000003f3f3ff290 */ /* 0x000fe2000fffe03f */
[----:B------:R0:W-:Y:S01]  /*2ebc0*/  STL.64 [R1+0x470], R24 ;  /* 0x0004701801007387 */ /* 0x0001e20000100a00 */
[----:B------:R-:W-:Y:S02]  /*2ebd0*/  STL.64 [R1+0x478], R26 ;  /* 0x0004781a01007387 */ /* 0x000fe40000100a00 */
[----:B------:R-:W3:Y:S02]  /*2ebe0*/  LDL.LU.64 R8, [R1+0x440] ;  /* 0x0004400001087983 */ /* 0x000ee40000300a00 */
[----:B------:R-:W3:Y:S01]  /*2ebf0*/  LDL.LU.64 R10, [R1+0x448] ;  /* 0x00044800010a7983 */ /* 0x000ee20000300a00 */
[----:B0-----:R-:W4:Y:S04]  /*2ec00*/  LDL.64 R24, [R1] ;  /* 0x0000000001187983 */ /* 0x001f280000100a00 */
[----:B----4-:R0:W-:Y:S04]  /*2ec10*/  STL.64 [R1+0x26f8], R24 ;  /* 0x0026f81801007387 */ /* 0x0101e80000100a00 */
[----:B0-----:R-:W4:Y:S01]  /*2ec20*/  LDL.64 R24, [R1+0x10] ;  /* 0x0000100001187983 */ /* 0x001f220000100a00 */
[----:B--2---:R-:W-:Y:S03]  /*2ec30*/  HMMA.16816.F32 R4, R16, R12, R4 ;  /* 0x0000000c1004723c */ /* 0x004fe60000001804 */
[----:B----4-:R0:W-:Y:S04]  /*2ec40*/  STL.64 [R1+0x2710], R24 ;  /* 0x0027101801007387 */ /* 0x0101e80000100a00 */
[----:B0-----:R-:W2:Y:S04]  /*2ec50*/  LDL.64 R24, [R1+0x20] ;  /* 0x0000200001187983 */ /* 0x001ea80000100a00 */
[----:B--2---:R0:W-:Y:S04]  /*2ec60*/  STL.64 [R1+0x2720], R24 ;  /* 0x0027201801007387 */ /* 0x0041e80000100a00 */
[----:B0-----:R-:W2:Y:S08]  /*2ec70*/  LDL.64 R24, [R1+0x30] ;  /* 0x0000300001187983 */ /* 0x001eb00000100a00 */
[----:B------:R0:W-:Y:S02]  /*2ec80*/  STL.64 [R1+0x460], R4 ;  /* 0x0004600401007387 */ /* 0x0001e40000100a00 */
[----:B------:R1:W-:Y:S02]  /*2ec90*/  STL.64 [R1+0x468], R6 ;  /* 0x0004680601007387 */ /* 0x0003e40000100a00 */
[----:B0-----:R-:W-:-:S02]  /*2eca0*/  IMAD.MOV.U32 R4, RZ, RZ, R12 ;  /* 0x000000ffff047224 */ /* 0x001fc400078e000c */
[----:B------:R-:W-:Y:S02]  /*2ecb0*/  IMAD.MOV.U32 R5, RZ, RZ, R13 ;  /* 0x000000ffff057224 */ /* 0x000fe400078e000d */
[----:B------:R-:W4:Y:S02]  /*2ecc0*/  LDL.LU.64 R12, [R1+0x2740] ;  /* 0x00274000010c7983 */ /* 0x000f240000300a00 */
[----:B----4-:R-:W-:Y:S01]  /*2ecd0*/  HMMA.16816.F32 R20, R16, R12, R20 ;  /* 0x0000000c1014723c */ /* 0x010fe20000001814 */
[----:B-1----:R-:W-:Y:S02]  /*2ece0*/  IMAD.MOV.U32 R6, RZ, RZ, R12 ;  /* 0x000000ffff067224 */ /* 0x002fe400078e000c */
[----:B------:R-:W-:Y:S02]  /*2ecf0*/  IMAD.MOV.U32 R7, RZ, RZ, R13 ;  /* 0x000000ffff077224 */ /* 0x000fe400078e000d */
[----:B------:R-:W4:Y:S11]  /*2ed00*/  LDL.LU.64 R12, [R1+0x2738] ;  /* 0x00273800010c7983 */ /* 0x000f360000300a00 */
[----:B------:R-:W-:Y:S07]  /*2ed10*/  @!UPT UIADD3 URZ, URZ, URZ, URZ ;  /* 0x0000003f3f3ff290 */ /* 0x000fee000fffe03f */
[----:B------:R-:W-:Y:S01]  /*2ed20*/  STL.64 [R1+0x450], R20 ;  /* 0x0004501401007387 */ /* 0x000fe20000100a00 */
[----:B------:R-:W-:Y:S02]  /*2ed30*/  STL [R1+0x458], R22 ;  /* 0x0004581601007387 */ /* 0x000fe40000100800 */
[----:B------:R-:W-:Y:S02]  /*2ed40*/  STL.64 [R1+0x26d0], R6 ;  /* 0x0026d00601007387 */ /* 0x000fe40000100a00 */
[----:B------:R0:W-:Y:S02]  /*2ed50*/  STL.64 [R1+0x26c8], R4 ;  /* 0x0026c80401007387 */ /* 0x0001e40000100a00 */
[----:B0-----:R-:W3:Y:S01]  /*2ed60*/  LDL.64 R4, [R1+0x40] ;  /* 0x0000400001047983 */ /* 0x001ee20000100a00 */
[----:B------:R-:W-:-:S05]  /*2ed70*/  IMAD.MOV.U32 R2, RZ, RZ, R23 ;  /* 0x000000ffff027224 */ /* 0x000fca00078e0017 */
[----:B------:R-:W-:Y:S01]  /*2ed80*/  STL [R1+0x2480], R2 ;  /* 0x0024800201007387 */ /* 0x000fe20000100800 */
[C---:B---3--:R-:W-:Y:S07]  /*2ed90*/  HMMA.16816.F32 R20, R16.reuse, R4, R8 ;  /* 0x000000041014723c */ /* 0x048fee0000001808 */
[----:B------:R-:W-:Y:S02]  /*2eda0*/  IMAD.MOV.U32 R8, RZ, RZ, R4 ;  /* 0x000000ffff087224 */ /* 0x000fe400078e0004 */
[----:B------:R-:W-:Y:S11]  /*2edb0*/  IMAD.MOV.U32 R9, RZ, RZ, R5 ;  /* 0x000000ffff097224 */ /* 0x000ff600078e0005 */
[----:B------:R-:W-:Y:S03]  /*2edc0*/  @!UPT UIADD3 URZ, URZ, URZ, URZ ;  /* 0x0000003f3f3ff290 */ /* 0x000fe6000fffe03f */
[----:B------:R-:W-:Y:S01]  /*2edd0*/  STL [R1+0x440], R20 ;  /* 0x0004401401007387 */ /* 0x000fe20000100800 */
[----:B------:R0:W-:Y:S03]  /*2ede0*/  STL.64 [R1+0x2718], R8 ;  /* 0x0027180801007387 */ /* 0x0001e60000100a00 */
[----:B0-----:R-:W3:Y:S01]  /*2edf0*/  LDL.LU.64 R8, [R1+0x420] ;  /* 0x0004200001087983 */ /* 0x001ee20000300a00 */
[----:B------:R-:W2:Y:S02]  /*2ee00*/  LDL.LU.64 R10, [R1+0x428] ;  /* 0x00042800010a7983 */ /* 0x000ea40000300a00 */
[----:B------:R-:W-:Y:S02]  /*2ee10*/  IMAD.MOV.U32 R14, RZ, RZ, R21 ;  /* 0x000000ffff0e7224 */ /* 0x000fe400078e0015 */
[----:B------:R-:W-:Y:S02]  /*2ee20*/  IMAD.MOV.U32 R15, RZ, RZ, R22 ;  /* 0x000000ffff0f7224 */ /* 0x000fe400078e0016 */
[----:B------:R-:W-:Y:S01]  /*2ee30*/  IMAD.MOV.U32 R3, RZ, RZ, R23 ;  /* 0x000000ffff037224 */ /* 0x000fe200078e0017 */
[----:B--2---:R-:W-:Y:S01]  /*2ee40*/  STL.64 [R1+0x2730], R10 ;  /* 0x0027300a01007387 */ /* 0x004fe20000100a00 */
[----:B---3--:R0:W-:Y:S03]  /*2ee50*/  STL.64 [R1+0x2728], R8 ;  /* 0x0027280801007387 */ /* 0x0081e60000100a00 */
[----:B0-----:R-:W2:Y:S01]  /*2ee60*/  LDL.LU.64 R8, [R1+0x430] ;  /* 0x0004300001087983 */ /* 0x001ea20000300a00 */
[----:B------:R-:W2:Y:S02]  /*2ee70*/  LDL.LU.64 R10, [R1+0x438] ;  /* 0x00043800010a7983 */ /* 0x000ea40000300a00 */
[----:B------:R-:W3:Y:S02]  /*2ee80*/  LDL.LU.64 R20, [R1+0x410] ;  /* 0x0004100001147983 */ /* 0x000ee40000300a00 */
[----:B------:R-:W3:Y:S01]  /*2ee90*/  LDL.LU.64 R22, [R1+0x418] ;  /* 0x0004180001167983 */ /* 0x000ee20000300a00 */
[----:B------:R-:W3:Y:S01]  /*2eea0*/  LDL.LU.64 R4, [R1+0x3f0] ;  /* 0x0003f00001047983 */ /* 0x000ee20000300a00 */
[----:B------:R-:W3:Y:S01]  /*2eeb0*/  LDL.LU.64 R6, [R1+0x3f8] ;  /* 0x0003f80001067983 */ /* 0x000ee20000300a00 */
[----:B--2---:R-:W-:Y:S02]  /*2eec0*/  HMMA.16816.F32 R8, R16, R24, R8 ;  /* 0x000000181008723c */ /* 0x004fe40000001808 */
[----:B---3--:R-:W-:Y:S01]  /*2eed0*/  STL.64 [R1+0x26f0], R6 ;  /* 0x0026f00601007387 */ /* 0x008fe20000100a00 */
[----:B------:R0:W-:Y:S03]  /*2eee0*/  STL.64 [R1+0x26e8], R4 ;  /* 0x0026e80401007387 */ /* 0x0001e60000100a00 */
[----:B0-----:R-:W2:Y:S01]  /*2eef0*/  LDL.LU.64 R4, [R1+0x400] ;  /* 0x0004000001047983 */ /* 0x001ea20000300a00 */
[----:B------:R-:W2:Y:S02]  /*2ef00*/  LDL.LU.64 R6, [R1+0x408] ;  /* 0x0004080001067983 */ /* 0x000ea40000300a00 */
[----:B------:R-:W-:Y:S02]  /*2ef10*/  STL [R1+0x24b8], R15 ;  /* 0x0024b80f01007387 */ /* 0x000fe40000100800 */
[----:B------:R0:W-:Y:S01]  /*2ef20*/  STL [R1+0x24b4], R14 ;  /* 0x0024b40e01007387 */ /* 0x0001e20000100800 */
[----:B------:R1:W-:Y:S11]  /*2ef30*/  STL [R1+0x2484], R3 ;  /* 0x0024840301007387 */ /* 0x0003f60000100800 */
[----:B------:R-:W-:Y:S02]  /*2ef40*/  STL.64 [R1+0x430], R8 ;  /* 0x0004300801007387 */ /* 0x000fe40000100a00 */
[----:B------:R3:W-:Y:S02]  /*2ef50*/  STL.64 [R1+0x438], R10 ;  /* 0x0004380a01007387 */ /* 0x0007e40000100a00 */
[----:B0-----:R-:W-:-:S02]  /*2ef60*/  IMAD.MOV.U32 R14, RZ, RZ, R24 ;  /* 0x000000ffff0e7224 */ /* 0x001fc400078e0018 */
[----:B-1----:R-:W-:Y:S01]  /*2ef70*/  IMAD.MOV.U32 R3, RZ, RZ, R25 ;  /* 0x000000ffff037224 */ /* 0x002fe200078e0019 */
[----:B---3--:R-:W3:Y:S01]  /*2ef80*/  LDL.LU.64 R10, [R1+0x2730] ;  /* 0x00273000010a7983 */ /* 0x008ee20000300a00 */
[----:B------:R-:W3:Y:S02]  /*2ef90*/  LDL.LU.64 R8, [R1+0x2728] ;  /* 0x0027280001087983 */ /* 0x000ee40000300a00 */
[----:B------:R-:W3:Y:S02]  /*2efa0*/  LDL.LU.64 R24, [R1+0x2720] ;  /* 0x0027200001187983 */ /* 0x000ee40000300a00 */
[C---:B---3--:R-:W-:Y:S01]  /*2efb0*/  HMMA.16816.F32 R8, R16.reuse, R24, R8 ;  /* 0x000000181008723c */ /* 0x048fe20000001808 */
[----:B------:R-:W-:Y:S11]  /*2efc0*/  IMAD.MOV.U32 R15, RZ, RZ, R25 ;  /* 0x000000ffff0f7224 */ /* 0x000ff600078e0019 */
[----:B------:R-:W-:Y:S11]  /*2efd0*/  @!UPT UIADD3 URZ, URZ, URZ, URZ ;  /* 0x0000003f3f3ff290 */ /* 0x000ff6000fffe03f */
[----:B------:R0:W-:Y:S01]  /*2efe0*/  STL.64 [R1+0x420], R8 ;  /* 0x0004200801007387 */ /* 0x0001e20000100a00 */
[----:B------:R1:W-:Y:S03]  /*2eff0*/  STL.64 [R1+0x428], R10 ;  /* 0x0004280a01007387 */ /* 0x0003e60000100a00 */
[----:B0-----:R-:W3:Y:S01]  /*2f000*/  LDL.LU.64 R8, [R1+0x2718] ;  /* 0x0027180001087983 */ /* 0x001ee20000300a00 */
[----:B-1----:R-:W-:Y:S02]  /*2f010*/  IMAD.MOV.U32 R11, RZ, RZ, R24 ;  /* 0x000000ffff0b7224 */ /* 0x002fe400078e0018 */
[----:B------:R-:W2:Y:S02]  /*2f020*/  LDL.LU.64 R24, [R1+0x2710] ;  /* 0x0027100001187983 */ /* 0x000ea40000300a00 */
[C---:B--2---:R-:W-:Y:S01]  /*2f030*/  HMMA.16816.F32 R20, R16.reuse, R24, R20 ;  /* 0x000000181014723c */ /* 0x044fe20000001814 */
[----:B------:R-:W-:Y:S11]  /*2f040*/  IMAD.MOV.U32 R10, RZ, RZ, R25 ;  /* 0x000000ffff0a7224 */ /* 0x000ff600078e0019 */
[----:B------:R-:W-:Y:S11]  /*2f050*/  @!UPT UIADD3 URZ, URZ, URZ, URZ ;  /* 0x0000003f3f3ff290 */ /* 0x000ff6000fffe03f */
[----:B------:R0:W-:Y:S01]  /*2f060*/  STL.64 [R1+0x410], R20 ;  /* 0x0004101401007387 */ /* 0x0001e20000100a00 */
[----:B------:R1:W-:Y:S02]  /*2f070*/  STL.64 [R1+0x418], R22 ;  /* 0x0004181601007387 */ /* 0x0003e40000100a00 */
[----:B0-----:R-:W-:Y:S01]  /*2f080*/  IMAD.MOV.U32 R21, RZ, RZ, R24 ;  /* 0x000000ffff157224 */ /* 0x001fe200078e0018 */
[----:B-1----:R-:W2:Y:S01]  /*2f090*/  LDL.LU.64 R22, [R1+0x2708] ;  /* 0x0027080001167983 */ /* 0x002ea20000300a00 */
[----:B------:R-:W2:Y:S02]  /*2f0a0*/  LDL.LU R20, [R1+0x2700] ;  /* 0x0027000001147983 */ /* 0x000ea40000300800 */
[----:B------:R-:W2:Y:S02]  /*2f0b0*/  LDL.LU.64 R24, [R1+0x26f8] ;  /* 0x0026f80001187983 */ /* 0x000ea40000300a00 */
[----:B--2---:R-:W-:Y:S01]  /*2f0c0*/  HMMA.16816.F32 R4, R16, R24, R4 ;  /* 0x000000181004723c */ /* 0x004fe20000001804 */
[----:B------:R-:W-:-:S02]  /*2f0d0*/  IMAD.MOV.U32 R2, RZ, RZ, R24 ;  /* 0x000000ffff027224 */ /* 0x000fc400078e0018 */
[----:B------:R-:W-:Y:S11]  /*2f0e0*/  IMAD.MOV.U32 R0, RZ, RZ, R25 ;  /* 0x000000ffff007224 */ /* 0x000ff600078e0019 */
[----:B------:R-:W-:Y:S09]  /*2f0f0*/  @!UPT UIADD3 URZ, URZ, URZ, URZ ;  /* 0x0000003f3f3ff290 */ /* 0x000ff2000fffe03f */
[----:B------:R-:W-:Y:S01]  /*2f100*/  STL.64 [R1+0x400], R4 ;  /* 0x0004000401007387 */ /* 0x000fe20000100a00 */
[----:B------:R0:W-:Y:S03]  /*2f110*/  STL.64 [R1+0x408], R6 ;  /* 0x0004080601007387 */ /* 0x0001e60000100a00 */
[----:B0-----:R-:W2:Y:S01]  /*2f120*/  LDL.LU.64 R6, [R1+0x26f0] ;  /* 0x0026f00001067983 */ /* 0x001ea20000300a00 */
[----:B------:R-:W2:Y:S02]  /*2f130*/  LDL.LU.64 R4, [R1+0x26e8] ;  /* 0x0026e80001047983 */ /* 0x000ea40000300a00 */
[----:B------:R-:W2:Y:S02]  /*2f140*/  LDL.LU.64 R26, [R1+0x26e0] ;  /* 0x0026e000011a7983 */ /* 0x000ea40000300a00 */
[----:B------:R-:W2:Y:S02]  /*2f150*/  LDL.LU.64 R24, [R1+0x26d8] ;  /* 0x0026d80001187983 */ /* 0x000ea40000300a00 */
[----:B--2---:R-:W-:Y:S11]  /*2f160*/  HMMA.16816.F32 R4, R16, R24, R4 ;  /* 0x000000181004723c */ /* 0x004ff60000001804 */
[----:B------:R-:W-:Y:S11]  /*2f170*/  @!UPT UIADD3 URZ, URZ, URZ, URZ ;  /* 0x0000003f3f3ff290 */ /* 0x000ff6000fffe03f */
[----:B------:R-:W-:Y:S01]  /*2f180*/  @!UPT UIADD3 URZ, URZ, URZ, URZ ;  /* 0x0000003f3f3ff290 */ /* 0x000fe2000fffe03f */
[----:B------:R-:W-:Y:S01]  /*2f190*/  STL.64 [R1+0x3f0], R4 ;  /* 0x0003f00401007387 */ /* 0x000fe20000100a00 */
[----:B------:R0:W-:Y:S03]  /*2f1a0*/  STL.64 [R1+0x3f8], R6 ;  /* 0x0003f80601007387 */ /* 0x0001e60000100a00 */
[----:B0-----:R-:W2:Y:S01]  /*2f1b0*/  LDL.LU.64 R6, [R1+0x26d0] ;  /* 0x0026d00001067983 */ /* 0x001ea20000300a00 */
[----:B------:R-:W2:Y:S02]  /*2f1c0*/  LDL.LU.64 R4, [R1+0x26c8] ;  /* 0x0026c80001047983 */ /* 0x000ea40000300a00 */
[----:B------:R-:W-:Y:S02]  /*2f1d0*/  STL.64 [R1+0x25a0], R26 ;  /* 0x0025a01a01007387 */ /* 0x000fe40000100a00 */
[----:B------:R0:W-:Y:S02]  /*2f1e0*/  STL.64 [R1+0x2598], R24 ;  /* 0x0025981801007387 */ /* 0x0001e40000100a00 */
[----:B0-----:R-:W-:-:S02]  /*2f1f0*/  IMAD.MOV.U32 R24, RZ, RZ, R21 ;  /* 0x000000ffff187224 */ /* 0x001fc400078e0015 */
[----:B------:R-:W-:Y:S01]  /*2f200*/  IMAD.MOV.U32 R25, RZ, RZ, R10 ;  /* 0x000000ffff197224 */ /* 0x000fe200078e000a */
[----:B------:R-:W2:Y:S01]  /*2f210*/  LDL.LU R21, [R1+0x26c0] ;  /* 0x0026c00001157983 */ /* 0x000ea20000300800 */
[----:B------:R-:W2:Y:S03]  /*2f220*/  LDL.LU R10, [R1+0x26bc] ;  /* 0x0026bc00010a7983 */ /* 0x000ea60000300800 */
[----:B------:R0:W-:Y:S04]  /*2f230*/  STL.64 [R1+0x25b0], R24 ;  /* 0x0025b01801007387 */ /* 0x0001e80000100a00 */
[----:B0-----:R-:W4:Y:S01]  /*2f240*/  LDL.LU.64 R24, [R1+0x3e0] ;  /* 0x0003e00001187983 */ /* 0x001f220000300a00 */
[----:B------:R-:W4:Y:S02]  /*2f250*/  LDL.LU.64 R26, [R1+0x3e8] ;  /* 0x0003e800011a7983 */ /* 0x000f240000300a00 */
[----:B----4-:R-:W-:Y:S11]  /*2f260*/  HMMA.16816.F32 R24, R16, R12, R24 ;  /* 0x0000000c1018723c */ /* 0x010ff60000001818 */
[----:B------:R-:W-:Y:S11]  /*2f270*/  @!UPT UIADD3 URZ, URZ, URZ, URZ ;  /* 0x0000003f3f3ff290 */ /* 0x000ff6000fffe03f */
[----:B------:R-:W-:Y:S01]  /*2f280*/  @!UPT UIADD3 URZ, URZ, URZ, URZ ;  /* 0x0000003f3f3ff290 */ /* 0x000fe2000fffe03f */
[----:B------:R0:W-:Y:S01]  /*2f290*/  STL.64 [R1+0x3e0], R24 ;  /* 0x0003e01801007387 */ /* 0x0001e20000100a00 */
[----:B------:R1:W-:Y:S03]  /*2f2a0*/  STL.64 [R1+0x3e8], R26 ;  /* 0x0003e81a01007387 */ /* 0x0003e60000100a00 */
[----:B0-----:R-:W4:Y:S01]  /*2f2b0*/  LDL.LU.64 R24, [R1+0x3d0] ;  /* 0x0003d00001187983 */ /* 0x001f220000300a00 */
[----:B-1----:R-:W4:Y:S02]  /*2f2c0*/  LDL.LU.64 R26, [R1+0x3d8] ;  /* 0x0003d800011a7983 */ /* 0x002f240000300a00 */
[----:B------:R0:W-:Y:S02]  /*2f2d0*/  STL.64 [R1+0x2590], R12 ;  /* 0x0025900c01007387 */ /* 0x0001e40000100a00 */
[----:B0-----:R-:W-:Y:S02]  /*2f2e0*/  IMAD.MOV.U32 R12, RZ, RZ, R11 ;  /* 0x000000ffff0c7224 */ /* 0x001fe400078e000b */
[----:B------:R-:W-:Y:S01]  /*2f2f0*/  IMAD.MOV.U32 R13, RZ, RZ, R15 ;  /* 0x000000ffff0d7224 */ /* 0x000fe200078e000f */
[----:B------:R-:W4:Y:S04]  /*2f300*/  LDL.LU R11, [R1+0x26b8] ;  /* 0x0026b800010b7983 */ /* 0x000f280000300800 */
[----:B------:R0:W-:Y:S02]  /*2f310*/  STL.64 [R1+0x25b8], R12 ;  /* 0x0025b80c01007387 */ /* 0x0001e40000100a00 */
[----:B0-----:R-:W-:-:S02]  /*2f320*/  IMAD.MOV.U32 R12, RZ, RZ, R14 ;  /* 0x000000ffff0c7224 */ /* 0x001fc400078e000e */
[----:B------:R-:W-:-:S05]  /*2f330*/  IMAD.MOV.U32 R13, RZ, RZ, R3 ;  /* 0x000000ffff0d7224 */ /* 0x000fca00078e0003 */
[----:B------:R3:W-:Y:S02]  /*2f340*/  STL.64 [R1+0x25d0], R12 ;  /* 0x0025d00c01007387 */ /* 0x0007e40000100a00 */
[----:B---3--:R-:W-:Y:S02]  /*2f350*/  IMAD.MOV.U32 R12, RZ, RZ, R8 ;  /* 0x000000ffff0c7224 */ /* 0x008fe400078e0008 */
[----:B------:R-:W-:Y:S01]  /*2f360*/  IMAD.MOV.U32 R13, RZ, RZ, R9 ;  /* 0x000000ffff0d7224 */ /* 0x000fe200078e0009 */
[----:B------:R-:W4:Y:S01]  /*2f370*/  LDL.LU R8, [R1+0x26b4] ;  /* 0x0026b40001087983 */ /* 0x000f220000300800 */
[----:B------:R-:W4:Y:S03]  /*2f380*/  LDL.LU R9, [R1+0x26b0] ;  /* 0x0026b00001097983 */ /* 0x000f260000300800 */
[----:B------:R2:W-:Y:S02]  /*2f390*/  STL.64 [R1+0x25e8], R12 ;  /* 0x0025e80c01007387 */ /* 0x0005e40000100a00 */
[----:B--2---:R-:W-:-:S02]  /*2f3a0*/  IMAD.MOV.U32 R12, RZ, RZ, R6 ;  /* 0x000000ffff0c7224 */ /* 0x004fc400078e0006 */
[----:B------:R-:W-:Y:S01]  /*2f3b0*/  IMAD.MOV.U32 R13, RZ, RZ, R7 ;  /* 0x000000ffff0d7224 */ /* 0x000fe200078e0007 */
[----:B------:R-:W2:Y:S01]  /*2f3c0*/  LDL.LU R6, [R1+0x26ac] ;  /* 0x0026ac0001067983 */ /* 0x000ea20000300800 */
[----:B------:R-:W3:Y:S03]  /*2f3d0*/  LDL.LU R7, [R1+0x26a8] ;  /* 0x0026a80001077983 */ /* 0x000ee60000300800 */
[----:B------:R0:W-:Y:S02]  /*2f3e0*/  STL.64 [R1+0x2600], R12 ;  /* 0x0026000c01007387 */ /* 0x0001e40000100a00 */
[----:B0-----:R-:W-:Y:S02]  /*2f3f0*/  IMAD.MOV.U32 R12, RZ, RZ, R4 ;  /* 0x000000ffff0c7224 */ /* 0x001fe400078e0004 */
[----:B------:R-:W-:Y:S01]  /*2f400*/  IMAD.MOV.U32 R13, RZ, RZ, R5 ;  /* 0x000000ffff0d7224 */ /* 0x000fe200078e0005 */
[----:B------:R-:W2:Y:S01]  /*2f410*/  LDL.LU R4, [R1+0x26a4] ;  /* 0x0026a40001047983 */ /* 0x000ea20000300800 */
[----:B------:R-:W2:Y:S03]  /*2f420*/  LDL.LU R5, [R1+0x26a0] ;  /* 0x0026a00001057983 */ /* 0x000ea60000300800 */
[----:B------:R0:W-:Y:S02]  /*2f430*/  STL.64 [R1+0x2618], R12 ;  /* 0x0026180c01007387 */ /* 0x0001e40000100a00 */
[----:B0-----:R-:W-:-:S02]  /*2f440*/  IMAD.MOV.U32 R12, RZ, RZ, R29 ;  /* 0x000000ffff0c7224 */ /* 0x001fc400078e001d */
[----:B------:R-:W-:Y:S01]  /*2f450*/  IMAD.MOV.U32 R13, RZ, RZ, R28 ;  /* 0x000000ffff0d7224 */ /* 0x000fe200078e001c */
[----:B----4-:R-:W-:Y:S11]  /*2f460*/  HMMA.16816.F32 R24, R16, R8, R24 ;  /* 0x000000081018723c */ /* 0x010ff60000001818 */
[----:B------:R-:W-:Y:S11]  /*2f470*/  @!UPT UIADD3 URZ, URZ, URZ, URZ ;  /* 0x0000003f3f3ff290 */ /* 0x000ff6000fffe03f */
[----:B------:R-:W-:Y:S01]  /*2f480*/  @!UPT UIADD3 URZ, URZ, URZ, URZ ;  /* 0x0000003f3f3ff290 */ /* 0x000fe2000fffe03f */
[----:B------:R-:W-:Y:S01]  /*2f490*/  STL.64 [R1+0x3d0], R24 ;  /* 0x0003d01801007387 */ /* 0x000fe20000100a00 */
[----:B------:R-:W-:Y:S02]  /*2f4a0*/  STL.64 [R1+0x3d8], R26 ;  /* 0x0003d81a01007387 */ /* 0x000fe40000100a00 */
[----:B------:R0:W-:Y:S02]  /*2f4b0*/  STL.64 [R1+0x2630], R12 ;  /* 0x0026300c01007387 */ /* 0x0001e40000100a00 */
[----:B0-----:R-:W-:Y:S02]  /*2f4c0*/  IMAD.MOV.U32 R12, RZ, RZ, R23 ;  /* 0x000000ffff0c7224 */ /* 0x001fe400078e0017 */
[----:B------:R-:W-:-:S05]  /*2f4d0*/  IMAD.MOV.U32 R13, RZ, RZ, R22 ;  /* 0x000000ffff0d7224 */ /* 0x000fca00078e0016 */
[----:B------:R0:W-:Y:S02]  /*2f4e0*/  STL.64 [R1+0x2648], R12 ;  /* 0x0026480c01007387 */ /* 0x0001e40000100a00 */
[----:B0-----:R-:W-:Y:S02]  /*2f4f0*/  IMAD.MOV.U32 R12, RZ, RZ, R21 ;  /* 0x000000ffff0c7224 */ /* 0x001fe400078e0015 */
[----:B------:R-:W-:-:S05]  /*2f500*/  IMAD.MOV.U32 R13, RZ, RZ, R20 ;  /* 0x000000ffff0d7224 */ /* 0x000fca00078e0014 */
[----:B------:R0:W-:Y:S02]  /*2f510*/  STL.64 [R1+0x2660], R12 ;  /* 0x0026600c01007387 */ /* 0x0001e40000100a00 */
[----:B0-----:R-:W-:Y:S02]  /*2f520*/  IMAD.MOV.U32 R12, RZ, RZ, R11 ;  /* 0x000000ffff0c7224 */ /* 0x001fe400078e000b */
[----:B------:R-:W-:-:S05]  /*2f530*/  IMAD.MOV.U32 R13, RZ, RZ, R10 ;  /* 0x000000ffff0d7224 */ /* 0x000fca00078e000a */
[----:B------:R-:W-:Y:S01]  /*2f540*/  STL.64 [R1+0x2678], R12 ;  /* 0x0026780c01007387 */ /* 0x000fe20000100a00 */
[----:B------:R-:W2:Y:S02]  /*2f550*/  LDL.LU.64 R20, [R1+0x2d0] ;  /* 0x0002d00001147983 */ /* 0x000ea40000300a00 */
[----:B------:R-:W2:Y:S02]  /*2f560*/  LDL.LU.64 R22, [R1+0x2d8] ;  /* 0x0002d80001167983 */ /* 0x000ea40000300a00 */
[----:B------:R-:W4:Y:S01]  /*2f570*/  LDL.LU.64 R24, [R1+0x230] ;  /* 0x0002300001187983 */ /* 0x000f220000300a00 */
[----:B------:R-:W2:Y:S04]  /*2f580*/  LDL.LU.64 R26, [R1+0x238] ;  /* 0x00023800011a7983 */ /* 0x000ea80000300a00 */
[----:B--2---:R-:W-:Y:S01]  /*2f590*/  STL.64 [R1+0x25c8], R26 ;  /* 0x0025c81a01007387 */ /* 0x004fe20000100a00 */
[----:B----4-:R0:W-:Y:S03]  /*2f5a0*/  STL.64 [R1+0x25c0], R24 ;  /* 0x0025c01801007387 */ /* 0x0101e60000100a00 */
[----:B0-----:R-:W2:Y:S01]  /*2f5b0*/  LDL.LU.64 R24, [R1+0x240] ;  /* 0x0002400001187983 */ /* 0x001ea20000300a00 */
[----:B------:R-:W4:Y:S03]  /*2f5c0*/  LDL.LU.64 R26, [R1+0x248] ;  /* 0x00024800011a7983 */ /* 0x000f260000300a00 */
[----:B----4-:R-:W-:Y:S01]  /*2f5d0*/  STL.64 [R1+0x25e0], R26 ;  /* 0x0025e01a01007387 */ /* 0x010fe20000100a00 */
[----:B--2---:R0:W-:Y:S03]  /*2f5e0*/  STL.64 [R1+0x25d8], R24 ;  /* 0x0025d81801007387 */ /* 0x0041e60000100a00 */
        /* <DEDUP_REMOVED lines=25> */
[----:B------:R-:W4:Y:S01]  /*2f780*/  LDL.LU.64 R26, [R1+0x2b8] ;  /* 0x0002b800011a7983 */ /* 0x000f220000300a00 */
[----:B------:R-:W-:Y:S02]  /*2f790*/  HMMA.16816.F32 R16, R16, R4, R20 ;  /* 0x000000041010723c */ /* 0x000fe40000001814 */
[----:B----4-:R-:W-:Y:S01]  /*2f7a0*/  STL.64 [R1+0x2688], R26 ;  /* 0x0026881a01007387 */ /* 0x010fe20000100a00 */
[----:B--2---:R0:W-:Y:S03]  /*2f7b0*/  STL.64 [R1+0x2680], R24 ;  /* 0x0026801801007387 */ /* 0x0041e60000100a00 */
[----:B0-----:R-:W2:Y:S01]  /*2f7c0*/  LDL.LU.64 R24, [R1+0x2c0] ;  /* 0x0002c00001187983 */ /* 0x001ea20000300a00 */
[----:B------:R-:W2:Y:S02]  /*2f7d0*/  LDL.LU.64 R26, [R1+0x2c8] ;  /* 0x0002c800011a7983 */ /* 0x000ea40000300a00 */
[----:B------:R0:W-:Y:S02]  /*2f7e0*/  STL.64 [R1+0x2588], R8 ;  /* 0x0025880801007387 */ /* 0x0001e40000100a00 */
[----:B0-----:R-:W-:-:S02]  /*2f7f0*/  IMAD.MOV.U32 R8, RZ, RZ, R2 ;  /* 0x000000ffff087224 */ /* 0x001fc400078e0002 */
[----:B------:R-:W-:-:S05]  /*2f800*/  IMAD.MOV.U32 R9, RZ, RZ, R0 ;  /* 0x000000ffff097224 */ /* 0x000fca00078e0000 */
[----:B------:R0:W-:Y:S04]  /*2f810*/  STL.64 [R1+0x25a8], R8 ;  /* 0x0025a80801007387 */ /* 0x0001e80000100a00 */
[----:B0-----:R-:W4:Y:S01]  /*2f820*/  LDL.LU.64 R8, [R1+0x220] ;  /* 0x0002200001087983 */ /* 0x001f220000300a00 */
[----:B------:R-:W4:Y:S02]  /*2f830*/  LDL.LU.64 R10, [R1+0x228] ;  /* 0x00022800010a7983 */ /* 0x000f240000300a00 */
[----:B------:R-:W2:Y:S02]  /*2f840*/  LDL.LU.64 R22, [R1+0x2698] ;  /* 0x0026980001167983 */ /* 0x000ea40000300a00 */
[----:B------:R-:W2:Y:S02]  /*2f850*/  LDL.LU.64 R20, [R1+0x2690] ;  /* 0x0026900001147983 */ /* 0x000ea40000300a00 */
[----:B---3--:R-:W-:-:S02]  /*2f860*/  IMAD.MOV.U32 R12, RZ, RZ, R7 ;  /* 0x000000ffff0c7224 */ /* 0x008fc400078e0007 */
[----:B------:R-:W-:Y:S01]  /*2f870*/  IMAD.MOV.U32 R13, RZ, RZ, R6 ;  /* 0x000000ffff0d7224 */ /* 0x000fe200078e0006 */
[----:B------:R0:W-:Y:S01]  /*2f880*/  STL.64 [R1+0x2d0], R16 ;  /* 0x0002d01001007387 */ /* 0x0001e20000100a00 */
[----:B------:R1:W-:Y:S03]  /*2f890*/  STL.64 [R1+0x2d8], R18 ;  /* 0x0002d81201007387 */ /* 0x0003e60000100a00 */
[----:B0-----:R-:W3:Y:S01]  /*2f8a0*/  LDL.LU.64 R16, [R1+0x210] ;  /* 0x0002100001107983 */ /* 0x001ee20000300a00 */
[----:B-1----:R-:W3:Y:S01]  /*2f8b0*/  LDL.LU.64 R18, [R1+0x218] ;  /* 0x0002180001127983 */ /* 0x002ee20000300a00 */
[C---:B--2---:R-:W-:Y:S02]  /*2f8c0*/  HMMA.16816.F32 R12, R20.reuse, R12, R24 ;  /* 0x0000000c140c723c */ /* 0x044fe40000001818 */
[----:B------:R-:W2:Y:S01]  /*2f8d0*/  LDL.LU.64 R26, [R1+0x2688] ;  /* 0x00268800011a7983 */ /* 0x000ea20000300a00 */
[----:B------:R-:W2:Y:S11]  /*2f8e0*/  LDL.LU.64 R24, [R1+0x2680] ;  /* 0x0026800001187983 */ /* 0x000eb60000300a00 */
[----:B------:R-:W-:Y:S09]  /*2f8f0*/  @!UPT UIADD3 URZ, URZ, URZ, URZ ;  /* 0x0000003f3f3ff290 */ /* 0x000ff2000fffe03f */
[----:B------:R0:W-:Y:S01]  /*2f900*/  STL.64 [R1+0x2c0], R12 ;  /* 0x0002c00c01007387 */ /* 0x0001e20000100a00 */
[----:B------:R2:W-:Y:S03]  /*2f910*/  STL.64 [R1+0x2c8], R14 ;  /* 0x0002c80e01007387 */ /* 0x0005e60000100a00 */
[----:B0-----:R-:W2:Y:S02]  /*2f920*/  LDL.LU.64 R12, [R1+0x2678] ;  /* 0x00267800010c7983 */ /* 0x001ea40000300a00 */
        /* <DEDUP_REMOVED lines=57> */
[----:B------:R-:W4:Y:S11]  /*2fcc0*/  LDL.LU.64 R24, [R1+0x25b0] ;  /* 0x0025b00001187983 */ /* 0x000f360000300a00 */
[----:B------:R-:W-:Y:S10]  /*2fcd0*/  @!UPT UIADD3 URZ, URZ, URZ, URZ ;  /* 0x0000003f3f3ff290 */ /* 0x000ff4000fffe03f */
[----:B------:R0:W-:Y:S01]  /*2fce0*/  STL.64 [R1+0x230], R12 ;  /* 0x0002300c01007387 */ /* 0x0001e20000100a00 */
[----:B------:R1:W-:Y:S03]  /*2fcf0*/  STL.64 [R1+0x238], R14 ;  /* 0x0002380e01007387 */ /* 0x0003e60000100a00 */
[----:B0-----:R-:W2:Y:S01]  /*2fd00*/  LDL.LU.64 R12, [R1+0x200] ;  /* 0x00020000010c7983 */ /* 0x001ea20000300a00 */
[----:B-1----:R-:W2:Y:S01]  /*2fd10*/  LDL.LU.64 R14, [R1+0x208] ;  /* 0x00020800010e7983 */ /* 0x002ea20000300a00 */
[C---:B----4-:R-:W-:Y:S02]  /*2fd20*/  HMMA.16816.F32 R24, R20.reuse, R24, R8 ;  /* 0x000000181418723c */ /* 0x050fe40000001808 */
[----:B------:R-:W3:Y:S11]  /*2fd30*/  LDL.LU.64 R8, [R1+0x25a8] ;  /* 0x0025a80001087983 */ /* 0x000ef60000300a00 */
[----:B------:R-:W-:Y:S10]  /*2fd40*/  @!UPT UIADD3 URZ, URZ, URZ, URZ ;  /* 0x0000003f3f3ff290 */ /* 0x000ff4000fffe03f */
[----:B------:R-:W-:Y:S01]  /*2fd50*/  STL.64 [R1+0x220], R24 ;  /* 0x0002201801007387 */ /* 0x000fe20000100a00 */
[----:B------:R0:W-:Y:S03]  /*2fd60*/  STL.64 [R1+0x228], R26 ;  /* 0x0002281a01007387 */ /* 0x0001e60000100a00 */
[----:B0-----:R-:W4:Y:S01]  /*2fd70*/  LDL.LU.64 R26, [R1+0x25a0] ;  /* 0x0025a000011a7983 */ /* 0x001f220000300a00 */
[----:B------:R-:W2:Y:S01]  /*2fd80*/  LDL.LU.64 R24, [R1+0x2598] ;  /* 0x0025980001187983 */ /* 0x000ea20000300a00 */
[C---:B---3--:R-:W-:Y:S11]  /*2fd90*/  HMMA.16816.F32 R8, R20.reuse, R8, R16 ;  /* 0x000000081408723c */ /* 0x048ff60000001810 */
[----:B------:R-:W-:Y:S11]  /*2fda0*/  @!UPT UIADD3 URZ, URZ, URZ, URZ ;  /* 0x0000003f3f3ff290 */ /* 0x000ff6000fffe03f */
[----:B------:R-:W-:Y:S01]  /*2fdb0*/  @!UPT UIADD3 URZ, URZ, URZ, URZ ;  /* 0x0000003f3f3ff290 */ /* 0x000fe2000fffe03f */
[----:B------:R0:W-:Y:S01]  /*2fdc0*/  STL.64 [R1+0x210], R8 ;  /* 0x0002100801007387 */ /* 0x0001e20000100a00 */
[----:B------:R-:W-:Y:S02]  /*2fdd0*/  IMAD.MOV.U32 R6, RZ, RZ, R10 ;  /* 0x000000ffff067224 */ /* 0x000fe400078e000a */
[----:B------:R-:W-:Y:S01]  /*2fde0*/  IMAD.MOV.U32 R7, RZ, RZ, R11 ;  /* 0x000000ffff077224 */ /* 0x000fe200078e000b */
[----:B0-----:R-:W3:Y:S01]  /*2fdf0*/  LDL.LU.64 R8, [R1+0x1f0] ;  /* 0x0001f00001087983 */ /* 0x001ee20000300a00 */
[----:B------:R-:W3:Y:S02]  /*2fe00*/  LDL.LU.64 R10, [R1+0x1f8] ;  /* 0x0001f800010a7983 */ /* 0x000ee40000300a00 */
[----:B------:R-:W3:Y:S02]  /*2fe10*/  LDL.LU.64 R16, [R1+0xd0] ;  /* 0x0000d00001107983 */ /* 0x000ee40000300a00 */
[----:B------:R-:W3:Y:S01]  /*2fe20*/  LDL.LU.64 R18, [R1+0xd8] ;  /* 0x0000d80001127983 */ /* 0x000ee20000300a00 */
[C---:B--2---:R-:W-:Y:S01]  /*2fe30*/  HMMA.16816.F32 R12, R20.reuse, R24, R12 ;  /* 0x00000018140c723c */ /* 0x044fe2000000180c */
[----:B---3--:R-:W-:Y:S01]  /*2fe40*/  STL.64 [R1+0x2580], R18 ;  /* 0x0025801201007387 */ /* 0x008fe20000100a00 */
[----:B------:R0:W-:Y:S03]  /*2fe50*/  STL.64 [R1+0x2578], R16 ;  /* 0x0025781001007387 */ /* 0x0001e60000100a00 */
[----:B0-----:R-:W2:Y:S01]  /*2fe60*/  LDL.LU.64 R16, [R1+0x1e0] ;  /* 0x0001e00001107983 */ /* 0x001ea20000300a00 */
[----:B------:R-:W2:Y:S02]  /*2fe70*/  LDL.LU.64 R18, [R1+0x1e8] ;  /* 0x0001e80001127983 */ /* 0x000ea40000300a00 */
[----:B------:R-:W3:Y:S02]  /*2fe80*/  LDL R2, [R1+0x5f4] ;  /* 0x0005f40001027983 */ /* 0x000ee40000100800 */
[----:B------:R-:W2:Y:S01]  /*2fe90*/  LDL R0, [R1+0x5f0] ;  /* 0x0005f00001007983 */ /* 0x000ea20000100800 */
[----:B------:R-:W-:Y:S01]  /*2fea0*/  STL [R1+0x21fc], R7 ;  /* 0x0021fc0701007387 */ /* 0x000fe20000100800 */
[----:B------:R-:W-:Y:S11]  /*2feb0*/  STL [R1+0x21f8], R6 ;  /* 0x0021f80601007387 */ /* 0x000ff60000100800 */
[----:B------:R0:W-:Y:S02]  /*2fec0*/  STL.64 [R1+0x200], R12 ;  /* 0x0002000c01007387 */ /* 0x0001e40000100a00 */
[----:B------:R-:W-:Y:S01]  /*2fed0*/  STL.64 [R1+0x208], R14 ;  /* 0x0002080e01007387 */ /* 0x000fe20000100a00 */
[----:B0-----:R-:W2:Y:S01]  /*2fee0*/  LDL.LU.64 R12, [R1+0x2590] ;  /* 0x00259000010c7983 */ /* 0x001ea20000300a00 */
[----:B----4-:R-:W-:Y:S02]  /*2fef0*/  STL.64 [R1+0x24e8], R26 ;  /* 0x0024e81a01007387 */ /* 0x010fe40000100a00 */
[----:B------:R0:W-:Y:S02]  /*2ff00*/  STL.64 [R1+0x24e0], R24 ;  /* 0x0024e01801007387 */ /* 0x0001e40000100a00 */
[----:B0-----:R-:W4:Y:S01]  /*2ff10*/  LDL.LU.64 R24, [R1+0xa0] ;  /* 0x0000a00001187983 */ /* 0x001f220000300a00 */
[C---:B--2---:R-:W-:Y:S11]  /*2ff20*/  HMMA.16816.F32 R8, R20.reuse, R12, R8 ;  /* 0x0000000c1408723c */ /* 0x044ff60000001808 */
[----:B------:R-:W-:Y:S11]  /*2ff30*/  @!UPT UIADD3 URZ, URZ, URZ, URZ ;  /* 0x0000003f3f3ff290 */ /* 0x000ff6000fffe03f */
[----:B------:R-:W-:Y:S01]  /*2ff40*/  @!UPT UIADD3 URZ, URZ, URZ, URZ ;  /* 0x0000003f3f3ff290 */ /* 0x000fe2000fffe03f */
[----:B------:R0:W-:Y:S01]  /*2ff50*/  STL.64 [R1+0x1f0], R8 ;  /* 0x0001f00801007387 */ /* 0x0001e20000100a00 */
[----:B------:R-:W-:Y:S03]  /*2ff60*/  STL.64 [R1+0x1f8], R10 ;  /* 0x0001f80a01007387 */ /* 0x000fe60000100a00 */
[----:B0-----:R-:W2:Y:S01]  /*2ff70*/  LDL.LU.64 R8, [R1+0x2588] ;  /* 0x0025880001087983 */ /* 0x001ea20000300a00 */
[----:B------:R-:W-:Y:S02]  /*2ff80*/  STL [R1+0x24c4], R12 ;  /* 0x0024c40c01007387 */ /* 0x000fe40000100800 */
[----:B------:R0:W-:Y:S02]  /*2ff90*/  STL [R1+0x24c0], R13 ;  /* 0x0024c00d01007387 */ /* 0x0001e40000100800 */
[----:B0-----:R-:W3:Y:S01]  /*2ffa0*/  LDL.LU.64 R12, [R1+0xb0] ;  /* 0x0000b000010c7983 */ /* 0x001ee20000300a00 */
[C---:B--2---:R-:W-:Y:S11]  /*2ffb0*/  HMMA.16816.F32 R16, R20.reuse, R8, R16 ;  /* 0x000000081410723c */ /* 0x044ff60000001810 */
[----:B------:R-:W-:Y:S11]  /*2ffc0*/  @!UPT UIADD3 URZ, URZ, URZ, URZ ;  /* 0x0000003f3f3ff290 */ /* 0x000ff6000fffe03f */
[----:B------:R-:W-:Y:S01]  /*2ffd0*/  @!UPT UIADD3 URZ, URZ, URZ, URZ ;  /* 0x0000003f3f3ff290 */ /* 0x000fe2000fffe03f */
[----:B------:R-:W-:Y:S01]  /*2ffe0*/  STL.64 [R1+0x1e0], R16 ;  /* 0x0001e01001007387 */ /* 0x000fe20000100a00 */
[----:B------:R0:W-:Y:S03]  /*2fff0*/  STL.64 [R1+0x1e8], R18 ;  /* 0x0001e81201007387 */ /* 0x0001e60000100a00 */
[----:B0-----:R-:W2:Y:S01]  /*30000*/  LDL.LU.64 R18, [R1+0x2580] ;  /* 0x0025800001127983 */ /* 0x001ea20000300a00 */
[----:B------:R-:W2:Y:S02]  /*30010*/  LDL.LU.64 R16, [R1+0x2578] ;  /* 0x0025780001107983 */ /* 0x000ea40000300a00 */
[----:B------:R-:W-:Y:S02]  /*30020*/  STL [R1+0x24c8], R8 ;  /* 0x0024c80801007387 */ /* 0x000fe40000100800 */
[----:B------:R0:W-:Y:S02]  /*30030*/  STL [R1+0x24bc], R9 ;  /* 0x0024bc0901007387 */ /* 0x0001e40000100800 */
[----:B0-----:R-:W2:Y:S04]  /*30040*/  LDL.LU.64 R8, [R1+0x90] ;  /* 0x0000900001087983 */ /* 0x001ea80000300a00 */
[----:B--2---:R0:W-:Y:S02]  /*30050*/  STL.64 [R1+0x2570], R8 ;  /* 0x0025700801007387 */ /* 0x0041e40000100a00 */
[----:B0-----:R-:W-:Y:S02]  /*30060*/  HMMA.16816.F32 R8, R20, R4, R16 ;  /* 0x000000041408723c */ /* 0x001fe40000001810 */
[----:B------:R-:W0:Y:S04]  /*30070*/  LDSM.16.MT88.4 R20, [R0+0x10000] ;  /* 0x010000000014783b */ /* 0x000e280000004200 */
[----:B---3--:R-:W1:Y:S11]  /*30080*/  LDSM.16.MT88.4 R16, [R2+0x10000] ;  /* 0x010000000210783b */ /* 0x008e760000004200 */
[----:B------:R-:W-:Y:S06]  /*30090*/  @!UPT UIADD3 URZ, URZ, URZ, URZ ;  /* 0x0000003f3f3ff290 */ /* 0x000fec000fffe03f */
[----:B------:R2:W-:Y:S01]  /*300a0*/  STL.64 [R1+0xd0], R8 ;  /* 0x0000d00801007387 */ /* 0x0005e20000100a00 */
[----:B------:R3:W-:Y:S03]  /*300b0*/  STL.64 [R1+0xd8], R10 ;  /* 0x0000d80a01007387 */ /* 0x0007e60000100a00 */
[----:B--2---:R-:W4:Y:S01]  /*300c0*/  LDL.LU.64 R8, [R1+0x3b0] ;  /* 0x0003b00001087983 */ /* 0x004f220000300a00 */
[----:B---3--:R-:W4:Y:S03]  /*300d0*/  LDL.LU.64 R10, [R1+0x3b8] ;  /* 0x0003b800010a7983 */ /* 0x008f260000300a00 */
[----:B0-----:R-:W-:Y:S01]  /*300e0*/  STL [R1+0x2494], R20 ;  /* 0x0024941401007387 */ /* 0x001fe20000100800 */
[----:B------:R0:W-:Y:S02]  /*300f0*/  STL [R1+0x2490], R21 ;  /* 0x0024901501007387 */ /* 0x0001e40000100800 */
[----:B------:R-:W-:Y:S02]  /*30100*/  STL [R1+0x248c], R22 ;  /* 0x00248c1601007387 */ /* 0x000fe40000100800 */
[----:B------:R2:W-:Y:S01]  /*30110*/  STL [R1+0x2488], R23 ;  /* 0x0024881701007387 */ /* 0x0005e20000100800 */
[----:B0-----:R-:W1:Y:S01]  /*30120*/  LDL.LU.64 R20, [R1+0x3c0] ;  /* 0x0003c00001147983 */ /* 0x001e620000300a00 */
[----:B--2---:R-:W1:Y:S02]  /*30130*/  LDL.LU.64 R22, [R1+0x3c8] ;  /* 0x0003c80001167983 */ /* 0x004e640000300a00 */
[----:B------:R-:W-:-:S02]  /*30140*/  IMAD.MOV.U32 R6, RZ, RZ, R12 ;  /* 0x000000ffff067224 */ /* 0x000fc400078e000c */
[----:B------:R-:W-:Y:S01]  /*30150*/  IMAD.MOV.U32 R0, RZ, RZ, R13 ;  /* 0x000000ffff007224 */ /* 0x000fe200078e000d */
[C---:B-1----:R-:W-:Y:S11]  /*30160*/  HMMA.16816.F32 R20, R16.reuse, R12, R20 ;  /* 0x0000000c1014723c */ /* 0x042ff60000001814 */
[----:B------:R-:W-:Y:S11]  /*30170*/  @!UPT UIADD3 URZ, URZ, URZ, URZ ;  /* 0x0000003f3f3ff290 */ /* 0x000ff6000fffe03f */
[----:B------:R-:W-:Y:S01]  /*30180*/  @!UPT UIADD3 URZ, URZ, URZ, URZ ;  /* 0x0000003f3f3ff290 */ /* 0x000fe2000fffe03f */
[----:B------:R0:W-:Y:S01]  /*30190*/  STL.64 [R1+0x3c0], R20 ;  /* 0x0003c01401007387 */ /* 0x0001e20000100a00 */
[----:B------:R1:W-:Y:S03]  /*301a0*/  STL.64 [R1+0x3c8], R22 ;  /* 0x0003c81601007387 */ /* 0x0003e60000100a00 */
[----:B0-----:R-:W2:Y:S01]  /*301b0*/  LDL.LU.64 R20, [R1+0x3a0] ;  /* 0x0003a00001147983 */ /* 0x001ea20000300a00 */
[----:B-1----:R-:W2:Y:S02]  /*301c0*/  LDL.LU.64 R22, [R1+0x3a8] ;  /* 0x0003a80001167983 */ /* 0x002ea40000300a00 */
[----:B------:R-:W3:Y:S02]  /*301d0*/  LDL.LU.64 R12, [R1+0x50] ;  /* 0x00005000010c7983 */ /* 0x000ee40000300a00 */
[----:B---3--:R0:W-:Y:S04]  /*301e0*/  STL.64 [R1+0x2540], R12 ;  /* 0x0025400c01007387 */ /* 0x0081e80000100a00 */
[----:B0-----:R-:W3:Y:S01]  /*301f0*/  LDL.LU.64 R12, [R1+0x60] ;  /* 0x00006000010c7983 */ /* 0x001ee20000300a00 */
[----:B----4-:R-:W-:Y:S03]  /*30200*/  HMMA.16816.F32 R8, R16, R24, R8 ;  /* 0x000000181008723c */ /* 0x010fe60000001808 */
[----:B---3--:R0:W-:Y:S04]  /*30210*/  STL.64 [R1+0x2550], R12 ;  /* 0x0025500c01007387 */ /* 0x0081e80000100a00 */
[----:B0-----:R-:W3:Y:S01]  /*30220*/  LDL.LU.64 R12, [R1+0x70] ;  /* 0x00007000010c7983 */ /* 0x001ee20000300a00 */
[----:B------:R-:W-:-:S02]  /*30230*/  IMAD.MOV.U32 R29, RZ, RZ, R24 ;  /* 0x000000ffff1d7224 */ /* 0x000fc400078e0018 */
[----:B------:R-:W-:Y:S01]  /*30240*/  IMAD.MOV.U32 R7, RZ, RZ, R25 ;  /* 0x000000ffff077224 */ /* 0x000fe200078e0019 */
[----:B---3--:R0:W-:Y:S04]  /*30250*/  STL.64 [R1+0x2568], R12 ;  /* 0x0025680c01007387 */ /* 0x0081e80000100a00 */
[----:B0-----:R-:W3:Y:S01]  /*30260*/  LDL.LU.64 R12, [R1+0x80] ;  /* 0x00008000010c7983 */ /* 0x001ee20000300a00 */
[----:B------:R-:W-:Y:S02]  /*30270*/  STL [R1+0x249c], R0 ;  /* 0x00249c0001007387 */ /* 0x000fe40000100800 */
[----:B------:R-:W-:Y:S05]  /*30280*/  STL [R1+0x2498], R6 ;  /* 0x0024980601007387 */ /* 0x000fea0000100800 */
[----:B------:R0:W-:Y:S01]  /*30290*/  STL.64 [R1+0x3b0], R8 ;  /* 0x0003b00801007387 */ /* 0x0001e20000100a00 */
[----:B------:R-:W-:Y:S04]  /*302a0*/  STL.64 [R1+0x3b8], R10 ;  /* 0x0003b80a01007387 */ /* 0x000fe80000100a00 */
[----:B0-----:R-:W2:Y:S01]  /*302b0*/  LDL.LU.64 R8, [R1+0x2570] ;  /* 0x0025700001087983 */ /* 0x001ea20000300a00 */
[----:B------:R-:W4:Y:S03]  /*302c0*/  LDL.LU.64 R24, [R1] ;  /* 0x0000000001187983 */ /* 0x000f260000300a00 */
[----:B----4-:R-:W-:Y:S01]  /*302d0*/  STL.64 [R1+0x2500], R24 ;  /* 0x0025001801007387 */ /* 0x010fe20000100a00 */
[----:B------:R-:W-:Y:S02]  /*302e0*/  STL [R1+0x24a4], R7 ;  /* 0x0024a40701007387 */ /* 0x000fe40000100800 */
[----:B------:R2:W-:Y:S02]  /*302f0*/  STL.64 [R1+0x2548], R4 ;  /* 0x0025480401007387 */ /* 0x0005e40000100a00 */
[C---:B--2---:R-:W-:Y:S01]  /*30300*/  HMMA.16816.F32 R4, R16.reuse, R8, R20 ;  /* 0x000000081004723c */ /* 0x044fe20000001814 */
[----:B------:R-:W-:Y:S11]  /*30310*/  STL [R1+0x24a0], R29 ;  /* 0x0024a01d01007387 */ /* 0x000ff60000100800 */
[----:B------:R-:W-:Y:S11]  /*30320*/  @!UPT UIADD3 URZ, URZ, URZ, URZ ;  /* 0x0000003f3f3ff290 */ /* 0x000ff6000fffe03f */
[----:B------:R0:W-:Y:S01]  /*30330*/  STL.64 [R1+0x3a0], R4 ;  /* 0x0003a00401007387 */ /* 0x0001e20000100a00 */
[----:B------:R1:W-:Y:S02]  /*30340*/  STL.64 [R1+0x3a8], R6 ;  /* 0x0003a80601007387 */ /* 0x0003e40000100a00 */
[----:B------:R-:W3:Y:S02]  /*30350*/  LDL.LU.64 R20, [R1+0x390] ;  /* 0x0003900001147983 */ /* 0x000ee40000300a00 */
[----:B------:R-:W3:Y:S01]  /*30360*/  LDL.LU.64 R22, [R1+0x398] ;  /* 0x0003980001167983 */ /* 0x000ee20000300a00 */
[----:B0-----:R-:W2:Y:S01]  /*30370*/  LDL.LU.64 R4, [R1+0x370] ;  /* 0x0003700001047983 */ /* 0x001ea20000300a00 */
[----:B-1----:R-:W4:Y:S02]  /*30380*/  LDL.LU.64 R6, [R1+0x378] ;  /* 0x0003780001067983 */ /* 0x002f240000300a00 */
[----:B------:R-:W-:Y:S02]  /*30390*/  IMAD.MOV.U32 R2, RZ, RZ, R8 ;  /* 0x000000ffff027224 */ /* 0x000fe400078e0008 */
[----:B------:R-:W-:Y:S01]  /*303a0*/  IMAD.MOV.U32 R28, RZ, RZ, R9 ;  /* 0x000000ffff1c7224 */ /* 0x000fe200078e0009 */
[----:B----4-:R-:W-:Y:S01]  /*303b0*/  STL.64 [R1+0x2560], R6 ;  /* 0x0025600601007387 */ /* 0x010fe20000100a00 */
[----:B--2---:R0:W-:Y:S03]  /*303c0*/  STL.64 [R1+0x2558], R4 ;  /* 0x0025580401007387 */ /* 0x0041e60000100a00 */
[----:B0-----:R-:W2:Y:S01]  /*303d0*/  LDL.LU.64 R4, [R1+0x380] ;  /* 0x0003800001047983 */ /* 0x001ea20000300a00 */
[----:B------:R-:W2:Y:S02]  /*303e0*/  LDL.LU.64 R6, [R1+0x388] ;  /* 0x0003880001067983 */ /* 0x000ea40000300a00 */
[----:B------:R-:W4:Y:S02]  /*303f0*/  LDL.LU.64 R8, [R1+0x360] ;  /* 0x0003600001087983 */ /* 0x000f240000300a00 */
[----:B------:R-:W4:Y:S01]  /*30400*/  LDL.LU.64 R10, [R1+0x368] ;  /* 0x00036800010a7983 */ /* 0x000f220000300a00 */
[----:B------:R-:W2:Y:S04]  /*30410*/  LDL.LU.64 R24, [R1+0x10] ;  /* 0x0000100001187983 */ /* 0x000ea80000300a00 */
[----:B--2---:R0:W-:Y:S04]  /*30420*/  STL.64 [R1+0x2518], R24 ;  /* 0x0025181801007387 */ /* 0x0041e80000100a00 */
[----:B0-----:R-:W2:Y:S01]  /*30430*/  LDL.LU.64 R24, [R1+0x20] ;  /* 0x0000200001187983 */ /* 0x001ea20000300a00 */
[----:B---3--:R-:W-:Y:S03]  /*30440*/  HMMA.16816.F32 R20, R16, R12, R20 ;  /* 0x0000000c1014723c */ /* 0x008fe60000001814 */
[----:B--2---:R0:W-:Y:S04]  /*30450*/  STL.64 [R1+0x2520], R24 ;  /* 0x0025201801007387 */ /* 0x0041e80000100a00 */
[----:B0-----:R-:W2:Y:S01]  /*30460*/  LDL.LU.64 R24, [R1+0x30] ;  /* 0x0000300001187983 */ /* 0x001ea20000300a00 */
[----:B------:R-:W-:-:S03]  /*30470*/  IMAD.MOV.U32 R3, RZ, RZ, R13 ;  /* 0x000000ffff037224 */ /* 0x000fc600078e000d */
[----:B--2---:R0:W-:Y:S04]  /*30480*/  STL.64 [R1+0x2528], R24 ;  /* 0x0025281801007387 */ /* 0x0041e80000100a00 */
[----:B0-----:R-:W2:Y:S01]  /*30490*/  LDL.LU.64 R24, [R1+0x40] ;  /* 0x0000400001187983 */ /* 0x001ea20000300a00 */
[----:B------:R-:W-:Y:S07]  /*304a0*/  STL [R1+0x24a8], R2 ;  /* 0x0024a80201007387 */ /* 0x000fee0000100800 */
[----:B------:R-:W-:Y:S02]  /*304b0*/  STL.64 [R1+0x390], R20 ;  /* 0x0003901401007387 */ /* 0x000fe40000100a00 */
[----:B------:R0:W-:Y:S02]  /*304c0*/  STL.64 [R1+0x398], R22 ;  /* 0x0003981601007387 */ /* 0x0001e40000100a00 */
[----:B0-----:R-:W-:-:S02]  /*304d0*/  IMAD.MOV.U32 R23, RZ, RZ, R12 ;  /* 0x000000ffff177224 */ /* 0x001fc400078e000c */
[----:B------:R-:W3:Y:S02]  /*304e0*/  LDL.LU.64 R12, [R1+0x2568] ;  /* 0x00256800010c7983 */ /* 0x000ee40000300a00 */
[C---:B---3--:R-:W-:Y:S01]  /*304f0*/  HMMA.16816.F32 R4, R16.reuse, R12, R4 ;  /* 0x0000000c1004723c */ /* 0x048fe20000001804 */
[----:B------:R-:W-:Y:S02]  /*30500*/  IMAD.MOV.U32 R21, RZ, RZ, R12 ;  /* 0x000000ffff157224 */ /* 0x000fe400078e000c */
[----:B------:R-:W-:Y:S11]  /*30510*/  IMAD.MOV.U32 R22, RZ, RZ, R13 ;  /* 0x000000ffff167224 */ /* 0x000ff600078e000d */
[----:B------:R-:W-:Y:S09]  /*30520*/  @!UPT UIADD3 URZ, URZ, URZ, URZ ;  /* 0x0000003f3f3ff290 */ /* 0x000ff2000fffe03f */
[----:B------:R-:W-:Y:S01]  /*30530*/  STL.64 [R1+0x380], R4 ;  /* 0x0003800401007387 */ /* 0x000fe20000100a00 */
[----:B------:R0:W-:Y:S03]  /*30540*/  STL.64 [R1+0x388], R6 ;  /* 0x0003880601007387 */ /* 0x0001e60000100a00 */
[----:B0-----:R-:W3:Y:S01]  /*30550*/  LDL.LU.64 R6, [R1+0x2560] ;  /* 0x0025600001067983 */ /* 0x001ee20000300a00 */
        /* <DEDUP_REMOVED lines=9> */
[----:B------:R-:W4:Y:S03]  /*305f0*/  LDL.LU.64 R12, [R1+0x2540] ;  /* 0x00254000010c7983 */ /* 0x000f260000300a00 */
[----:B------:R-:W-:Y:S04]  /*30600*/  STL [R1+0x2538], R6 ;  /* 0x0025380601007387 */ /* 0x000fe80000100800 */
[----:B---3--:R4:W-:Y:S02]  /*30610*/  STL.64 [R1+0x2530], R4 ;  /* 0x0025300401007387 */ /* 0x0089e40000100a00 */
[----:B----4-:R-:W-:Y:S02]  /*30620*/  HMMA.16816.F32 R4, R16, R12, R8 ;  /* 0x0000000c1004723c */ /* 0x010fe40000001808 */
[----:B------:R-:W-:Y:S01]  /*30630*/  STL.64 [R1+0x24d8], R22 ;  /* 0x0024d81601007387 */ /* 0x000fe20000100a00 */
[----:B------:R-:W-:Y:S02]  /*30640*/  STL.64 [R1+0x24d0], R20 ;  /* 0x0024d01401007387 */ /* 0x000fe40000100a00 */
[----:B------:R-:W-:-:S02]  /*30650*/  IMAD.MOV.U32 R29, RZ, RZ, R12 ;  /* 0x000000ffff1d7224 */ /* 0x000fc400078e000c */
[----:B------:R-:W-:Y:S11]  /*30660*/  IMAD.MOV.U32 R0, RZ, RZ, R13 ;  /* 0x000000ffff007224 */ /* 0x000ff600078e000d */
[----:B------:R-:W-:Y:S05]  /*30670*/  @!UPT UIADD3 URZ, URZ, URZ, URZ ;  /* 0x0000003f3f3ff290 */ /* 0x000fea000fffe03f */
[----:B------:R0:W-:Y:S01]  /*30680*/  STL.64 [R1+0x360], R4 ;  /* 0x0003600401007387 */ /* 0x0001e20000100a00 */
[----:B------:R1:W-:Y:S03]  /*30690*/  STL.64 [R1+0x368], R6 ;  /* 0x0003680601007387 */ /* 0x0003e60000100a00 */
[----:B0-----:R-:W2:Y:S01]  /*306a0*/  LDL.LU.64 R4, [R1+0x350] ;  /* 0x0003500001047983 */ /* 0x001ea20000300a00 */
[----:B-1----:R-:W2:Y:S02]  /*306b0*/  LDL.LU.64 R6, [R1+0x358] ;  /* 0x0003580001067983 */ /* 0x002ea40000300a00 */
[----:B------:R-:W3:Y:S02]  /*306c0*/  LDL.LU.64 R8, [R1+0x340] ;  /* 0x0003400001087983 */ /* 0x000ee40000300a00 */
[----:B------:R-:W3:Y:S01]  /*306d0*/  LDL.LU.64 R10, [R1+0x348] ;  /* 0x00034800010a7983 */ /* 0x000ee20000300a00 */
[----:B------:R-:W4:Y:S01]  /*306e0*/  LDL.LU.64 R12, [R1+0x330] ;  /* 0x00033000010c7983 */ /* 0x000f220000300a00 */
[----:B------:R-:W4:Y:S02]  /*306f0*/  LDL.LU.64 R14, [R1+0x338] ;  /* 0x00033800010e7983 */ /* 0x000f240000300a00 */
[----:B------:R-:W2:Y:S02]  /*30700*/  LDL.LU.64 R20, [R1+0x300] ;  /* 0x0003000001147983 */ /* 0x000ea40000300a00 */
[----:B------:R-:W2:Y:S02]  /*30710*/  LDL.LU.64 R22, [R1+0x308] ;  /* 0x0003080001167983 */ /* 0x000ea40000300a00 */
[----:B--2---:R-:W-:Y:S01]  /*30720*/  STL.64 [R1+0x24f8], R22 ;  /* 0x0024f81601007387 */ /* 0x004fe20000100a00 */
[----:B------:R0:W-:Y:S03]  /*30730*/  STL.64 [R1+0x24f0], R20 ;  /* 0x0024f01401007387 */ /* 0x0001e60000100a00 */
[----:B0-----:R-:W2:Y:S01]  /*30740*/  LDL.LU.64 R20, [R1+0x310] ;  /* 0x0003100001147983 */ /* 0x001ea20000300a00 */
[----:B------:R-:W2:Y:S01]  /*30750*/  LDL.LU.64 R22, [R1+0x318] ;  /* 0x0003180001167983 */ /* 0x000ea20000300a00 */
[C---:B------:R-:W-:Y:S01]  /*30760*/  HMMA.16816.F32 R4, R16.reuse, R24, R4 ;  /* 0x000000181004723c */ /* 0x040fe20000001804 */
[----:B------:R-:W-:Y:S01]  /*30770*/  IMAD.MOV.U32 R2, RZ, RZ, R24 ;  /* 0x000000ffff027224 */ /* 0x000fe200078e0018 */
[----:B--2---:R-:W-:Y:S01]  /*30780*/  STL.64 [R1+0x2510], R22 ;  /* 0x0025101601007387 */ /* 0x004fe20000100a00 */
[----:B------:R0:W-:Y:S03]  /*30790*/  STL.64 [R1+0x2508], R20 ;  /* 0x0025081401007387 */ /* 0x0001e60000100a00 */
[----:B0-----:R-:W2:Y:S01]  /*307a0*/  LDL.LU.64 R20, [R1+0x320] ;  /* 0x0003200001147983 */ /* 0x001ea20000300a00 */
[----:B------:R-:W2:Y:S11]  /*307b0*/  LDL.LU.64 R22, [R1+0x328] ;  /* 0x0003280001167983 */ /* 0x000eb60000300a00 */
[----:B------:R-:W-:Y:S05]  /*307c0*/  @!UPT UIADD3 URZ, URZ, URZ, URZ ;  /* 0x0000003f3f3ff290 */ /* 0x000fea000fffe03f */
[----:B------:R-:W-:Y:S02]  /*307d0*/  STL.64 [R1+0x350], R4 ;  /* 0x0003500401007387 */ /* 0x000fe40000100a00 */
[----:B------:R0:W-:Y:S02]  /*307e0*/  STL.64 [R1+0x358], R6 ;  /* 0x0003580601007387 */ /* 0x0001e40000100a00 */
[----:B0-----:R-:W2:Y:S01]  /*307f0*/  LDL.LU R6, [R1+0x2538] ;  /* 0x0025380001067983 */ /* 0x001ea20000300800 */
[----:B------:R-:W2:Y:S02]  /*30800*/  LDL.LU.64 R4, [R1+0x2530] ;  /* 0x0025300001047983 */ /* 0x000ea40000300a00 */
[----:B------:R-:W-:Y:S02]  /*30810*/  IMAD.MOV.U32 R7, RZ, RZ, R25 ;  /* 0x000000ffff077224 */ /* 0x000fe400078e0019 */
[----:B------:R-:W3:Y:S02]  /*30820*/  LDL.LU.64 R24, [R1+0x2528] ;  /* 0x0025280001187983 */ /* 0x000ee40000300a00 */
[C---:B---3--:R-:W-:Y:S11]  /*30830*/  HMMA.16816.F32 R8, R16.reuse, R24, R8 ;  /* 0x000000181008723c */ /* 0x048ff60000001808 */
[----:B------:R-:W-:Y:S11]  /*30840*/  @!UPT UIADD3 URZ, URZ, URZ, URZ ;  /* 0x0000003f3f3ff290 */ /* 0x000ff6000fffe03f */
[----:B------:R-:W-:Y:S01]  /*30850*/  @!UPT UIADD3 URZ, URZ, URZ, URZ ;  /* 0x0000003f3f3ff290 */ /* 0x000fe2000fffe03f */
[----:B------:R-:W-:Y:S01]  /*30860*/  STL.64 [R1+0x340], R8 ;  /* 0x0003400801007387 */ /* 0x000fe20000100a00 */
[----:B------:R0:W-:Y:S02]  /*30870*/  STL.64 [R1+0x348], R10 ;  /* 0x0003480a01007387 */ /* 0x0001e40000100a00 */
[----:B0-----:R-:W-:Y:S02]  /*30880*/  IMAD.MOV.U32 R11, RZ, RZ, R24 ;  /* 0x000000ffff0b7224 */ /* 0x001fe400078e0018 */
[----:B------:R-:W-:Y:S02]  /*30890*/  IMAD.MOV.U32 R10, RZ, RZ, R25 ;  /* 0x000000ffff0a7224 */ /* 0x000fe400078e0019 */
[----:B------:R-:W4:Y:S02]  /*308a0*/  LDL.LU.64 R24, [R1+0x2520] ;  /* 0x0025200001187983 */ /* 0x000f240000300a00 */
[C---:B----4-:R-:W-:Y:S11]  /*308b0*/  HMMA.16816.F32 R12, R16.reuse, R24, R12 ;  /* 0x00000018100c723c */ /* 0x050ff6000000180c */
[----:B------:R-:W-:Y:S11]  /*308c0*/  @!UPT UIADD3 URZ, URZ, URZ, URZ ;  /* 0x0000003f3f3ff290 */ /* 0x000ff6000fffe03f */
[----:B------:R-:W-:Y:S01]  /*308d0*/  @!UPT UIADD3 URZ, URZ, URZ, URZ ;  /* 0x0000003f3f3ff290 */ /* 0x000fe2000fffe03f */
[----:B------:R-:W-:Y:S01]  /*308e0*/  STL.64 [R1+0x330], R12 ;  /* 0x0003300c01007387 */ /* 0x000fe20000100a00 */
[----:B------:R0:W-:Y:S02]  /*308f0*/  STL.64 [R1+0x338], R14 ;  /* 0x0003380e01007387 */ /* 0x0001e40000100a00 */
[----:B0-----:R-:W-:Y:S02]  /*30900*/  IMAD.MOV.U32 R15, RZ, RZ, R24 ;  /* 0x000000ffff0f7224 */ /* 0x001fe400078e0018 */
[----:B------:R-:W-:Y:S02]  /*30910*/  IMAD.MOV.U32 R14, RZ, RZ, R25 ;  /* 0x000000ffff0e7224 */ /* 0x000fe400078e0019 */
        /* <DEDUP_REMOVED lines=18> */
[----:B------:R-:W3:Y:S02]  /*30a40*/  LDL.LU.64 R26, [R1+0x24e8] ;  /* 0x0024e800011a7983 */ /* 0x000ee40000300a00 */
[----:B------:R-:W2:Y:S02]  /*30a50*/  LDL.LU.64 R24, [R1+0x24e0] ;  /* 0x0024e00001187983 */ /* 0x000ea40000300a00 */
[----:B--2---:R-:W-:Y:S11]  /*30a60*/  HMMA.16816.F32 R20, R16, R24, R20 ;  /* 0x000000181014723c */ /* 0x004ff60000001814 */
[----:B------:R-:W-:Y:S11]  /*30a70*/  @!UPT UIADD3 URZ, URZ, URZ, URZ ;  /* 0x0000003f3f3ff290 */ /* 0x000ff6000fffe03f */
[----:B------:R-:W-:Y:S01]  /*30a80*/  @!UPT UIADD3 URZ, URZ, URZ, URZ ;  /* 0x0000003f3f3ff290 */ /* 0x000fe2000fffe03f */
[----:B------:R-:W-:Y:S01]  /*30a90*/  STL.64 [R1+0x300], R20 ;  /* 0x0003001401007387 */ /* 0x000fe20000100a00 */
[----:B------:R0:W-:Y:S03]  /*30aa0*/  STL.64 [R1+0x308], R22 ;  /* 0x0003081601007387 */ /* 0x0001e60000100a00 */
[----:B0-----:R-:W2:Y:S01]  /*30ab0*/  LDL.LU.64 R22, [R1+0x24d8] ;  /* 0x0024d80001167983 */ /* 0x001ea20000300a00 */
[----:B------:R-:W4:Y:S02]  /*30ac0*/  LDL.LU.64 R20, [R1+0x24d0] ;  /* 0x0024d00001147983 */ /* 0x000f240000300a00 */
[----:B---3--:R-:W-:Y:S02]  /*30ad0*/  STL.64 [R1+0x2368], R26 ;  /* 0x0023681a01007387 */ /* 0x008fe40000100a00 */
[----:B------:R0:W-:Y:S02]  /*30ae0*/  STL.64 [R1+0x2360], R24 ;  /* 0x0023601801007387 */ /* 0x0001e40000100a00 */
[----:B0-----:R-:W-:-:S02]  /*30af0*/  IMAD.MOV.U32 R24, RZ, RZ, R8 ;  /* 0x000000ffff187224 */ /* 0x001fc400078e0008 */
[----:B------:R-:W-:Y:S01]  /*30b00*/  IMAD.MOV.U32 R25, RZ, RZ, R12 ;  /* 0x000000ffff197224 */ /* 0x000fe200078e000c */
[----:B------:R-:W3:Y:S01]  /*30b10*/  LDL.LU R8, [R1+0x24c8] ;  /* 0x0024c80001087983 */ /* 0x000ee20000300800 */
[----:B------:R-:W2:Y:S03]  /*30b20*/  LDL.LU R12, [R1+0x24c4] ;  /* 0x0024c400010c7983 */ /* 0x000ea60000300800 */
[----:B------:R0:W-:Y:S02]  /*30b30*/  STL.64 [R1+0x2380], R24 ;  /* 0x0023801801007387 */ /* 0x0001e40000100a00 */
[----:B0-----:R-:W-:Y:S02]  /*30b40*/  IMAD.MOV.U32 R24, RZ, RZ, R13 ;  /* 0x000000ffff187224 */ /* 0x001fe400078e000d */
[----:B------:R-:W-:Y:S01]  /*30b50*/  IMAD.MOV.U32 R25, RZ, RZ, R9 ;  /* 0x000000ffff197224 */ /* 0x000fe200078e0009 */
[----:B------:R-:W2:Y:S01]  /*30b60*/  LDL.LU R13, [R1+0x24c0] ;  /* 0x0024c000010d7983 */ /* 0x000ea20000300800 */
[----:B------:R-:W3:Y:S03]  /*30b70*/  LDL.LU R9, [R1+0x24bc] ;  /* 0x0024bc0001097983 */ /* 0x000ee60000300800 */
[----:B------:R0:W-:Y:S02]  /*30b80*/  STL.64 [R1+0x2398], R24 ;  /* 0x0023981801007387 */ /* 0x0001e40000100a00 */
[----:B0-----:R-:W-:-:S02]  /*30b90*/  IMAD.MOV.U32 R24, RZ, RZ, R15 ;  /* 0x000000ffff187224 */ /* 0x001fc400078e000f */
[----:B------:R-:W-:Y:S01]  /*30ba0*/  IMAD.MOV.U32 R25, RZ, RZ, R14 ;  /* 0x000000ffff197224 */ /* 0x000fe200078e000e */
[----:B------:R-:W2:Y:S01]  /*30bb0*/  LDL.LU R15, [R1+0x24b8] ;  /* 0x0024b800010f7983 */ /* 0x000ea20000300800 */
[----:B------:R-:W2:Y:S03]  /*30bc0*/  LDL.LU R14, [R1+0x24b4] ;  /* 0x0024b400010e7983 */ /* 0x000ea60000300800 */
[----:B------:R0:W-:Y:S04]  /*30bd0*/  STL.64 [R1+0x23b0], R24 ;  /* 0x0023b01801007387 */ /* 0x0001e80000100a00 */
[----:B0-----:R-:W2:Y:S01]  /*30be0*/  LDL.LU.64 R24, [R1+0x2f0] ;  /* 0x0002f00001187983 */ /* 0x001ea20000300a00 */
[----:B------:R-:W2:Y:S02]  /*30bf0*/  LDL.LU.64 R26, [R1+0x2f8] ;  /* 0x0002f800011a7983 */ /* 0x000ea40000300a00 */
[C---:B--2---:R-:W-:Y:S11]  /*30c00*/  HMMA.16816.F32 R24, R16.reuse, R12, R24 ;  /* 0x0000000c1018723c */ /* 0x044ff60000001818 */
[----:B------:R-:W-:Y:S11]  /*30c10*/  @!UPT UIADD3 URZ, URZ, URZ, URZ ;  /* 0x0000003f3f3ff290 */ /* 0x000ff6000fffe03f */
[----:B------:R-:W-:Y:S01]  /*30c20*/  @!UPT UIADD3 URZ, URZ, URZ, URZ ;  /* 0x0000003f3f3ff290 */ /* 0x000fe2000fffe03f */
[----:B------:R0:W-:Y:S01]  /*30c30*/  STL.64 [R1+0x2f0], R24 ;  /* 0x0002f01801007387 */ /* 0x0001e20000100a00 */
[----:B------:R-:W-:Y:S02]  /*30c40*/  STL.64 [R1+0x2f8], R26 ;  /* 0x0002f81a01007387 */ /* 0x000fe40000100a00 */
[----:B0-----:R-:W-:Y:S02]  /*30c50*/  IMAD.MOV.U32 R24, RZ, RZ, R11 ;  /* 0x000000ffff187224 */ /* 0x001fe400078e000b */
[----:B------:R-:W-:Y:S01]  /*30c60*/  IMAD.MOV.U32 R25, RZ, RZ, R10 ;  /* 0x000000ffff197224 */ /* 0x000fe200078e000a */
[----:B------:R-:W2:Y:S01]  /*30c70*/  LDL.LU R11, [R1+0x24b0] ;  /* 0x0024b000010b7983 */ /* 0x000ea20000300800 */
[----:B------:R-:W2:Y:S03]  /*30c80*/  LDL.LU R10, [R1+0x24ac] ;  /* 0x0024ac00010a7983 */ /* 0x000ea60000300800 */
[----:B------:R0:W-:Y:S04]  /*30c90*/  STL.64 [R1+0x23c8], R24 ;  /* 0x0023c81801007387 */ /* 0x0001e80000100a00 */
[----:B0-----:R-:W3:Y:S01]  /*30ca0*/  LDL.LU.64 R24, [R1+0x2e0] ;  /* 0x0002e00001187983 */ /* 0x001ee20000300a00 */
[----:B------:R-:W3:Y:S02]  /*30cb0*/  LDL.LU.64 R26, [R1+0x2e8] ;  /* 0x0002e800011a7983 */ /* 0x000ee40000300a00 */
[----:B------:R-:W-:Y:S02]  /*30cc0*/  STL.64 [R1+0x2358], R14 ;  /* 0x0023580e01007387 */ /* 0x000fe40000100a00 */
[----:B------:R0:W-:Y:S02]  /*30cd0*/  STL.64 [R1+0x2350], R12 ;  /* 0x0023500c01007387 */ /* 0x0001e40000100a00 */
[----:B0-----:R-:W2:Y:S01]  /*30ce0*/  LDL.LU.64 R12, [R1+0x1d0] ;  /* 0x0001d000010c7983 */ /* 0x001ea20000300a00 */
[----:B------:R-:W2:Y:S01]  /*30cf0*/  LDL.LU.64 R14, [R1+0x1d8] ;  /* 0x0001d800010e7983 */ /* 0x000ea20000300a00 */
[----:B---3--:R-:W-:Y:S11]  /*30d00*/  HMMA.16816.F32 R24, R16, R8, R24 ;  /* 0x000000081018723c */ /* 0x008ff60000001818 */
[----:B------:R-:W-:Y:S11]  /*30d10*/  @!UPT UIADD3 URZ, URZ, URZ, URZ ;  /* 0x0000003f3f3ff290 */ /* 0x000ff6000fffe03f */
[----:B------:R-:W-:Y:S01]  /*30d20*/  @!UPT UIADD3 URZ, URZ, URZ, URZ ;  /* 0x0000003f3f3ff290 */ /* 0x000fe2000fffe03f */
[----:B------:R0:W-:Y:S01]  /*30d30*/  STL.64 [R1+0x2e0], R24 ;  /* 0x0002e01801007387 */ /* 0x0001e20000100a00 */
[----:B------:R-:W-:Y:S02]  /*30d40*/  STL.64 [R1+0x2e8], R26 ;  /* 0x0002e81a01007387 */ /* 0x000fe40000100a00 */
[----:B0-----:R-:W-:Y:S02]  /*30d50*/  IMAD.MOV.U32 R24, RZ, RZ, R2 ;  /* 0x000000ffff187224 */ /* 0x001fe400078e0002 */
[----:B------:R-:W-:Y:S01]  /*30d60*/  IMAD.MOV.U32 R25, RZ, RZ, R7 ;  /* 0x000000ffff197224 */ /* 0x000fe200078e0007 */
[----:B------:R-:W3:Y:S01]  /*30d70*/  LDL.LU R2, [R1+0x24a8] ;  /* 0x0024a80001027983 */ /* 0x000ee20000300800 */
[----:B------:R-:W3:Y:S03]  /*30d80*/  LDL.LU R7, [R1+0x24a4] ;  /* 0x0024a40001077983 */ /* 0x000ee60000300800 */
[----:B------:R0:W-:Y:S01]  /*30d90*/  STL.64 [R1+0x23e0], R24 ;  /* 0x0023e01801007387 */ /* 0x0001e20000100a00 */
[----:B--2---:R-:W-:Y:S02]  /*30da0*/  STL.64 [R1+0x2378], R10 ;  /* 0x0023780a01007387 */ /* 0x004fe40000100a00 */
[----:B------:R1:W-:Y:S02]  /*30db0*/  STL.64 [R1+0x2370], R8 ;  /* 0x0023700801007387 */ /* 0x0003e40000100a00 */
[----:B0-----:R-:W-:-:S02]  /*30dc0*/  IMAD.MOV.U32 R24, RZ, RZ, R29 ;  /* 0x000000ffff187224 */ /* 0x001fc400078e001d */
[----:B------:R-:W2:Y:S01]  /*30dd0*/  LDL.LU R29, [R1+0x24a0] ;  /* 0x0024a000011d7983 */ /* 0x000ea20000300800 */
[----:B-1----:R-:W-:Y:S01]  /*30de0*/  HMMA.16816.F32 R8, R16, R4, R12 ;  /* 0x000000041008723c */ /* 0x002fe2000000180c */
[----:B------:R-:W-:Y:S11]  /*30df0*/  IMAD.MOV.U32 R25, RZ, RZ, R0 ;  /* 0x000000ffff197224 */ /* 0x000ff600078e0000 */
[----:B------:R-:W-:Y:S11]  /*30e00*/  @!UPT UIADD3 URZ, URZ, URZ, URZ ;  /* 0x0000003f3f3ff290 */ /* 0x000ff6000fffe03f */
[----:B------:R-:W-:Y:S01]  /*30e10*/  STL.64 [R1+0x1d0], R8 ;  /* 0x0001d00801007387 */ /* 0x000fe20000100a00 */
[----:B------:R-:W-:Y:S02]  /*30e20*/  STL.64 [R1+0x1d8], R10 ;  /* 0x0001d80a01007387 */ /* 0x000fe40000100a00 */
[----:B------:R-:W2:Y:S02]  /*30e30*/  LDL.LU R0, [R1+0x249c] ;  /* 0x00249c0001007983 */ /* 0x000ea40000300800 */
[----:B------:R0:W-:Y:S02]  /*30e40*/  STL.64 [R1+0x23f8], R24 ;  /* 0x0023f81801007387 */ /* 0x0001e40000100a00 */
[----:B0-----:R-:W-:Y:S02]  /*30e50*/  IMAD.MOV.U32 R24, RZ, RZ, R6 ;  /* 0x000000ffff187224 */ /* 0x001fe400078e0006 */
[----:B----4-:R-:W-:Y:S01]  /*30e60*/  IMAD.MOV.U32 R25, RZ, RZ, R20 ;  /* 0x000000ffff197224 */ /* 0x010fe200078e0014 */
[----:B------:R-:W4:Y:S01]  /*30e70*/  LDL.LU R6, [R1+0x2498] ;  /* 0x0024980001067983 */ /* 0x000f220000300800 */
[----:B------:R-:W4:Y:S03]  /*30e80*/  LDL.LU R20, [R1+0x2494] ;  /* 0x0024940001147983 */ /* 0x000f260000300800 */
[----:B------:R0:W-:Y:S02]  /*30e90*/  STL.64 [R1+0x2410], R24 ;  /* 0x0024101801007387 */ /* 0x0001e40000100a00 */
[----:B0-----:R-:W-:-:S02]  /*30ea0*/  IMAD.MOV.U32 R24, RZ, RZ, R21 ;  /* 0x000000ffff187224 */ /* 0x001fc400078e0015 */
[----:B------:R-:W-:Y:S01]  /*30eb0*/  IMAD.MOV.U32 R25, RZ, RZ, R22 ;  /* 0x000000ffff197224 */ /* 0x000fe200078e0016 */
[----:B------:R-:W4:Y:S01]  /*30ec0*/  LDL.LU R21, [R1+0x2490] ;  /* 0x0024900001157983 */ /* 0x000f220000300800 */
[----:B------:R-:W4:Y:S03]  /*30ed0*/  LDL.LU R22, [R1+0x248c] ;  /* 0x00248c0001167983 */ /* 0x000f260000300800 */
[----:B------:R0:W-:Y:S02]  /*30ee0*/  STL.64 [R1+0x2428], R24 ;  /* 0x0024281801007387 */ /* 0x0001e40000100a00 */
[----:B0-----:R-:W-:Y:S02]  /*30ef0*/  IMAD.MOV.U32 R24, RZ, RZ, R23 ;  /* 0x000000ffff187224 */ /* 0x001fe400078e0017 */
[----:B------:R-:W-:Y:S01]  /*30f00*/  IMAD.MOV.U32 R25, RZ, RZ, R3 ;  /* 0x000000ffff197224 */ /* 0x000fe200078e0003 */
[----:B------:R-:W4:Y:S01]  /*30f10*/  LDL.LU R23, [R1+0x2488] ;  /* 0x0024880001177983 */ /* 0x000f220000300800 */
[----:B------:R-:W4:Y:S03]  /*30f20*/  LDL.LU R3, [R1+0x2484] ;  /* 0x0024840001037983 */ /* 0x000f260000300800 */
[----:B------:R0:W-:Y:S02]  /*30f30*/  STL.64 [R1+0x2440], R24 ;  /* 0x0024401801007387 */ /* 0x0001e40000100a00 */
[----:B0-----:R-:W-:-:S02]  /*30f40*/  IMAD.MOV.U32 R25, RZ, RZ, R28 ;  /* 0x000000ffff197224 */ /* 0x001fc400078e001c */
[----:B---3--:R-:W-:Y:S02]  /*30f50*/  IMAD.MOV.U32 R24, RZ, RZ, R2 ;  /* 0x000000ffff187224 */ /* 0x008fe400078e0002 */
[----:B------:R-:W3:Y:S01]  /*30f60*/  LDL.LU R2, [R1+0x2480] ;  /* 0x0024800001027983 */ /* 0x000ee20000300800 */
[----:B------:R-:W3:Y:S02]  /*30f70*/  LDL.LU R28, [R1+0x247c] ;  /* 0x00247c00011c7983 */ /* 0x000ee40000300800 */
[----:B------:R0:W-:Y:S02]  /*30f80*/  STL.64 [R1+0x2458], R24 ;  /* 0x0024581801007387 */ /* 0x0001e40000100a00 */
[----:B0-----:R-:W-:Y:S02]  /*30f90*/  IMAD.MOV.U32 R25, RZ, RZ, R7 ;  /* 0x000000ffff197224 */ /* 0x001fe400078e0007 */
[----:B--2---:R-:W-:Y:S02]  /*30fa0*/  IMAD.MOV.U32 R24, RZ, RZ, R29 ;  /* 0x000000ffff187224 */ /* 0x004fe400078e001d */
[----:B------:R-:W2:Y:S03]  /*30fb0*/  LDL.LU R29, [R1+0x2478] ;  /* 0x00247800011d7983 */ /* 0x000ea60000300800 */
[----:B------:R0:W-:Y:S02]  /*30fc0*/  STL.64 [R1+0x2470], R24 ;  /* 0x0024701801007387 */ /* 0x0001e40000100a00 */
[----:B0-----:R-:W2:Y:S01]  /*30fd0*/  LDL.LU.64 R24, [R1+0x1c0] ;  /* 0x0001c00001187983 */ /* 0x001ea20000300a00 */
[----:B------:R-:W2:Y:S02]  /*30fe0*/  LDL.LU.64 R26, [R1+0x1c8] ;  /* 0x0001c800011a7983 */ /* 0x000ea40000300a00 */
[----:B------:R-:W2:Y:S02]  /*30ff0*/  LDL.LU.64 R8, [R1+0x110] ;  /* 0x0001100001087983 */ /* 0x000ea40000300a00 */
[----:B------:R-:W2:Y:S02]  /*31000*/  LDL.LU.64 R10, [R1+0x118] ;  /* 0x00011800010a7983 */ /* 0x000ea40000300a00 */
[----:B--2---:R-:W-:Y:S01]  /*31010*/  STL.64 [R1+0x2390], R10 ;  /* 0x0023900a01007387 */ /* 0x004fe20000100a00 */
[----:B------:R0:W-:Y:S03]  /*31020*/  STL.64 [R1+0x2388], R8 ;  /* 0x0023880801007387 */ /* 0x0001e60000100a00 */
[----:B0-----:R-:W2:Y:S01]  /*31030*/  LDL.LU.64 R8, [R1+0x120] ;  /* 0x0001200001087983 */ /* 0x001ea20000300a00 */
[----:B------:R-:W2:Y:S03]  /*31040*/  LDL.LU.64 R10, [R1+0x128] ;  /* 0x00012800010a7983 */ /* 0x000ea60000300a00 */
        /* <DEDUP_REMOVED lines=35> */
[----:B------:R-:W2:Y:S02]  /*31280*/  LDL.LU.64 R10, [R1+0x1b8] ;  /* 0x0001b800010a7983 */ /* 0x000ea40000300a00 */
[----:B------:R-:W2:Y:S02]  /*31290*/  LDL.LU.64 R12, [R1+0x100] ;  /* 0x00010000010c7983 */ /* 0x000ea40000300a00 */
[----:B------:R-:W2:Y:S01]  /*312a0*/  LDL.LU.64 R14, [R1+0x108] ;  /* 0x00010800010e7983 */ /* 0x000ea20000300a00 */
[----:B------:R-:W2:Y:S01]  /*312b0*/  LDL.LU.64 R16, [R1+0xf0] ;  /* 0x0000f00001107983 */ /* 0x000ea20000300a00 */
[----:B------:R-:W2:Y:S02]  /*312c0*/  LDL.LU.64 R18, [R1+0xf8] ;  /* 0x0000f80001127983 */ /* 0x000ea40000300a00 */
[----:B------:R4:W-:Y:S02]  /*312d0*/  STL.64 [R1+0x2348], R4 ;  /* 0x0023480401007387 */ /* 0x0009e40000100a00 */
[----:B----4-:R-:W-:-:S02]  /*312e0*/  IMAD.MOV.U32 R4, RZ, RZ, R6 ;  /* 0x000000ffff047224 */ /* 0x010fc400078e0006 */
[----:B------:R-:W-:-:S07]  /*312f0*/  IMAD.MOV.U32 R5, RZ, RZ, R0 ;  /* 0x000000ffff057224 */ /* 0x000fce00078e0000 */
[C---:B------:R-:W-:Y:S01]  /*31300*/  HMMA.16816.F32 R4, R20.reuse, R4, R24 ;  /* 0x000000041404723c */ /* 0x040fe20000001818 */
[----:B------:R-:W2:Y:S11]  /*31310*/  LDL.LU.64 R24, [R1+0x2470] ;  /* 0x0024700001187983 */ /* 0x000eb60000300a00 */
[----:B------:R-:W-:Y:S11]  /*31320*/  @!UPT UIADD3 URZ, URZ, URZ, URZ ;  /* 0x0000003f3f3ff290 */ /* 0x000ff6000fffe03f */
[----:B------:R0:W-:Y:S01]  /*31330*/  STL.64 [R1+0x1c0], R4 ;  /* 0x0001c00401007387 */ /* 0x0001e20000100a00 */
[----:B------:R1:W-:Y:S03]  /*31340*/  STL.64 [R1+0x1c8], R6 ;  /* 0x0001c80601007387 */ /* 0x0003e60000100a00 */
[----:B0-----:R-:W4:Y:S01]  /*31350*/  LDL.LU.64 R4, [R1+0xe0] ;  /* 0x0000e00001047983 */ /* 0x001f220000300a00 */
[----:B-1----:R-:W4:Y:S01]  /*31360*/  LDL.LU.64 R6, [R1+0xe8] ;  /* 0x0000e80001067983 */ /* 0x002f220000300a00 */
        /* <DEDUP_REMOVED lines=72> */
[----:B------:R-:W4:Y:S11]  /*317f0*/  LDL.LU.64 R8, [R1+0x2370] ;  /* 0x0023700001087983 */ /* 0x000f360000300a00 */
[----:B------:R-:W-:Y:S09]  /*31800*/  @!UPT UIADD3 URZ, URZ, URZ, URZ ;  /* 0x0000003f3f3ff290 */ /* 0x000ff2000fffe03f */
[----:B------:R-:W-:Y:S01]  /*31810*/  STL.64 [R1+0x110], R24 ;  /* 0x0001101801007387 */ /* 0x000fe20000100a00 */
[----:B------:R0:W-:Y:S03]  /*31820*/  STL.64 [R1+0x118], R26 ;  /* 0x0001181a01007387 */ /* 0x0001e60000100a00 */
[----:B0-----:R-:W2:Y:S01]  /*31830*/  LDL.LU.64 R26, [R1+0x2368] ;  /* 0x00236800011a7983 */ /* 0x001ea20000300a00 */
[----:B------:R-:W2:Y:S02]  /*31840*/  LDL.LU.64 R24, [R1+0x2360] ;  /* 0x0023600001187983 */ /* 0x000ea40000300a00 */
[C---:B--2---:R-:W-:Y:S11]  /*31850*/  HMMA.16816.F32 R12, R20.reuse, R24, R12 ;  /* 0x00000018140c723c */ /* 0x044ff6000000180c */
[----:B------:R-:W-:Y:S11]  /*31860*/  @!UPT UIADD3 URZ, URZ, URZ, URZ ;  /* 0x0000003f3f3ff290 */ /* 0x000ff6000fffe03f */
[----:B------:R-:W-:Y:S01]  /*31870*/  @!UPT UIADD3 URZ, URZ, URZ, URZ ;  /* 0x0000003f3f3ff290 */ /* 0x000fe2000fffe03f */
[----:B------:R-:W-:Y:S01]  /*31880*/  STL.64 [R1+0x100], R12 ;  /* 0x0001000c01007387 */ /* 0x000fe20000100a00 */
[----:B------:R0:W-:Y:S03]  /*31890*/  STL.64 [R1+0x108], R14 ;  /* 0x0001080e01007387 */ /* 0x0001e60000100a00 */
[----:B0-----:R-:W2:Y:S01]  /*318a0*/  LDL.LU.64 R14, [R1+0x2358] ;  /* 0x00235800010e7983 */ /* 0x001ea20000300a00 */
[----:B------:R-:W2:Y:S01]  /*318b0*/  LDL.LU.64 R12, [R1+0x2350] ;  /* 0x00235000010c7983 */ /* 0x000ea20000300a00 */
[C---:B----4-:R-:W-:Y:S01]  /*318c0*/  HMMA.16816.F32 R4, R20.reuse, R8, R4 ;  /* 0x000000081404723c */ /* 0x050fe20000001804 */
[----:B------:R-:W4:Y:S11]  /*318d0*/  LDL R25, [R1+0x5ec] ;  /* 0x0005ec0001197983 */ /* 0x000f360000100800 */
[----:B------:R-:W-:Y:S11]  /*318e0*/  @!UPT UIADD3 URZ, URZ, URZ, URZ ;  /* 0x0000003f3f3ff290 */ /* 0x000ff6000fffe03f */
[----:B------:R-:W-:Y:S01]  /*318f0*/  @!UPT UIADD3 URZ, URZ, URZ, URZ ;  /* 0x0000003f3f3ff290 */ /* 0x000fe2000fffe03f */
[----:B------:R-:W-:Y:S01]  /*31900*/  IMAD.MOV.U32 R9, RZ, RZ, R5 ;  /* 0x000000ffff097224 */ /* 0x000fe200078e0005 */
[----:B--2---:R-:W-:Y:S07]  /*31910*/  HMMA.16816.F32 R16, R20, R12, R16 ;  /* 0x0000000c1410723c */ /* 0x004fee0000001810 */
[----:B------:R-:W-:Y:S11]  /*31920*/  IMAD.MOV.U32 R12, RZ, RZ, R4 ;  /* 0x000000ffff0c7224 */ /* 0x000ff600078e0004 */
[----:B------:R-:W-:Y:S05]  /*31930*/  @!UPT UIADD3 URZ, URZ, URZ, URZ ;  /* 0x0000003f3f3ff290 */ /* 0x000fea000fffe03f */
[----:B------:R0:W-:Y:S01]  /*31940*/  STL.64 [R1+0xf0], R16 ;  /* 0x0000f01001007387 */ /* 0x0001e20000100a00 */
[----:B------:R1:W-:Y:S03]  /*31950*/  STL.64 [R1+0xf8], R18 ;  /* 0x0000f81201007387 */ /* 0x0003e60000100a00 */
[----:B0-----:R-:W2:Y:S01]  /*31960*/  LDL.LU.64 R16, [R1+0xc0] ;  /* 0x0000c00001107983 */ /* 0x001ea20000300a00 */
[----:B-1----:R-:W2:Y:S02]  /*31970*/  LDL.LU.64 R18, [R1+0xc8] ;  /* 0x0000c80001127983 */ /* 0x002ea40000300a00 */
[----:B------:R-:W2:Y:S02]  /*31980*/  LDL.LU.64 R4, [R1+0x2348] ;  /* 0x0023480001047983 */ /* 0x000ea40000300a00 */
[----:B------:R-:W-:Y:S01]  /*31990*/  STL.64 [R1+0x2330], R14 ;  /* 0x0023300e01007387 */ /* 0x000fe20000100a00 */
[----:B------:R0:W-:Y:S02]  /*319a0*/  STL [R1+0x2328], R12 ;  /* 0x0023280c01007387 */ /* 0x0001e40000100800 */
[----:B0-----:R-:W-:-:S02]  /*319b0*/  IMAD.MOV.U32 R12, RZ, RZ, R11 ;  /* 0x000000ffff0c7224 */ /* 0x001fc400078e000b */
[----:B------:R-:W3:Y:S01]  /*319c0*/  LDL.LU R11, [R1+0x2340] ;  /* 0x00234000010b7983 */ /* 0x000ee20000300800 */
[----:B------:R-:W-:Y:S02]  /*319d0*/  IMAD.MOV.U32 R0, RZ, RZ, R7 ;  /* 0x000000ffff007224 */ /* 0x000fe400078e0007 */
[----:B------:R-:W3:Y:S02]  /*319e0*/  LDL.LU R13, [R1+0x4b4] ;  /* 0x0004b400010d7983 */ /* 0x000ee40000300800 */
[----:B------:R-:W3:Y:S01]  /*319f0*/  LDL.LU R14, [R1+0x4b8] ;  /* 0x0004b800010e7983 */ /* 0x000ee20000300800 */
[----:B------:R-:W3:Y:S01]  /*31a00*/  LDL.LU R15, [R1+0x4bc] ;  /* 0x0004bc00010f7983 */ /* 0x000ee20000300800 */
[----:B------:R0:W-:Y:S02]  /*31a10*/  STL [R1+0x1f88], R0 ;  /* 0x001f880001007387 */ /* 0x0001e40000100800 */
[----:B------:R-:W-:Y:S01]  /*31a20*/  IMAD.MOV.U32 R8, RZ, RZ, R6 ;  /* 0x000000ffff087224 */ /* 0x000fe200078e0006 */
[----:B0-----:R-:W3:Y:S04]  /*31a30*/  LDL R0, [R1+0x5f8] ;  /* 0x0005f80001007983 */ /* 0x001ee80000100800 */
[----:B------:R0:W-:Y:S02]  /*31a40*/  STL [R1+0x1f84], R8 ;  /* 0x001f840801007387 */ /* 0x0001e40000100800 */
[----:B------:R1:W-:Y:S01]  /*31a50*/  STL [R1+0x1f80], R9 ;  /* 0x001f800901007387 */ /* 0x0003e20000100800 */
[----:B--2---:R-:W-:Y:S01]  /*31a60*/  HMMA.16816.F32 R4, R20, R4, R16 ;  /* 0x000000041404723c */ /* 0x004fe20000001810 */
[----:B----4-:R-:W-:Y:S04]  /*31a70*/  LDSM.16.MT88.4 R16, [R25+0x10800] ;  /* 0x010800001910783b */ /* 0x010fe80000004200 */
[----:B---3--:R2:W-:Y:S11]  /*31a80*/  STL.64 [R1+0x2280], R10 ;  /* 0x0022800a01007387 */ /* 0x0085f60000100a00 */
[----:B------:R-:W-:Y:S07]  /*31a90*/  @!UPT UIADD3 URZ, URZ, URZ, URZ ;  /* 0x0000003f3f3ff290 */ /* 0x000fee000fffe03f */
[----:B------:R3:W-:Y:S01]  /*31aa0*/  STL.64 [R1+0xc0], R4 ;  /* 0x0000c00401007387 */ /* 0x0007e20000100a00 */
[----:B0-----:R-:W4:Y:S02]  /*31ab0*/  LDL.LU R8, [R1+0x490] ;  /* 0x0004900001087983 */ /* 0x001f240000300800 */
[----:B-1----:R-:W4:Y:S02]  /*31ac0*/  LDL.LU R9, [R1+0x494] ;  /* 0x0004940001097983 */ /* 0x002f240000300800 */
[----:B--2---:R-:W-:Y:S02]  /*31ad0*/  IMAD.MOV.U32 R10, RZ, RZ, R26 ;  /* 0x000000ffff0a7224 */ /* 0x004fe400078e001a */
[----:B------:R-:W-:Y:S01]  /*31ae0*/  IMAD.MOV.U32 R11, RZ, RZ, R27 ;  /* 0x000000ffff0b7224 */ /* 0x000fe200078e001b */
[----:B------:R-:W2:Y:S01]  /*31af0*/  LDL.LU R26, [R1+0x233c] ;  /* 0x00233c00011a7983 */ /* 0x000ea20000300800 */
[----:B------:R-:W2:Y:S03]  /*31b00*/  LDL.LU R27, [R1+0x2338] ;  /* 0x00233800011b7983 */ /* 0x000ea60000300800 */
[----:B------:R-:W0:Y:S04]  /*31b10*/  LDSM.16.MT88.4 R20, [R0+0x10800] ;  /* 0x010800000014783b */ /* 0x000e280000004200 */
[----:B------:R1:W-:Y:S01]  /*31b20*/  STL.64 [R1+0x2320], R10 ;  /* 0x0023200a01007387 */ /* 0x0003e20000100a00 */
[----:B---3--:R-:W-:-:S02]  /*31b30*/  IMAD.MOV.U32 R4, RZ, RZ, R7 ;  /* 0x000000ffff047224 */ /* 0x008fc400078e0007 */
[----:B------:R-:W-:Y:S01]  /*31b40*/  IMAD.MOV.U32 R24, RZ, RZ, R6 ;  /* 0x000000ffff187224 */ /* 0x000fe200078e0006 */
[----:B----4-:R-:W-:Y:S01]  /*31b50*/  STL.64 [R1+0x2318], R8 ;  /* 0x0023180801007387 */ /* 0x010fe20000100a00 */
[----:B-1----:R-:W3:Y:S02]  /*31b60*/  LDL.64 R10, [R1+0xa8] ;  /* 0x0000a800010a7983 */ /* 0x002ee40000100a00 */
[----:B------:R1:W-:Y:S02]  /*31b70*/  STL [R1+0x2200], R4 ;  /* 0x0022000401007387 */ /* 0x0003e40000100800 */
[----:B-1----:R-:W3:Y:S01]  /*31b80*/  LDL.LU R4, [R1+0x4a0] ;  /* 0x0004a00001047983 */ /* 0x002ee20000300800 */
[----:B------:R-:W3:Y:S02]  /*31b90*/  LDL.LU R5, [R1+0x4a4] ;  /* 0x0004a40001057983 */ /* 0x000ee40000300800 */
[----:B------:R-:W3:Y:S02]  /*31ba0*/  LDL.LU R6, [R1+0x4a8] ;  /* 0x0004a80001067983 */ /* 0x000ee40000300800 */
[----:B------:R-:W3:Y:S01]  /*31bb0*/  LDL.LU R7, [R1+0x4ac] ;  /* 0x0004ac0001077983 */ /* 0x000ee20000300800 */
[----:B------:R-:W-:Y:S01]  /*31bc0*/  STL [R1+0x1f8c], R24 ;  /* 0x001f8c1801007387 */ /* 0x000fe20000100800 */
[----:B--2---:R1:W-:Y:S02]  /*31bd0*/  STL.64 [R1+0x2290], R26 ;  /* 0x0022901a01007387 */ /* 0x0043e40000100a00 */
[----:B------:R-:W-:Y:S01]  /*31be0*/  STL [R1+0x2288], R25 ;  /* 0x0022881901007387 */ /* 0x000fe20000100800 */
[----:B-1----:R-:W2:Y:S01]  /*31bf0*/  LDL.64 R26, [R1+0x98] ;  /* 0x00009800011a7983 */ /* 0x002ea20000100a00 */
[----:B0-----:R0:W-:Y:S02]  /*31c00*/  STL.64 [R1+0x21e8], R22 ;  /* 0x0021e81601007387 */ /* 0x0011e40000100a00 */
[----:B------:R-:W-:Y:S01]  /*31c10*/  STL.64 [R1+0x21e0], R20 ;  /* 0x0021e01401007387 */ /* 0x000fe20000100a00 */
[----:B0-----:R-:W4:Y:S02]  /*31c20*/  LDL.64 R22, [R1+0xb8] ;  /* 0x0000b80001167983 */ /* 0x001f240000100a00 */
[----:B----4-:R-:W-:Y:S11]  /*31c30*/  HMMA.16816.F32 R12, R16, R22, R12 ;  /* 0x00000016100c723c */ /* 0x010ff6000000180c */
[----:B------:R-:W-:Y:S11]  /*31c40*/  @!UPT UIADD3 URZ, URZ, URZ, URZ ;  /* 0x0000003f3f3ff290 */ /* 0x000ff6000fffe03f */
[----:B------:R-:W-:Y:S01]  /*31c50*/  @!UPT UIADD3 URZ, URZ, URZ, URZ ;  /* 0x0000003f3f3ff290 */ /* 0x000fe2000fffe03f */
[----:B------:R-:W-:Y:S01]  /*31c60*/  STL.64 [R1+0x4b0], R12 ;  /* 0x0004b00c01007387 */ /* 0x000fe20000100a00 */
[----:B------:R0:W-:Y:S03]  /*31c70*/  STL.64 [R1+0x4b8], R14 ;  /* 0x0004b80e01007387 */ /* 0x0001e60000100a00 */
[----:B0-----:R-:W4:Y:S01]  /*31c80*/  LDL.LU.64 R14, [R1+0x2330] ;  /* 0x00233000010e7983 */ /* 0x001f220000300a00 */
[----:B------:R-:W2:Y:S02]  /*31c90*/  LDL.LU R12, [R1+0x2328] ;  /* 0x00232800010c7983 */ /* 0x000ea40000300800 */
[----:B------:R-:W-:Y:S02]  /*31ca0*/  IMAD.MOV.U32 R0, RZ, RZ, R23 ;  /* 0x000000ffff007224 */ /* 0x000fe400078e0017 */
[----:B------:R-:W-:-:S03]  /*31cb0*/  IMAD.MOV.U32 R13, RZ, RZ, R22 ;  /* 0x000000ffff0d7224 */ /* 0x000fc600078e0016 */
[----:B------:R-:W-:Y:S02]  /*31cc0*/  STL [R1+0x2208], R0 ;  /* 0x0022080001007387 */ /* 0x000fe40000100800 */
[----:B------:R-:W-:Y:S02]  /*31cd0*/  STL [R1+0x2204], R13 ;  /* 0x0022040d01007387 */ /* 0x000fe40000100800 */
[----:B----4-:R-:W-:Y:S01]  /*31ce0*/  STL.64 [R1+0x22e8], R14 ;  /* 0x0022e80e01007387 */ /* 0x010fe20000100a00 */
[----:B--2---:R0:W-:Y:S03]  /*31cf0*/  STL [R1+0x22e0], R12 ;  /* 0x0022e00c01007387 */ /* 0x0041e60000100800 */
[----:B0-----:R-:W2:Y:S01]  /*31d00*/  LDL.LU R12, [R1+0x470] ;  /* 0x00047000010c7983 */ /* 0x001ea20000300800 */
[----:B------:R-:W2:Y:S02]  /*31d10*/  LDL.LU R13, [R1+0x474] ;  /* 0x00047400010d7983 */ /* 0x000ea40000300800 */
[----:B------:R-:W4:Y:S02]  /*31d20*/  LDL.LU R14, [R1+0x478] ;  /* 0x00047800010e7983 */ /* 0x000f240000300800 */
[----:B------:R-:W4:Y:S01]  /*31d30*/  LDL.LU R15, [R1+0x47c] ;  /* 0x00047c00010f7983 */ /* 0x000f220000300800 */
[----:B---3--:R-:W-:Y:S01]  /*31d40*/  HMMA.16816.F32 R4, R16, R10, R4 ;  /* 0x0000000a1004723c */ /* 0x008fe20000001804 */
[----:B------:R-:W-:-:S02]  /*31d50*/  IMAD.MOV.U32 R21, RZ, RZ, R10 ;  /* 0x000000ffff157224 */ /* 0x000fc400078e000a */
[----:B------:R-:W-:Y:S01]  /*31d60*/  IMAD.MOV.U32 R20, RZ, RZ, R11 ;  /* 0x000000ffff147224 */ /* 0x000fe200078e000b */
[----:B----4-:R-:W-:Y:S01]  /*31d70*/  STL.64 [R1+0x2308], R14 ;  /* 0x0023080e01007387 */ /* 0x010fe20000100a00 */
[----:B--2---:R0:W-:Y:S03]  /*31d80*/  STL.64 [R1+0x2300], R12 ;  /* 0x0023000c01007387 */ /* 0x0041e60000100a00 */
[----:B0-----:R-:W2:Y:S01]  /*31d90*/  LDL.LU R12, [R1+0x480] ;  /* 0x00048000010c7983 */ /* 0x001ea20000300800 */
[----:B------:R-:W2:Y:S02]  /*31da0*/  LDL.LU R13, [R1+0x484] ;  /* 0x00048400010d7983 */ /* 0x000ea40000300800 */
[----:B------:R-:W3:Y:S02]  /*31db0*/  LDL.LU.64 R10, [R1+0x2320] ;  /* 0x00232000010a7983 */ /* 0x000ee40000300a00 */
[----:B------:R-:W3:Y:S10]  /*31dc0*/  LDL.LU.64 R8, [R1+0x2318] ;  /* 0x0023180001087983 */ /* 0x000ef40000300a00 */
[----:B------:R0:W-:Y:S01]  /*31dd0*/  STL.64 [R1+0x4a0], R4 ;  /* 0x0004a00401007387 */ /* 0x0001e20000100a00 */
[----:B------:R-:W-:Y:S02]  /*31de0*/  STL [R1+0x4a8], R6 ;  /* 0x0004a80601007387 */ /* 0x000fe40000100800 */
[----:B------:R-:W-:-:S02]  /*31df0*/  IMAD.MOV.U32 R14, RZ, RZ, R29 ;  /* 0x000000ffff0e7224 */ /* 0x000fc400078e001d */
[----:B0-----:R-:W-:-:S05]  /*31e00*/  IMAD.MOV.U32 R5, RZ, RZ, R7 ;  /* 0x000000ffff057224 */ /* 0x001fca00078e0007 */
[----:B------:R-:W-:Y:S01]  /*31e10*/  STL [R1+0x2214], R5 ;  /* 0x0022140501007387 */ /* 0x000fe20000100800 */
[----:B------:R-:W-:Y:S02]  /*31e20*/  STL [R1+0x2210], R20 ;  /* 0x0022101401007387 */ /* 0x000fe40000100800 */
[----:B------:R-:W-:Y:S01]  /*31e30*/  STL [R1+0x220c], R21 ;  /* 0x00220c1501007387 */ /* 0x000fe20000100800 */
[----:B---3--:R-:W-:Y:S11]  /*31e40*/  HMMA.16816.F32 R8, R16, R26, R8 ;  /* 0x0000001a1008723c */ /* 0x008ff60000001808 */
[----:B------:R-:W-:Y:S11]  /*31e50*/  @!UPT UIADD3 URZ, URZ, URZ, URZ ;  /* 0x0000003f3f3ff290 */ /* 0x000ff6000fffe03f */
[----:B------:R-:W-:Y:S01]  /*31e60*/  @!UPT UIADD3 URZ, URZ, URZ, URZ ;  /* 0x0000003f3f3ff290 */ /* 0x000fe2000fffe03f */
[----:B------:R0:W-:Y:S01]  /*31e70*/  STL.64 [R1+0x490], R8 ;  /* 0x0004900801007387 */ /* 0x0001e20000100a00 */
[----:B------:R-:W-:-:S03]  /*31e80*/  IMAD.MOV.U32 R29, RZ, RZ, R10 ;  /* 0x000000ffff1d7224 */ /* 0x000fc600078e000a */
[----:B0-----:R-:W3:Y:S01]  /*31e90*/  LDL.LU R8, [R1+0x450] ;  /* 0x0004500001087983 */ /* 0x001ee20000300800 */
[----:B------:R-:W3:Y:S02]  /*31ea0*/  LDL.LU R9, [R1+0x454] ;  /* 0x0004540001097983 */ /* 0x000ee40000300800 */
[----:B------:R-:W4:Y:S02]  /*31eb0*/  LDL.LU R10, [R1+0x458] ;  /* 0x00045800010a7983 */ /* 0x000f240000300800 */
[----:B------:R-:W-:Y:S02]  /*31ec0*/  IMAD.MOV.U32 R15, RZ, RZ, R28 ;  /* 0x000000ffff0f7224 */ /* 0x000fe400078e001c */
[----:B------:R-:W-:Y:S02]  /*31ed0*/  IMAD.MOV.U32 R28, RZ, RZ, R11 ;  /* 0x000000ffff1c7224 */ /* 0x000fe400078e000b */
[----:B------:R-:W-:-:S05]  /*31ee0*/  IMAD.MOV.U32 R11, RZ, RZ, R2 ;  /* 0x000000ffff0b7224 */ /* 0x000fca00078e0002 */
[----:B----4-:R0:W-:Y:S01]  /*31ef0*/  STL.64 [R1+0x22f8], R10 ;  /* 0x0022f80a01007387 */ /* 0x0101e20000100a00 */
[----:B---3--:R-:W-:Y:S03]  /*31f00*/  STL.64 [R1+0x22f0], R8 ;  /* 0x0022f00801007387 */ /* 0x008fe60000100a00 */
[----:B0-----:R-:W3:Y:S04]  /*31f10*/  LDL.64 R10, [R1+0x78] ;  /* 0x00007800010a7983 */ /* 0x001ee80000100a00 */
[----:B---3--:R0:W-:Y:S04]  /*31f20*/  STL.64 [R1+0x2310], R10 ;  /* 0x0023100a01007387 */ /* 0x0081e80000100a00 */
[----:B0-----:R-:W2:Y:S01]  /*31f30*/  LDL.64 R10, [R1+0x88] ;  /* 0x00008800010a7983 */ /* 0x001ea20000100a00 */
[----:B------:R-:W-:-:S02]  /*31f40*/  IMAD.MOV.U32 R22, RZ, RZ, R27 ;  /* 0x000000ffff167224 */ /* 0x000fc400078e001b */
[----:B------:R-:W-:Y:S02]  /*31f50*/  IMAD.MOV.U32 R23, RZ, RZ, R26 ;  /* 0x000000ffff177224 */ /* 0x000fe400078e001a */
[----:B------:R-:W3:Y:S01]  /*31f60*/  LDL.64 R26, [R1+0x58] ;  /* 0x00005800011a7983 */ /* 0x000ee20000100a00 */
[----:B------:R-:W-:Y:S02]  /*31f70*/  STL [R1+0x2230], R22 ;  /* 0x0022301601007387 */ /* 0x000fe40000100800 */
[----:B------:R0:W-:Y:S02]  /*31f80*/  STL [R1+0x2218], R23 ;  /* 0x0022181701007387 */ /* 0x0001e40000100800 */
[----:B0-----:R-:W4:Y:S01]  /*31f90*/  LDL.64 R22, [R1+0x68] ;  /* 0x0000680001167983 */ /* 0x001f220000100a00 */
[----:B------:R-:W-:Y:S02]  /*31fa0*/  STL [R1+0x1e14], R28 ;  /* 0x001e141c01007387 */ /* 0x000fe40000100800 */
[----:B------:R-:W-:Y:S01]  /*31fb0*/  STL [R1+0x1e10], R29 ;  /* 0x001e101d01007387 */ /* 0x000fe20000100800 */
[----:B--2---:R-:W-:Y:S01]  /*31fc0*/  HMMA.16816.F32 R12, R16, R10, R12 ;  /* 0x0000000a100c723c */ /* 0x004fe2000000180c */
[----:B------:R-:W-:-:S02]  /*31fd0*/  IMAD.MOV.U32 R7, RZ, RZ, R10 ;  /* 0x000000ffff077224 */ /* 0x000fc400078e000a */
[----:B------:R-:W-:Y:S02]  /*31fe0*/  IMAD.MOV.U32 R6, RZ, RZ, R11 ;  /* 0x000000ffff067224 */ /* 0x000fe400078e000b */
[----:B------:R-:W2:Y:S11]  /*31ff0*/  LDL.LU.64 R10, [R1+0x2310] ;  /* 0x00231000010a7983 */ /* 0x000eb60000300a00 */
[----:B------:R-:W-:Y:S07]  /*32000*/  @!UPT UIADD3 URZ, URZ, URZ, URZ ;  /* 0x0000003f3f3ff290 */ /* 0x000fee000fffe03f */
[----:B------:R-:W-:Y:S01]  /*32010*/  STL.64 [R1+0x480], R12 ;  /* 0x0004800c01007387 */ /* 0x000fe20000100a00 */
[----:B------:R0:W-:Y:S02]  /*32020*/  STL [R1+0x488], R14 ;  /* 0x0004880e01007387 */ /* 0x0001e40000100800 */
[----:B------:R-:W-:Y:S02]  /*32030*/  IMAD.MOV.U32 R2, RZ, RZ, R15 ;  /* 0x000000ffff027224 */ /* 0x000fe400078e000f */
[----:B0-----:R-:W3:Y:S01]  /*32040*/  LDL.LU.64 R14, [R1+0x2308] ;  /* 0x00230800010e7983 */ /* 0x001ee20000300a00 */
[----:B------:R-:W3:Y:S02]  /*32050*/  LDL.LU.64 R12, [R1+0x2300] ;  /* 0x00230000010c7983 */ /* 0x000ee40000300a00 */
[----:B------:R0:W-:Y:S02]  /*32060*/  STL [R1+0x1f90], R2 ;  /* 0x001f900201007387 */ /* 0x0001e40000100800 */
[----:B--2---:R-:W-:-:S02]  /*32070*/  IMAD.MOV.U32 R4, RZ, RZ, R10 ;  /* 0x000000ffff047224 */ /* 0x004fc400078e000a */
[----:B0-----:R-:W-:Y:S01]  /*32080*/  IMAD.MOV.U32 R2, RZ, RZ, R11 ;  /* 0x000000ffff027224 */ /* 0x001fe200078e000b */
[C---:B---3--:R-:W-:Y:S01]  /*32090*/  HMMA.16816.F32 R12, R16.reuse, R10, R12 ;  /* 0x0000000a100c723c */ /* 0x048fe2000000180c */
[----:B------:R-:W2:Y:S01]  /*320a0*/  LDL.LU.64 R10, [R1+0x22f8] ;  /* 0x0022f800010a7983 */ /* 0x000ea20000300a00 */
[----:B------:R-:W2:Y:S11]  /*320b0*/  LDL.LU.64 R8, [R1+0x22f0] ;  /* 0x0022f00001087983 */ /* 0x000eb60000300a00 */
[----:B------:R-:W-:Y:S10]  /*320c0*/  @!UPT UIADD3 URZ, URZ, URZ, URZ ;  /* 0x0000003f3f3ff290 */ /* 0x000ff4000fffe03f */
[----:B------:R-:W-:Y:S01]  /*320d0*/  STL [R1+0x470], R12 ;  /* 0x0004700c01007387 */ /* 0x000fe20000100800 */
[----:B------:R0:W-:Y:S02]  /*320e0*/  STL [R1+0x47c], R15 ;  /* 0x00047c0f01007387 */ /* 0x0001e40000100800 */
[----:B------:R-:W-:Y:S02]  /*320f0*/  IMAD.MOV.U32 R29, RZ, RZ, R14 ;  /* 0x000000ffff1d7224 */ /* 0x000fe400078e000e */
[----:B0-----:R-:W3:Y:S01]  /*32100*/  LDL.LU.64 R14, [R1+0x22e8] ;  /* 0x0022e800010e7983 */ /* 0x001ee20000300a00 */
[----:B------:R-:W2:Y:S02]  /*32110*/  LDL.LU R12, [R1+0x22e0] ;  /* 0x0022e000010c7983 */ /* 0x000ea40000300800 */
[----:B------:R-:W-:Y:S02]  /*32120*/  STL.64 [R1+0x22c0], R6 ;  /* 0x0022c00601007387 */ /* 0x000fe40000100a00 */
[----:B------:R0:W-:Y:S02]  /*32130*/  STL [R1+0x22b8], R4 ;  /* 0x0022b80401007387 */ /* 0x0001e40000100800 */
[----:B0-----:R-:W2:Y:S01]  /*32140*/  LDL.LU R4, [R1+0x460] ;  /* 0x0004600001047983 */ /* 0x001ea20000300800 */
[----:B------:R-:W2:Y:S02]  /*32150*/  LDL.LU R5, [R1+0x464] ;  /* 0x0004640001057983 */ /* 0x000ea40000300800 */
[----:B------:R-:W2:Y:S02]  /*32160*/  LDL.LU R6, [R1+0x468] ;  /* 0x0004680001067983 */ /* 0x000ea40000300800 */
[----:B------:R-:W2:Y:S02]  /*32170*/  LDL.LU R7, [R1+0x46c] ;  /* 0x00046c0001077983 */ /* 0x000ea40000300800 */
[----:B------:R-:W-:Y:S01]  /*32180*/  IMAD.MOV.U32 R28, RZ, RZ, R13 ;  /* 0x000000ffff1c7224 */ /* 0x000fe200078e000d */
[----:B------:R-:W-:Y:S01]  /*32190*/  STL [R1+0x2234], R2 ;  /* 0x0022340201007387 */ /* 0x000fe20000100800 */
[----:B------:R4:W-:Y:S03]  /*321a0*/  STL [R1+0x1f98], R29 ;  /* 0x001f981d01007387 */ /* 0x0009e60000100800 */
[----:B------:R-:W-:Y:S01]  /*321b0*/  STL [R1+0x1f94], R28 ;  /* 0x001f941c01007387 */ /* 0x000fe20000100800 */
[----:B----4-:R-:W-:Y:S01]  /*321c0*/  IMAD.MOV.U32 R29, RZ, RZ, R22 ;  /* 0x000000ffff1d7224 */ /* 0x010fe200078e0016 */
[----:B--2---:R-:W-:Y:S01]  /*321d0*/  HMMA.16816.F32 R4, R16, R22, R4 ;  /* 0x000000161004723c */ /* 0x004fe20000001804 */
[----:B---3--:R-:W-:-:S06]  /*321e0*/  IMAD.MOV.U32 R21, RZ, RZ, R14 ;  /* 0x000000ffff157224 */ /* 0x008fcc00078e000e */
[----:B------:R-:W-:Y:S11]  /*321f0*/  IMAD.MOV.U32 R22, RZ, RZ, R15 ;  /* 0x000000ffff167224 */ /* 0x000ff600078e000f */
[----:B------:R-:W-:Y:S05]  /*32200*/  @!UPT UIADD3 URZ, URZ, URZ, URZ ;  /* 0x0000003f3f3ff290 */ /* 0x000fea000fffe03f */
[----:B------:R0:W-:Y:S01]  /*32210*/  STL.64 [R1+0x460], R4 ;  /* 0x0004600401007387 */ /* 0x0001e20000100a00 */
[----:B------:R1:W-:Y:S03]  /*32220*/  STL.64 [R1+0x468], R6 ;  /* 0x0004680601007387 */ /* 0x0003e60000100a00 */
[----:B0-----:R-:W2:Y:S01]  /*32230*/  LDL.LU R4, [R1+0x430] ;  /* 0x0004300001047983 */ /* 0x001ea20000300800 */
[----:B------:R-:W2:Y:S02]  /*32240*/  LDL.LU R5, [R1+0x434] ;  /* 0x0004340001057983 */ /* 0x000ea40000300800 */
[----:B-1----:R-:W3:Y:S02]  /*32250*/  LDL.LU R6, [R1+0x438] ;  /* 0x0004380001067983 */ /* 0x002ee40000300800 */
[----:B------:R-:W3:Y:S01]  /*32260*/  LDL.LU R7, [R1+0x43c] ;  /* 0x00043c0001077983 */ /* 0x000ee20000300800 */
[----:B------:R-:W4:Y:S01]  /*32270*/  LDL.LU R20, [R1+0x440] ;  /* 0x0004400001147983 */ /* 0x000f220000300800 */
[----:B------:R-:W4:Y:S02]  /*32280*/  LDL.LU R14, [R1+0x22dc] ;  /* 0x0022dc00010e7983 */ /* 0x000f240000300800 */
[----:B------:R-:W4:Y:S01]  /*32290*/  LDL.LU R15, [R1+0x22d8] ;  /* 0x0022d800010f7983 */ /* 0x000f220000300800 */
[----:B------:R-:W-:Y:S01]  /*322a0*/  HMMA.16816.F32 R8, R16, R26, R8 ;  /* 0x0000001a1008723c */ /* 0x000fe20000001808 */
[----:B------:R-:W-:-:S02]  /*322b0*/  IMAD.MOV.U32 R13, RZ, RZ, R27 ;  /* 0x000000ffff0d7224 */ /* 0x000fc400078e001b */
[----:B------:R-:W-:Y:S02]  /*322c0*/  IMAD.MOV.U32 R28, RZ, RZ, R23 ;  /* 0x000000ffff1c7224 */ /* 0x000fe400078e0017 */
[----:B------:R-:W-:Y:S11]  /*322d0*/  IMAD.MOV.U32 R23, RZ, RZ, R3 ;  /* 0x000000ffff177224 */ /* 0x000ff600078e0003 */
[----:B------:R-:W-:Y:S08]  /*322e0*/  @!UPT UIADD3 URZ, URZ, URZ, URZ ;  /* 0x0000003f3f3ff290 */ /* 0x000ff0000fffe03f */
[----:B------:R-:W-:Y:S01]  /*322f0*/  IMAD.MOV.U32 R3, RZ, RZ, R11 ;  /* 0x000000ffff037224 */ /* 0x000fe200078e000b */
[----:B---3--:R0:W-:Y:S01]  /*32300*/  STL.64 [R1+0x22d0], R6 ;  /* 0x0022d00601007387 */ /* 0x0081e20000100a00 */
[----:B--2---:R-:W-:Y:S03]  /*32310*/  STL.64 [R1+0x22c8], R4 ;  /* 0x0022c80401007387 */ /* 0x004fe60000100a00 */
[----:B0-----:R-:W2:Y:S01]  /*32320*/  LDL.64 R6, [R1+0x48] ;  /* 0x0000480001067983 */ /* 0x001ea20000100a00 */
[----:B------:R-:W-:Y:S02]  /*32330*/  STL.64 [R1+0x450], R8 ;  /* 0x0004500801007387 */ /* 0x000fe40000100a00 */
[----:B------:R-:W-:Y:S02]  /*32340*/  STL [R1+0x458], R10 ;  /* 0x0004580a01007387 */ /* 0x000fe40000100800 */
[----:B----4-:R-:W-:Y:S01]  /*32350*/  STL.64 [R1+0x2250], R14 ;  /* 0x0022500e01007387 */ /* 0x010fe20000100a00 */
[----:B------:R0:W-:Y:S04]  /*32360*/  STL.64 [R1+0x2248], R12 ;  /* 0x0022480c01007387 */ /* 0x0001e80000100a00 */
[----:B0-----:R-:W3:Y:S01]  /*32370*/  LDL.LU R12, [R1+0x3f0] ;  /* 0x0003f000010c7983 */ /* 0x001ee20000300800 */
[----:B------:R-:W3:Y:S02]  /*32380*/  LDL.LU R13, [R1+0x3f4] ;  /* 0x0003f400010d7983 */ /* 0x000ee40000300800 */
[----:B------:R-:W4:Y:S02]  /*32390*/  LDL.LU R14, [R1+0x3f8] ;  /* 0x0003f800010e7983 */ /* 0x000f240000300800 */
[----:B------:R-:W4:Y:S01]  /*323a0*/  LDL.LU R15, [R1+0x3fc] ;  /* 0x0003fc00010f7983 */ /* 0x000f220000300800 */
[----:B------:R-:W2:Y:S01]  /*323b0*/  LDL.LU R8, [R1+0x410] ;  /* 0x0004100001087983 */ /* 0x000ea20000300800 */
[----:B------:R-:W2:Y:S02]  /*323c0*/  LDL.LU R9, [R1+0x414] ;  /* 0x0004140001097983 */ /* 0x000ea40000300800 */
[----:B------:R-:W2:Y:S02]  /*323d0*/  LDL.LU R10, [R1+0x418] ;  /* 0x00041800010a7983 */ /* 0x000ea40000300800 */
[----:B------:R-:W2:Y:S02]  /*323e0*/  LDL.LU R11, [R1+0x41c] ;  /* 0x00041c00010b7983 */ /* 0x000ea40000300800 */
[----:B--2---:R-:W-:Y:S01]  /*323f0*/  STL.64 [R1+0x22a0], R10 ;  /* 0x0022a00a01007387 */ /* 0x004fe20000100a00 */
[----:B------:R0:W-:Y:S03]  /*32400*/  STL.64 [R1+0x2298], R8 ;  /* 0x0022980801007387 */ /* 0x0001e60000100a00 */
[----:B0-----:R-:W2:Y:S01]  /*32410*/  LDL.LU R8, [R1+0x420] ;  /* 0x0004200001087983 */ /* 0x001ea20000300800 */
[----:B------:R-:W2:Y:S02]  /*32420*/  LDL.LU R9, [R1+0x424] ;  /* 0x0004240001097983 */ /* 0x000ea40000300800 */
[----:B------:R-:W2:Y:S02]  /*32430*/  LDL.LU R10, [R1+0x428] ;  /* 0x00042800010a7983 */ /* 0x000ea40000300800 */
[----:B------:R-:W2:Y:S02]  /*32440*/  LDL.LU R11, [R1+0x42c] ;  /* 0x00042c00010b7983 */ /* 0x000ea40000300800 */
[----:B------:R-:W-:Y:S01]  /*32450*/  IMAD.MOV.U32 R0, RZ, RZ, R26 ;  /* 0x000000ffff007224 */ /* 0x000fe200078e001a */
[----:B------:R-:W-:Y:S01]  /*32460*/  HMMA.16816.F32 R20, R16, R6, R20 ;  /* 0x000000061014723c */ /* 0x000fe20000001814 */
[----:B--2---:R0:W-:Y:S01]  /*32470*/  STL.64 [R1+0x22b0], R10 ;  /* 0x0022b00a01007387 */ /* 0x0041e20000100a00 */
[----:B------:R-:W-:Y:S02]  /*32480*/  STL.64 [R1+0x22a8], R8 ;  /* 0x0022a80801007387 */ /* 0x000fe40000100a00 */
[----:B------:R-:W2:Y:S01]  /*32490*/  LDL.64 R26, [R1+0x28] ;  /* 0x00002800011a7983 */ /* 0x000ea20000100a00 */
[----:B0-----:R-:W2:Y:S01]  /*324a0*/  LDL.64 R10, [R1+0x38] ;  /* 0x00003800010a7983 */ /* 0x001ea20000100a00 */
[----:B----4-:R0:W-:Y:S02]  /*324b0*/  STL.64 [R1+0x2260], R14 ;  /* 0x0022600e01007387 */ /* 0x0101e40000100a00 */
[----:B---3--:R-:W-:Y:S01]  /*324c0*/  STL.64 [R1+0x2258], R12 ;  /* 0x0022580c01007387 */ /* 0x008fe20000100a00 */
[----:B0-----:R-:W3:Y:S04]  /*324d0*/  LDL.64 R14, [R1+0x8] ;  /* 0x00000800010e7983 */ /* 0x001ee80000100a00 */
[----:B---3--:R0:W-:Y:S04]  /*324e0*/  STL.64 [R1+0x2278], R14 ;  /* 0x0022780e01007387 */ /* 0x0081e80000100a00 */
[----:B0-----:R-:W3:Y:S01]  /*324f0*/  LDL.64 R14, [R1+0x18] ;  /* 0x00001800010e7983 */ /* 0x001ee20000100a00 */
[----:B------:R0:W-:Y:S05]  /*32500*/  STL [R1+0x1f9c], R3 ;  /* 0x001f9c0301007387 */ /* 0x0001ea0000100800 */
[----:B------:R1:W-:Y:S02]  /*32510*/  STL.64 [R1+0x440], R20 ;  /* 0x0004401401007387 */ /* 0x0003e40000100a00 */
[----:B------:R-:W-:Y:S02]  /*32520*/  STL.64 [R1+0x448], R22 ;  /* 0x0004481601007387 */ /* 0x000fe40000100a00 */
[----:B0-----:R-:W-:-:S02]  /*32530*/  IMAD.MOV.U32 R3, RZ, RZ, R7 ;  /* 0x000000ffff037224 */ /* 0x001fc400078e0007 */
[----:B-1----:R-:W-:Y:S02]  /*32540*/  IMAD.MOV.U32 R21, RZ, RZ, R6 ;  /* 0x000000ffff157224 */ /* 0x002fe400078e0006 */
[----:B------:R-:W2:Y:S01]  /*32550*/  LDL.LU.64 R6, [R1+0x22d0] ;  /* 0x0022d00001067983 */ /* 0x000ea20000300a00 */
[----:B------:R-:W2:Y:S02]  /*32560*/  LDL.LU.64 R4, [R1+0x22c8] ;  /* 0x0022c80001047983 */ /* 0x000ea40000300a00 */
[C---:B--2---:R-:W-:Y:S11]  /*32570*/  HMMA.16816.F32 R4, R16.reuse, R10, R4 ;  /* 0x0000000a1004723c */ /* 0x044ff60000001804 */
[----:B------:R-:W-:Y:S11]  /*32580*/  @!UPT UIADD3 URZ, URZ, URZ, URZ ;  /* 0x0000003f3f3ff290 */ /* 0x000ff6000fffe03f */
[----:B------:R-:W-:Y:S01]  /*32590*/  @!UPT UIADD3 URZ, URZ, URZ, URZ ;  /* 0x0000003f3f3ff290 */ /* 0x000fe2000fffe03f */
[----:B------:R-:W-:Y:S01]  /*325a0*/  STL.64 [R1+0x430], R4 ;  /* 0x0004300401007387 */ /* 0x000fe20000100a00 */
[----:B------:R0:W-:Y:S03]  /*325b0*/  STL.64 [R1+0x438], R6 ;  /* 0x0004380601007387 */ /* 0x0001e60000100a00 */
[----:B0-----:R-:W2:Y:S01]  /*325c0*/  LDL.LU.64 R6, [R1+0x22c0] ;  /* 0x0022c00001067983 */ /* 0x001ea20000300a00 */
[----:B------:R-:W4:Y:S02]  /*325d0*/  LDL.LU R4, [R1+0x22b8] ;  /* 0x0022b80001047983 */ /* 0x000f240000300800 */
[----:B------:R-:W-:Y:S02]  /*325e0*/  IMAD.MOV.U32 R5, RZ, RZ, R10 ;  /* 0x000000ffff057224 */ /* 0x000fe400078e000a */
[----:B------:R-:W-:Y:S02]  /*325f0*/  IMAD.MOV.U32 R20, RZ, RZ, R11 ;  /* 0x000000ffff147224 */ /* 0x000fe400078e000b */
[----:B------:R-:W3:Y:S01]  /*32600*/  LDL.LU.64 R10, [R1+0x22b0] ;  /* 0x0022b000010a7983 */ /* 0x000ee20000300a00 */
[----:B------:R-:W3:Y:S03]  /*32610*/  LDL.LU.64 R8, [R1+0x22a8] ;  /* 0x0022a80001087983 */ /* 0x000ee60000300a00 */
[----:B--2---:R-:W-:Y:S01]  /*32620*/  STL.64 [R1+0x2228], R6 ;  /* 0x0022280601007387 */ /* 0x004fe20000100a00 */
[----:B----4-:R0:W-:Y:S03]  /*32630*/  STL.64 [R1+0x2220], R4 ;  /* 0x0022200401007387 */ /* 0x0101e60000100a00 */
[----:B0-----:R-:W2:Y:S01]  /*32640*/  LDL.LU R4, [R1+0x3d0] ;  /* 0x0003d00001047983 */ /* 0x001ea20000300800 */
[----:B------:R-:W2:Y:S02]  /*32650*/  LDL.LU R5, [R1+0x3d4] ;  /* 0x0003d40001057983 */ /* 0x000ea40000300800 */
[----:B------:R-:W4:Y:S02]  /*32660*/  LDL.LU R6, [R1+0x3d8] ;  /* 0x0003d80001067983 */ /* 0x000f240000300800 */
[----:B------:R-:W4:Y:S01]  /*32670*/  LDL.LU R7, [R1+0x3dc] ;  /* 0x0003dc0001077983 */ /* 0x000f220000300800 */
[----:B---3--:R-:W-:Y:S01]  /*32680*/  HMMA.16816.F32 R8, R16, R26, R8 ;  /* 0x0000001a1008723c */ /* 0x008fe20000001808 */
[----:B----4-:R-:W-:Y:S01]  /*32690*/  STL.64 [R1+0x2240], R6 ;  /* 0x0022400601007387 */ /* 0x010fe20000100a00 */
[----:B--2---:R0:W-:Y:S03]  /*326a0*/  STL.64 [R1+0x2238], R4 ;  /* 0x0022380401007387 */ /* 0x0041e60000100a00 */
[----:B0-----:R-:W2:Y:S01]  /*326b0*/  LDL.LU R4, [R1+0x3e0] ;  /* 0x0003e00001047983 */ /* 0x001ea20000300800 */
[----:B------:R-:W2:Y:S02]  /*326c0*/  LDL.LU R5, [R1+0x3e4] ;  /* 0x0003e40001057983 */ /* 0x000ea40000300800 */
[----:B------:R-:W3:Y:S02]  /*326d0*/  LDL.LU R6, [R1+0x3e8] ;  /* 0x0003e80001067983 */ /* 0x000ee40000300800 */
[----:B------:R-:W3:Y:S02]  /*326e0*/  LDL.LU R7, [R1+0x3ec] ;  /* 0x0003ec0001077983 */ /* 0x000ee40000300800 */
[----:B---3--:R-:W-:Y:S01]  /*326f0*/  STL.64 [R1+0x2270], R6 ;  /* 0x0022700601007387 */ /* 0x008fe20000100a00 */
[----:B--2---:R0:W-:Y:S03]  /*32700*/  STL.64 [R1+0x2268], R4 ;  /* 0x0022680401007387 */ /* 0x0041e60000100a00 */
[----:B0-----:R-:W2:Y:S01]  /*32710*/  LDL.LU R4, [R1+0x400] ;  /* 0x0004000001047983 */ /* 0x001ea20000300800 */
[----:B------:R-:W2:Y:S02]  /*32720*/  LDL.LU R5, [R1+0x404] ;  /* 0x0004040001057983 */ /* 0x000ea40000300800 */
[----:B------:R-:W2:Y:S02]  /*32730*/  LDL.LU R6, [R1+0x408] ;  /* 0x0004080001067983 */ /* 0x000ea40000300800 */
[----:B------:R-:W2:Y:S02]  /*32740*/  LDL.LU R7, [R1+0x40c] ;  /* 0x00040c0001077983 */ /* 0x000ea40000300800 */
[----:B------:R-:W-:Y:S01]  /*32750*/  STL.64 [R1+0x420], R8 ;  /* 0x0004200801007387 */ /* 0x000fe20000100a00 */
[----:B------:R0:W-:Y:S03]  /*32760*/  STL.64 [R1+0x428], R10 ;  /* 0x0004280a01007387 */ /* 0x0001e60000100a00 */
[----:B0-----:R-:W3:Y:S01]  /*32770*/  LDL.LU.64 R10, [R1+0x22a0] ;  /* 0x0022a000010a7983 */ /* 0x001ee20000300a00 */
[----:B------:R-:W3:Y:S02]  /*32780*/  LDL.LU.64 R8, [R1+0x2298] ;  /* 0x0022980001087983 */ /* 0x000ee40000300a00 */
[----:B------:R-:W-:-:S02]  /*32790*/  IMAD.MOV.U32 R23, RZ, RZ, R26 ;  /* 0x000000ffff177224 */ /* 0x000fc400078e001a */
[----:B------:R-:W-:Y:S02]  /*327a0*/  IMAD.MOV.U32 R24, RZ, RZ, R27 ;  /* 0x000000ffff187224 */ /* 0x000fe400078e001b */
[----:B------:R-:W4:Y:S01]  /*327b0*/  LDL.LU.64 R26, [R1+0x2290] ;  /* 0x00229000011a7983 */ /* 0x000f220000300a00 */
[----:B------:R-:W2:Y:S01]  /*327c0*/  LDL.LU R25, [R1+0x2288] ;  /* 0x0022880001197983 */ /* 0x000ea20000300800 */
[C---:B---3--:R-:W-:Y:S11]  /*327d0*/  HMMA.16816.F32 R8, R16.reuse, R14, R8 ;  /* 0x0000000e1008723c */ /* 0x048ff60000001808 */
[----:B------:R-:W-:Y:S11]  /*327e0*/  @!UPT UIADD3 URZ, URZ, URZ, URZ ;  /* 0x0000003f3f3ff290 */ /* 0x000ff6000fffe03f */
[----:B------:R-:W-:Y:S01]  /*327f0*/  @!UPT UIADD3 URZ, URZ, URZ, URZ ;  /* 0x0000003f3f3ff290 */ /* 0x000fe2000fffe03f */
[----:B------:R0:W-:Y:S01]  /*32800*/  STL.64 [R1+0x410], R8 ;  /* 0x0004100801007387 */ /* 0x0001e20000100a00 */
[----:B------:R1:W-:Y:S02]  /*32810*/  STL.64 [R1+0x418], R10 ;  /* 0x0004180a01007387 */ /* 0x0003e40000100a00 */
[----:B0-----:R-:W-:Y:S01]  /*32820*/  IMAD.MOV.U32 R9, RZ, RZ, R14 ;  /* 0x000000ffff097224 */ /* 0x001fe200078e000e */
[----:B-1----:R-:W3:Y:S01]  /*32830*/  LDL.LU.64 R10, [R1+0x2280] ;  /* 0x00228000010a7983 */ /* 0x002ee20000300a00 */
        /* <DEDUP_REMOVED lines=10> */
[----:B------:R-:W4:Y:S02]  /*328e0*/  LDL.LU.64 R14, [R1+0x2260] ;  /* 0x00226000010e7983 */ /* 0x000f240000300a00 */
[----:B------:R-:W4:Y:S02]  /*328f0*/  LDL.LU.64 R12, [R1+0x2258] ;  /* 0x00225800010c7983 */ /* 0x000f240000300a00 */
[C---:B----4-:R-:W-:Y:S11]  /*32900*/  HMMA.16816.F32 R12, R16.reuse, R26, R12 ;  /* 0x0000001a100c723c */ /* 0x050ff6000000180c */
[----:B------:R-:W-:Y:S11]  /*32910*/  @!UPT UIADD3 URZ, URZ, URZ, URZ ;  /* 0x0000003f3f3ff290 */ /* 0x000ff6000fffe03f */
[----:B------:R-:W-:Y:S01]  /*32920*/  @!UPT UIADD3 URZ, URZ, URZ, URZ ;  /* 0x0000003f3f3ff290 */ /* 0x000fe2000fffe03f */
[----:B------:R-:W-:Y:S01]  /*32930*/  STL.64 [R1+0x3f0], R12 ;  /* 0x0003f00c01007387 */ /* 0x000fe20000100a00 */
[----:B------:R0:W-:Y:S03]  /*32940*/  STL.64 [R1+0x3f8], R14 ;  /* 0x0003f80e01007387 */ /* 0x0001e60000100a00 */
[----:B0-----:R-:W2:Y:S01]  /*32950*/  LDL.LU.64 R14, [R1+0x2250] ;  /* 0x00225000010e7983 */ /* 0x001ea20000300a00 */
[----:B------:R-:W4:Y:S02]  /*32960*/  LDL.LU.64 R12, [R1+0x2248] ;  /* 0x00224800010c7983 */ /* 0x000f240000300a00 */
[----:B------:R-:W-:Y:S02]  /*32970*/  STL.64 [R1+0x20c0], R26 ;  /* 0x0020c01a01007387 */ /* 0x000fe40000100a00 */
[----:B------:R-:W-:Y:S01]  /*32980*/  STL [R1+0x20b8], R25 ;  /* 0x0020b81901007387 */ /* 0x000fe20000100800 */
[----:B--2---:R-:W-:Y:S11]  /*32990*/  HMMA.16816.F32 R4, R16, R14, R4 ;  /* 0x0000000e1004723c */ /* 0x004ff60000001804 */
[----:B------:R-:W-:Y:S11]  /*329a0*/  @!UPT UIADD3 URZ, URZ, URZ, URZ ;  /* 0x0000003f3f3ff290 */ /* 0x000ff6000fffe03f */
[----:B------:R-:W-:Y:S01]  /*329b0*/  @!UPT UIADD3 URZ, URZ, URZ, URZ ;  /* 0x0000003f3f3ff290 */ /* 0x000fe2000fffe03f */
[----:B------:R-:W-:Y:S01]  /*329c0*/  STL.64 [R1+0x3e0], R4 ;  /* 0x0003e00401007387 */ /* 0x000fe20000100a00 */
[----:B------:R0:W-:Y:S03]  /*329d0*/  STL.64 [R1+0x3e8], R6 ;  /* 0x0003e80601007387 */ /* 0x0001e60000100a00 */
[----:B0-----:R-:W3:Y:S01]  /*329e0*/  LDL.LU.64 R6, [R1+0x2240] ;  /* 0x0022400001067983 */ /* 0x001ee20000300a00 */
[----:B------:R-:W3:Y:S02]  /*329f0*/  LDL.LU.64 R4, [R1+0x2238] ;  /* 0x0022380001047983 */ /* 0x000ee40000300a00 */
[----:B------:R-:W-:Y:S02]  /*32a00*/  IMAD.MOV.U32 R26, RZ, RZ, R2 ;  /* 0x000000ffff1a7224 */ /* 0x000fe400078e0002 */
[----:B------:R-:W-:Y:S01]  /*32a10*/  IMAD.MOV.U32 R27, RZ, RZ, R22 ;  /* 0x000000ffff1b7224 */ /* 0x000fe200078e0016 */
[----:B------:R-:W-:Y:S01]  /*32a20*/  STL.64 [R1+0x20f8], R14 ;  /* 0x0020f80e01007387 */ /* 0x000fe20000100a00 */
[----:B----4-:R-:W-:Y:S02]  /*32a30*/  STL [R1+0x20f0], R12 ;  /* 0x0020f00c01007387 */ /* 0x010fe40000100800 */
[----:B------:R-:W2:Y:S02]  /*32a40*/  LDL.LU R2, [R1+0x2234] ;  /* 0x0022340001027983 */ /* 0x000ea40000300800 */
[----:B------:R-:W4:Y:S01]  /*32a50*/  LDL.LU R22, [R1+0x2230] ;  /* 0x0022300001167983 */ /* 0x000f220000300800 */
[----:B------:R0:W-:Y:S02]  /*32a60*/  STL.64 [R1+0x20d8], R26 ;  /* 0x0020d81a01007387 */ /* 0x0001e40000100a00 */
[----:B0-----:R-:W-:-:S02]  /*32a70*/  IMAD.MOV.U32 R26, RZ, RZ, R9 ;  /* 0x000000ffff1a7224 */ /* 0x001fc400078e0009 */
[----:B------:R-:W-:Y:S02]  /*32a80*/  IMAD.MOV.U32 R27, RZ, RZ, R8 ;  /* 0x000000ffff1b7224 */ /* 0x000fe400078e0008 */
[----:B------:R-:W-:Y:S02]  /*32a90*/  IMAD.MOV.U32 R14, RZ, RZ, R23 ;  /* 0x000000ffff0e7224 */ /* 0x000fe400078e0017 */
[----:B------:R-:W-:Y:S01]  /*32aa0*/  IMAD.MOV.U32 R15, RZ, RZ, R24 ;  /* 0x000000ffff0f7224 */ /* 0x000fe200078e0018 */
[----:B---3--:R-:W-:Y:S11]  /*32ab0*/  HMMA.16816.F32 R4, R16, R10, R4 ;  /* 0x0000000a1004723c */ /* 0x008ff60000001804 */
[----:B------:R-:W-:Y:S11]  /*32ac0*/  @!UPT UIADD3 URZ, URZ, URZ, URZ ;  /* 0x0000003f3f3ff290 */ /* 0x000ff6000fffe03f */
[----:B------:R-:W-:Y:S01]  /*32ad0*/  @!UPT UIADD3 URZ, URZ, URZ, URZ ;  /* 0x0000003f3f3ff290 */ /* 0x000fe2000fffe03f */
[----:B------:R-:W-:Y:S01]  /*32ae0*/  STL.64 [R1+0x3d0], R4 ;  /* 0x0003d00401007387 */ /* 0x000fe20000100a00 */
[----:B------:R0:W-:Y:S03]  /*32af0*/  STL.64 [R1+0x3d8], R6 ;  /* 0x0003d80601007387 */ /* 0x0001e60000100a00 */
[----:B0-----:R-:W3:Y:S01]  /*32b00*/  LDL.LU.64 R6, [R1+0x2228] ;  /* 0x0022280001067983 */ /* 0x001ee20000300a00 */
[----:B------:R-:W2:Y:S02]  /*32b10*/  LDL.LU.64 R4, [R1+0x2220] ;  /* 0x0022200001047983 */ /* 0x000ea40000300a00 */
[----:B------:R-:W-:Y:S02]  /*32b20*/  STL.64 [R1+0x2100], R26 ;  /* 0x0021001a01007387 */ /* 0x000fe40000100a00 */
[----:B------:R0:W-:Y:S01]  /*32b30*/  STL.64 [R1+0x20a0], R10 ;  /* 0x0020a00a01007387 */ /* 0x0001e20000100a00 */
[----:B------:R-:W3:Y:S01]  /*32b40*/  LDL.LU R8, [R1+0x1f0] ;  /* 0x0001f00001087983 */ /* 0x000ee20000300800 */
[----:B------:R-:W3:Y:S03]  /*32b50*/  LDL.LU R9, [R1+0x1f4] ;  /* 0x0001f40001097983 */ /* 0x000ee60000300800 */
[----:B0-----:R-:W3:Y:S01]  /*32b60*/  LDL.LU R10, [R1+0x1f8] ;  /* 0x0001f800010a7983 */ /* 0x001ee20000300800 */
[----:B------:R-:W3:Y:S02]  /*32b70*/  LDL.LU R11, [R1+0x1fc] ;  /* 0x0001fc00010b7983 */ /* 0x000ee40000300800 */
[----:B------:R-:W3:Y:S02]  /*32b80*/  LDL.LU R23, [R1+0x2218] ;  /* 0x0022180001177983 */ /* 0x000ee40000300800 */
[----:B------:R0:W-:Y:S01]  /*32b90*/  STL.64 [R1+0x2108], R14 ;  /* 0x0021080e01007387 */ /* 0x0001e20000100a00 */
[----:B------:R-:W3:Y:S01]  /*32ba0*/  LDL.LU R24, [R1+0x230] ;  /* 0x0002300001187983 */ /* 0x000ee20000300800 */
[----:B------:R-:W3:Y:S02]  /*32bb0*/  LDL.LU R25, [R1+0x234] ;  /* 0x0002340001197983 */ /* 0x000ee40000300800 */
[----:B------:R-:W3:Y:S02]  /*32bc0*/  LDL.LU R26, [R1+0x238] ;  /* 0x00023800011a7983 */ /* 0x000ee40000300800 */
[----:B------:R-:W3:Y:S02]  /*32bd0*/  LDL.LU R27, [R1+0x23c] ;  /* 0x00023c00011b7983 */ /* 0x000ee40000300800 */
[----:B0-----:R-:W-:-:S02]  /*32be0*/  IMAD.MOV.U32 R15, RZ, RZ, R20 ;  /* 0x000000ffff0f7224 */ /* 0x001fc400078e0014 */
[----:B--2---:R-:W-:Y:S01]  /*32bf0*/  IMAD.MOV.U32 R14, RZ, RZ, R5 ;  /* 0x000000ffff0e7224 */ /* 0x004fe200078e0005 */
[----:B---3--:R-:W-:Y:S01]  /*32c00*/  STL.64 [R1+0x2118], R26 ;  /* 0x0021181a01007387 */ /* 0x008fe20000100a00 */
[----:B------:R0:W-:Y:S02]  /*32c10*/  STL.64 [R1+0x2110], R24 ;  /* 0x0021101801007387 */ /* 0x0001e40000100a00 */
[----:B------:R-:W2:Y:S02]  /*32c20*/  LDL.LU R5, [R1+0x2214] ;  /* 0x0022140001057983 */ /* 0x000ea40000300800 */
[----:B------:R-:W3:Y:S01]  /*32c30*/  LDL.LU R20, [R1+0x2210] ;  /* 0x0022100001147983 */ /* 0x000ee20000300800 */
[----:B------:R1:W-:Y:S04]  /*32c40*/  STL.64 [R1+0x2120], R14 ;  /* 0x0021200e01007387 */ /* 0x0003e80000100a00 */
[----:B0-----:R-:W2:Y:S01]  /*32c50*/  LDL.LU R24, [R1+0x240] ;  /* 0x0002400001187983 */ /* 0x001ea20000300800 */
[----:B------:R-:W2:Y:S02]  /*32c60*/  LDL.LU R25, [R1+0x244] ;  /* 0x0002440001197983 */ /* 0x000ea40000300800 */
[----:B------:R-:W2:Y:S02]  /*32c70*/  LDL.LU R26, [R1+0x248] ;  /* 0x00024800011a7983 */ /* 0x000ea40000300800 */
[----:B------:R-:W2:Y:S02]  /*32c80*/  LDL.LU R27, [R1+0x24c] ;  /* 0x00024c00011b7983 */ /* 0x000ea40000300800 */
[----:B-1----:R-:W-:-:S02]  /*32c90*/  IMAD.MOV.U32 R14, RZ, RZ, R21 ;  /* 0x000000ffff0e7224 */ /* 0x002fc400078e0015 */
[----:B------:R-:W-:Y:S01]  /*32ca0*/  IMAD.MOV.U32 R15, RZ, RZ, R3 ;  /* 0x000000ffff0f7224 */ /* 0x000fe200078e0003 */
[----:B--2---:R-:W-:Y:S01]  /*32cb0*/  STL.64 [R1+0x2130], R26 ;  /* 0x0021301a01007387 */ /* 0x004fe20000100a00 */
[----:B------:R-:W-:Y:S02]  /*32cc0*/  STL.64 [R1+0x2128], R24 ;  /* 0x0021281801007387 */ /* 0x000fe40000100a00 */
[----:B------:R-:W2:Y:S02]  /*32cd0*/  LDL.LU R21, [R1+0x220c] ;  /* 0x00220c0001157983 */ /* 0x000ea40000300800 */
[----:B------:R0:W-:Y:S02]  /*32ce0*/  STL.64 [R1+0x2138], R14 ;  /* 0x0021380e01007387 */ /* 0x0001e40000100a00 */
[----:B0-----:R-:W-:Y:S02]  /*32cf0*/  IMAD.MOV.U32 R14, RZ, RZ, R0 ;  /* 0x000000ffff0e7224 */ /* 0x001fe400078e0000 */
[----:B------:R-:W-:Y:S01]  /*32d00*/  IMAD.MOV.U32 R15, RZ, RZ, R13 ;  /* 0x000000ffff0f7224 */ /* 0x000fe200078e000d */
[----:B------:R-:W2:Y:S01]  /*32d10*/  LDL.LU R0, [R1+0x2208] ;  /* 0x0022080001007983 */ /* 0x000ea20000300800 */
[----:B------:R-:W2:Y:S03]  /*32d20*/  LDL.LU R13, [R1+0x2204] ;  /* 0x00220400010d7983 */ /* 0x000ea60000300800 */
[----:B------:R0:W-:Y:S01]  /*32d30*/  STL.64 [R1+0x2150], R14 ;  /* 0x0021500e01007387 */ /* 0x0001e20000100a00 */
[----:B------:R-:W2:Y:S02]  /*32d40*/  LDL.LU R24, [R1+0x250] ;  /* 0x0002500001187983 */ /* 0x000ea40000300800 */
[----:B------:R-:W2:Y:S02]  /*32d50*/  LDL.LU R25, [R1+0x254] ;  /* 0x0002540001197983 */ /* 0x000ea40000300800 */
[----:B------:R-:W2:Y:S01]  /*32d60*/  LDL.LU R26, [R1+0x258] ;  /* 0x00025800011a7983 */ /* 0x000ea20000300800 */
[----:B------:R-:W2:Y:S01]  /*32d70*/  LDL.LU R27, [R1+0x25c] ;  /* 0x00025c00011b7983 */ /* 0x000ea20000300800 */
[----:B0-----:R-:W-:-:S02]  /*32d80*/  IMAD.MOV.U32 R14, RZ, RZ, R29 ;  /* 0x000000ffff0e7224 */ /* 0x001fc400078e001d */
[----:B------:R-:W-:-:S05]  /*32d90*/  IMAD.MOV.U32 R15, RZ, RZ, R28 ;  /* 0x000000ffff0f7224 */ /* 0x000fca00078e001c */
[----:B------:R-:W-:Y:S04]  /*32da0*/  STL.64 [R1+0x2168], R14 ;  /* 0x0021680e01007387 */ /* 0x000fe80000100a00 */
[----:B--2---:R-:W-:Y:S01]  /*32db0*/  STL.64 [R1+0x2148], R26 ;  /* 0x0021481a01007387 */ /* 0x004fe20000100a00 */
[----:B------:R0:W-:Y:S03]  /*32dc0*/  STL.64 [R1+0x2140], R24 ;  /* 0x0021401801007387 */ /* 0x0001e60000100a00 */
[----:B0-----:R-:W2:Y:S01]  /*32dd0*/  LDL.LU R24, [R1+0x260] ;  /* 0x0002600001187983 */ /* 0x001ea20000300800 */
[----:B------:R-:W2:Y:S02]  /*32de0*/  LDL.LU R25, [R1+0x264] ;  /* 0x0002640001197983 */ /* 0x000ea40000300800 */
[----:B------:R-:W2:Y:S02]  /*32df0*/  LDL.LU R26, [R1+0x268] ;  /* 0x00026800011a7983 */ /* 0x000ea40000300800 */
[----:B------:R-:W2:Y:S02]  /*32e00*/  LDL.LU R27, [R1+0x26c] ;  /* 0x00026c00011b7983 */ /* 0x000ea40000300800 */
[----:B------:R-:W-:-:S02]  /*32e10*/  IMAD.MOV.U32 R14, RZ, RZ, R4 ;  /* 0x000000ffff0e7224 */ /* 0x000fc400078e0004 */
[----:B------:R-:W-:Y:S01]  /*32e20*/  IMAD.MOV.U32 R15, RZ, RZ, R2 ;  /* 0x000000ffff0f7224 */ /* 0x000fe200078e0002 */
[----:B------:R-:W3:Y:S04]  /*32e30*/  LDL.LU R4, [R1+0x2200] ;  /* 0x0022000001047983 */ /* 0x000ee80000300800 */
        /* <DEDUP_REMOVED lines=9> */
[----:B------:R-:W3:Y:S01]  /*32ed0*/  LDL.LU R7, [R1+0x21fc] ;  /* 0x0021fc0001077983 */ /* 0x000ee20000300800 */
[----:B------:R-:W3:Y:S03]  /*32ee0*/  LDL.LU R6, [R1+0x21f8] ;  /* 0x0021f80001067983 */ /* 0x000ee60000300800 */
        /* <DEDUP_REMOVED lines=8> */
[----:B----4-:R-:W-:-:S05]  /*32f70*/  IMAD.MOV.U32 R15, RZ, RZ, R22 ;  /* 0x000000ffff0f7224 */ /* 0x010fca00078e0016 */
[----:B------:R-:W-:Y:S04]  /*32f80*/  STL.64 [R1+0x21b0], R14 ;  /* 0x0021b00e01007387 */ /* 0x000fe80000100a00 */
[----:B--2---:R-:W-:Y:S01]  /*32f90*/  STL.64 [R1+0x2190], R26 ;  /* 0x0021901a01007387 */ /* 0x004fe20000100a00 */
[----:B------:R0:W-:Y:S03]  /*32fa0*/  STL.64 [R1+0x2188], R24 ;  /* 0x0021881801007387 */ /* 0x0001e60000100a00 */
[----:B0-----:R-:W2:Y:S01]  /*32fb0*/  LDL.LU R24, [R1+0x290] ;  /* 0x0002900001187983 */ /* 0x001ea20000300800 */
[----:B------:R-:W2:Y:S02]  /*32fc0*/  LDL.LU R25, [R1+0x294] ;  /* 0x0002940001197983 */ /* 0x000ea40000300800 */
[----:B------:R-:W4:Y:S02]  /*32fd0*/  LDL.LU R26, [R1+0x298] ;  /* 0x00029800011a7983 */ /* 0x000f240000300800 */
[----:B------:R-:W4:Y:S02]  /*32fe0*/  LDL.LU R27, [R1+0x29c] ;  /* 0x00029c00011b7983 */ /* 0x000f240000300800 */
[----:B------:R-:W-:-:S02]  /*32ff0*/  IMAD.MOV.U32 R14, RZ, RZ, R21 ;  /* 0x000000ffff0e7224 */ /* 0x000fc400078e0015 */
[----:B---3--:R-:W-:-:S05]  /*33000*/  IMAD.MOV.U32 R15, RZ, RZ, R20 ;  /* 0x000000ffff0f7224 */ /* 0x008fca00078e0014 */
[----:B------:R-:W-:Y:S04]  /*33010*/  STL.64 [R1+0x21c8], R14 ;  /* 0x0021c80e01007387 */ /* 0x000fe80000100a00 */
[----:B----4-:R-:W-:Y:S01]  /*33020*/  STL.64 [R1+0x21a8], R26 ;  /* 0x0021a81a01007387 */ /* 0x010fe20000100a00 */
[----:B--2---:R0:W-:Y:S03]  /*33030*/  STL.64 [R1+0x21a0], R24 ;  /* 0x0021a01801007387 */ /* 0x0041e60000100a00 */
[----:B0-----:R-:W2:Y:S01]  /*33040*/  LDL.LU R24, [R1+0x2a0] ;  /* 0x0002a00001187983 */ /* 0x001ea20000300800 */
[----:B------:R-:W2:Y:S02]  /*33050*/  LDL.LU R25, [R1+0x2a4] ;  /* 0x0002a40001197983 */ /* 0x000ea40000300800 */
[----:B------:R-:W3:Y:S02]  /*33060*/  LDL.LU R26, [R1+0x2a8] ;  /* 0x0002a800011a7983 */ /* 0x000ee40000300800 */
[----:B------:R-:W3:Y:S01]  /*33070*/  LDL.LU R27, [R1+0x2ac] ;  /* 0x0002ac00011b7983 */ /* 0x000ee20000300800 */
[----:B------:R-:W4:Y:S01]  /*33080*/  LDL.LU R20, [R1+0x2d0] ;  /* 0x0002d00001147983 */ /* 0x000f220000300800 */
[----:B------:R-:W4:Y:S02]  /*33090*/  LDL.LU R21, [R1+0x2d4] ;  /* 0x0002d40001157983 */ /* 0x000f240000300800 */
[----:B------:R-:W4:Y:S02]  /*330a0*/  LDL.LU R22, [R1+0x2d8] ;  /* 0x0002d80001167983 */ /* 0x000f240000300800 */
[----:B------:R-:W4:Y:S01]  /*330b0*/  LDL.LU R23, [R1+0x2dc] ;  /* 0x0002dc0001177983 */ /* 0x000f220000300800 */
[----:B---3--:R-:W-:Y:S01]  /*330c0*/  STL.64 [R1+0x21c0], R26 ;  /* 0x0021c01a01007387 */ /* 0x008fe20000100a00 */
        /* <DEDUP_REMOVED lines=10> */
[----:B------:R-:W2:Y:S01]  /*33170*/  LDL.LU R27, [R1+0x2cc] ;  /* 0x0002cc00011b7983 */ /* 0x000ea20000300800 */
[----:B------:R-:W-:Y:S01]  /*33180*/  STL.64 [R1+0x20b0], R10 ;  /* 0x0020b00a01007387 */ /* 0x000fe20000100a00 */
[----:B------:R0:W-:Y:S03]  /*33190*/  STL.64 [R1+0x20a8], R8 ;  /* 0x0020a80801007387 */ /* 0x0001e60000100a00 */
[----:B0-----:R-:W3:Y:S01]  /*331a0*/  LDL.LU R8, [R1+0x200] ;  /* 0x0002000001087983 */ /* 0x001ee20000300800 */
[----:B------:R-:W3:Y:S02]  /*331b0*/  LDL.LU R9, [R1+0x204] ;  /* 0x0002040001097983 */ /* 0x000ee40000300800 */
[----:B------:R-:W2:Y:S02]  /*331c0*/  LDL.LU R10, [R1+0x208] ;  /* 0x00020800010a7983 */ /* 0x000ea40000300800 */
[----:B------:R-:W2:Y:S02]  /*331d0*/  LDL.LU R11, [R1+0x20c] ;  /* 0x00020c00010b7983 */ /* 0x000ea40000300800 */
[----:B--2---:R-:W-:Y:S01]  /*331e0*/  STL.64 [R1+0x20d0], R10 ;  /* 0x0020d00a01007387 */ /* 0x004fe20000100a00 */
[----:B---3--:R0:W-:Y:S03]  /*331f0*/  STL.64 [R1+0x20c8], R8 ;  /* 0x0020c80801007387 */ /* 0x0081e60000100a00 */
[----:B0-----:R-:W2:Y:S01]  /*33200*/  LDL.LU R8, [R1+0x210] ;  /* 0x0002100001087983 */ /* 0x001ea20000300800 */
[----:B------:R-:W2:Y:S02]  /*33210*/  LDL.LU R9, [R1+0x214] ;  /* 0x0002140001097983 */ /* 0x000ea40000300800 */
[----:B------:R-:W-:-:S02]  /*33220*/  IMAD.MOV.U32 R10, RZ, RZ, R6 ;  /* 0x000000ffff0a7224 */ /* 0x000fc400078e0006 */
[----:B------:R-:W-:Y:S01]  /*33230*/  IMAD.MOV.U32 R11, RZ, RZ, R7 ;  /* 0x000000ffff0b7224 */ /* 0x000fe200078e0007 */
[----:B------:R-:W4:Y:S01]  /*33240*/  LDL.LU R6, [R1+0x21f4] ;  /* 0x0021f40001067983 */ /* 0x000f220000300800 */
[----:B------:R-:W4:Y:S03]  /*33250*/  LDL.LU R7, [R1+0x21f0] ;  /* 0x0021f00001077983 */ /* 0x000f260000300800 */
[----:B------:R-:W-:Y:S04]  /*33260*/  STL.64 [R1+0x20e8], R10 ;  /* 0x0020e80a01007387 */ /* 0x000fe80000100a00 */
[----:B--2---:R0:W-:Y:S01]  /*33270*/  STL.64 [R1+0x20e0], R8 ;  /* 0x0020e00801007387 */ /* 0x0041e20000100a00 */
[----:B----4-:R-:W-:Y:S03]  /*33280*/  HMMA.16816.F32 R16, R16, R6, R20 ;  /* 0x000000061010723c */ /* 0x010fe60000001814 */
[----:B0-----:R-:W2:Y:S01]  /*33290*/  LDL.LU R8, [R1+0x220] ;  /* 0x0002200001087983 */ /* 0x001ea20000300800 */
[----:B------:R-:W2:Y:S02]  /*332a0*/  LDL.LU R9, [R1+0x224] ;  /* 0x0002240001097983 */ /* 0x000ea40000300800 */
[----:B------:R-:W2:Y:S02]  /*332b0*/  LDL.LU R10, [R1+0x228] ;  /* 0x00022800010a7983 */ /* 0x000ea40000300800 */
[----:B------:R-:W2:Y:S01]  /*332c0*/  LDL.LU R11, [R1+0x22c] ;  /* 0x00022c00010b7983 */ /* 0x000ea20000300800 */
[----:B------:R-:W3:Y:S01]  /*332d0*/  LDL.LU.64 R22, [R1+0x21e8] ;  /* 0x0021e80001167983 */ /* 0x000ee20000300a00 */
[----:B------:R-:W3:Y:S02]  /*332e0*/  LDL.LU.64 R20, [R1+0x21e0] ;  /* 0x0021e00001147983 */ /* 0x000ee40000300a00 */
[----:B------:R-:W-:-:S02]  /*332f0*/  IMAD.MOV.U32 R14, RZ, RZ, R13 ;  /* 0x000000ffff0e7224 */ /* 0x000fc400078e000d */
[----:B------:R-:W-:-:S09]  /*33300*/  IMAD.MOV.U32 R15, RZ, RZ, R0 ;  /* 0x000000ffff0f7224 */ /* 0x000fd200078e0000 */
[----:B------:R0:W-:Y:S01]  /*33310*/  STL.64 [R1+0x2d0], R16 ;  /* 0x0002d01001007387 */ /* 0x0001e20000100a00 */
[----:B------:R1:W-:Y:S03]  /*33320*/  STL.64 [R1+0x2d8], R18 ;  /* 0x0002d81201007387 */ /* 0x0003e60000100a00 */
[----:B0-----:R-:W4:Y:S01]  /*33330*/  LDL.LU R16, [R1+0xd0] ;  /* 0x0000d00001107983 */ /* 0x001f220000300800 */
[----:B------:R-:W4:Y:S02]  /*33340*/  LDL.LU R17, [R1+0xd4] ;  /* 0x0000d40001117983 */ /* 0x000f240000300800 */
[----:B-1----:R-:W4:Y:S02]  /*33350*/  LDL.LU R18, [R1+0xd8] ;  /* 0x0000d80001127983 */ /* 0x002f240000300800 */
[----:B------:R-:W4:Y:S01]  /*33360*/  LDL.LU R19, [R1+0xdc] ;  /* 0x0000dc0001137983 */ /* 0x000f220000300800 */
[C---:B---3--:R-:W-:Y:S01]  /*33370*/  HMMA.16816.F32 R12, R20.reuse, R14, R24 ;  /* 0x0000000e140c723c */ /* 0x048fe20000001818 */
[----:B------:R-:W3:Y:S01]  /*33380*/  LDL.LU.64 R26, [R1+0x21d8] ;  /* 0x0021d800011a7983 */ /* 0x000ee20000300a00 */
[----:B------:R-:W3:Y:S11]  /*33390*/  LDL.LU.64 R24, [R1+0x21d0] ;  /* 0x0021d00001187983 */ /* 0x000ef60000300a00 */
[----:B------:R-:W-:Y:S10]  /*333a0*/  @!UPT UIADD3 URZ, URZ, URZ, URZ ;  /* 0x0000003f3f3ff290 */ /* 0x000ff4000fffe03f */
[----:B------:R-:W-:Y:S01]  /*333b0*/  STL.64 [R1+0x2c0], R12 ;  /* 0x0002c00c01007387 */ /* 0x000fe20000100a00 */
[----:B------:R0:W-:Y:S03]  /*333c0*/  STL.64 [R1+0x2c8], R14 ;  /* 0x0002c80e01007387 */ /* 0x0001e60000100a00 */
[----:B0-----:R-:W3:Y:S02]  /*333d0*/  LDL.LU.64 R14, [R1+0x21c8] ;  /* 0x0021c800010e7983 */ /* 0x001ee40000300a00 */
[C---:B---3--:R-:W-:Y:S02]  /*333e0*/  HMMA.16816.F32 R12, R20.reuse, R14, R24 ;  /* 0x0000000e140c723c */ /* 0x048fe40000001818 */
[----:B------:R-:W3:Y:S01]  /*333f0*/  LDL.LU.64 R26, [R1+0x21c0] ;  /* 0x0021c000011a7983 */ /* 0x000ee20000300a00 */
[----:B------:R-:W3:Y:S11]  /*33400*/  LDL.LU.64 R24, [R1+0x21b8] ;  /* 0x0021b80001187983 */ /* 0x000ef60000300a00 */
[----:B------:R-:W-:Y:S09]  /*33410*/  @!UPT UIADD3 URZ, URZ, URZ, URZ ;  /* 0x0000003f3f3ff290 */ /* 0x000ff2000fffe03f */
        /* <DEDUP_REMOVED lines=53> */
[----:B------:R-:W2:Y:S11]  /*33770*/  LDL.LU.64 R26, [R1+0x2100] ;  /* 0x00210000011a7983 */ /* 0x000eb60000300a00 */
[----:B------:R-:W-:Y:S10]  /*33780*/  @!UPT UIADD3 URZ, URZ, URZ, URZ ;  /* 0x0000003f3f3ff290 */ /* 0x000ff4000fffe03f */
[----:B------:R-:W-:Y:S01]  /*33790*/  STL.64 [R1+0x230], R12 ;  /* 0x0002300c01007387 */ /* 0x000fe20000100a00 */
[----:B------:R0:W-:Y:S03]  /*337a0*/  STL.64 [R1+0x238], R14 ;  /* 0x0002380e01007387 */ /* 0x0001e60000100a00 */
[----:B0-----:R-:W3:Y:S01]  /*337b0*/  LDL.LU.64 R14, [R1+0x20f8] ;  /* 0x0020f800010e7983 */ /* 0x001ee20000300a00 */
[----:B------:R-:W3:Y:S02]  /*337c0*/  LDL.LU R12, [R1+0x20f0] ;  /* 0x0020f000010c7983 */ /* 0x000ee40000300800 */
[----:B------:R-:W3:Y:S02]  /*337d0*/  LDL R0, [R1+0x5f4] ;  /* 0x0005f40001007983 */ /* 0x000ee40000100800 */
[----:B------:R-:W3:Y:S01]  /*337e0*/  LDL R13, [R1+0x5f0] ;  /* 0x0005f000010d7983 */ /* 0x000ee20000100800 */
[C---:B--2---:R-:W-:Y:S01]  /*337f0*/  HMMA.16816.F32 R24, R20.reuse, R26, R8 ;  /* 0x0000001a1418723c */ /* 0x044fe20000001808 */
[----:B------:R-:W2:Y:S01]  /*33800*/  LDL.LU.64 R10, [R1+0x20e8] ;  /* 0x0020e800010a7983 */ /* 0x000ea20000300a00 */
[----:B------:R-:W2:Y:S11]  /*33810*/  LDL.LU.64 R8, [R1+0x20e0] ;  /* 0x0020e00001087983 */ /* 0x000eb60000300a00 */
[----:B------:R-:W-:Y:S10]  /*33820*/  @!UPT UIADD3 URZ, URZ, URZ, URZ ;  /* 0x0000003f3f3ff290 */ /* 0x000ff4000fffe03f */
[----:B------:R-:W-:Y:S01]  /*33830*/  STL.64 [R1+0x220], R24 ;  /* 0x0002201801007387 */ /* 0x000fe20000100a00 */
[----:B------:R0:W-:Y:S03]  /*33840*/  STL.64 [R1+0x228], R26 ;  /* 0x0002281a01007387 */ /* 0x0001e60000100a00 */
[----:B0-----:R-:W2:Y:S02]  /*33850*/  LDL.LU.64 R26, [R1+0x20d8] ;  /* 0x0020d800011a7983 */ /* 0x001ea40000300a00 */
[C---:B--2---:R-:W-:Y:S02]  /*33860*/  HMMA.16816.F32 R24, R20.reuse, R26, R8 ;  /* 0x0000001a1418723c */ /* 0x044fe40000001808 */
[----:B------:R-:W2:Y:S01]  /*33870*/  LDL.LU.64 R10, [R1+0x20d0] ;  /* 0x0020d000010a7983 */ /* 0x000ea20000300a00 */
[----:B------:R-:W2:Y:S11]  /*33880*/  LDL.LU.64 R8, [R1+0x20c8] ;  /* 0x0020c80001087983 */ /* 0x000eb60000300a00 */
[----:B------:R-:W-:Y:S09]  /*33890*/  @!UPT UIADD3 URZ, URZ, URZ, URZ ;  /* 0x0000003f3f3ff290 */ /* 0x000ff2000fffe03f */
[----:B------:R-:W-:Y:S01]  /*338a0*/  STL.64 [R1+0x210], R24 ;  /* 0x0002101801007387 */ /* 0x000fe20000100a00 */
[----:B------:R0:W-:Y:S03]  /*338b0*/  STL.64 [R1+0x218], R26 ;  /* 0x0002181a01007387 */ /* 0x0001e60000100a00 */
[----:B0-----:R-:W2:Y:S01]  /*338c0*/  LDL.LU.64 R26, [R1+0x20c0] ;  /* 0x0020c000011a7983 */ /* 0x001ea20000300a00 */
[----:B------:R-:W3:Y:S01]  /*338d0*/  LDL.LU R25, [R1+0x20b8] ;  /* 0x0020b80001197983 */ /* 0x000ee20000300800 */
[C---:B--2---:R-:W-:Y:S11]  /*338e0*/  HMMA.16816.F32 R8, R20.reuse, R26, R8 ;  /* 0x0000001a1408723c */ /* 0x044ff60000001808 */
[----:B------:R-:W-:Y:S11]  /*338f0*/  @!UPT UIADD3 URZ, URZ, URZ, URZ ;  /* 0x0000003f3f3ff290 */ /* 0x000ff6000fffe03f */
[----:B------:R-:W-:Y:S01]  /*33900*/  @!UPT UIADD3 URZ, URZ, URZ, URZ ;  /* 0x0000003f3f3ff290 */ /* 0x000fe2000fffe03f */
[----:B------:R-:W-:Y:S01]  /*33910*/  STL.64 [R1+0x200], R8 ;  /* 0x0002000801007387 */ /* 0x000fe20000100a00 */
[----:B------:R0:W-:Y:S03]  /*33920*/  STL.64 [R1+0x208], R10 ;  /* 0x0002080a01007387 */ /* 0x0001e60000100a00 */
[----:B0-----:R-:W2:Y:S01]  /*33930*/  LDL.LU.64 R10, [R1+0x20b0] ;  /* 0x0020b000010a7983 */ /* 0x001ea20000300a00 */
[----:B------:R-:W2:Y:S02]  /*33940*/  LDL.LU.64 R8, [R1+0x20a8] ;  /* 0x0020a80001087983 */ /* 0x000ea40000300a00 */
[----:B------:R-:W-:Y:S02]  /*33950*/  STL.64 [R1+0x2080], R26 ;  /* 0x0020801a01007387 */ /* 0x000fe40000100a00 */
[----:B---3--:R0:W-:Y:S01]  /*33960*/  STL [R1+0x2078], R25 ;  /* 0x0020781901007387 */ /* 0x0081e20000100800 */
[----:B------:R-:W3:Y:S04]  /*33970*/  LDL.LU R24, [R1+0x1e0] ;  /* 0x0001e00001187983 */ /* 0x000ee80000300800 */
[----:B0-----:R-:W3:Y:S01]  /*33980*/  LDL.LU R25, [R1+0x1e4] ;  /* 0x0001e40001197983 */ /* 0x001ee20000300800 */
[----:B------:R-:W3:Y:S02]  /*33990*/  LDL.LU R26, [R1+0x1e8] ;  /* 0x0001e800011a7983 */ /* 0x000ee40000300800 */
[----:B------:R-:W3:Y:S01]  /*339a0*/  LDL.LU R27, [R1+0x1ec] ;  /* 0x0001ec00011b7983 */ /* 0x000ee20000300800 */
[C---:B--2---:R-:W-:Y:S11]  /*339b0*/  HMMA.16816.F32 R8, R20.reuse, R14, R8 ;  /* 0x0000000e1408723c */ /* 0x044ff60000001808 */
[----:B------:R-:W-:Y:S11]  /*339c0*/  @!UPT UIADD3 URZ, URZ, URZ, URZ ;  /* 0x0000003f3f3ff290 */ /* 0x000ff6000fffe03f */
[----:B------:R-:W-:Y:S01]  /*339d0*/  @!UPT UIADD3 URZ, URZ, URZ, URZ ;  /* 0x0000003f3f3ff290 */ /* 0x000fe2000fffe03f */
[----:B------:R-:W-:Y:S01]  /*339e0*/  STL.64 [R1+0x1f0], R8 ;  /* 0x0001f00801007387 */ /* 0x000fe20000100a00 */
[----:B------:R0:W-:Y:S03]  /*339f0*/  STL.64 [R1+0x1f8], R10 ;  /* 0x0001f80a01007387 */ /* 0x0001e60000100a00 */
[----:B0-----:R-:W3:Y:S01]  /*33a00*/  LDL.LU.64 R10, [R1+0x20a0] ;  /* 0x0020a000010a7983 */ /* 0x001ee20000300a00 */
[----:B------:R-:W-:Y:S02]  /*33a10*/  STL.64 [R1+0x2008], R14 ;  /* 0x0020080e01007387 */ /* 0x000fe40000100a00 */
[----:B------:R-:W-:Y:S01]  /*33a20*/  STL [R1+0x2000], R12 ;  /* 0x0020000c01007387 */ /* 0x000fe20000100800 */
[C---:B---3--:R-:W-:Y:S01]  /*33a30*/  HMMA.16816.F32 R24, R20.reuse, R10, R24 ;  /* 0x0000000a1418723c */ /* 0x048fe20000001818 */
[----:B------:R-:W-:Y:S01]  /*33a40*/  STL [R1+0x1fa4], R10 ;  /* 0x001fa40a01007387 */ /* 0x000fe20000100800 */
[----:B------:R-:W-:Y:S11]  /*33a50*/  STL [R1+0x1fa0], R11 ;  /* 0x001fa00b01007387 */ /* 0x000ff60000100800 */
[----:B------:R-:W-:Y:S10]  /*33a60*/  @!UPT UIADD3 URZ, URZ, URZ, URZ ;  /* 0x0000003f3f3ff290 */ /* 0x000ff4000fffe03f */
[----:B------:R-:W-:Y:S01]  /*33a70*/  STL.64 [R1+0x1e0], R24 ;  /* 0x0001e01801007387 */ /* 0x000fe20000100a00 */
[----:B------:R0:W-:Y:S03]  /*33a80*/  STL.64 [R1+0x1e8], R26 ;  /* 0x0001e81a01007387 */ /* 0x0001e60000100a00 */
[----:B0-----:R-:W2:Y:S01]  /*33a90*/  LDL.LU.64 R26, [R1+0x88] ;  /* 0x00008800011a7983 */ /* 0x001ea20000300a00 */
[----:B----4-:R-:W-:Y:S01]  /*33aa0*/  HMMA.16816.F32 R8, R20, R6, R16 ;  /* 0x000000061408723c */ /* 0x010fe20000001810 */
[----:B------:R-:W0:Y:S04]  /*33ab0*/  LDSM.16.MT88.4 R20, [R13+0x10800] ;  /* 0x010800000d14783b */ /* 0x000e280000004200 */
[----:B------:R-:W1:Y:S01]  /*33ac0*/  LDSM.16.MT88.4 R16, [R0+0x10800] ;  /* 0x010800000010783b */ /* 0x000e620000004200 */
[----:B--2---:R2:W-:Y:S11]  /*33ad0*/  STL.64 [R1+0x2088], R26 ;  /* 0x0020881a01007387 */ /* 0x0045f60000100a00 */
[----:B------:R-:W-:Y:S06]  /*33ae0*/  @!UPT UIADD3 URZ, URZ, URZ, URZ ;  /* 0x0000003f3f3ff290 */ /* 0x000fec000fffe03f */
[----:B------:R-:W-:Y:S02]  /*33af0*/  STL.64 [R1+0xd0], R8 ;  /* 0x0000d00801007387 */ /* 0x000fe40000100a00 */
[----:B------:R-:W-:Y:S01]  /*33b00*/  STL.64 [R1+0xd8], R10 ;  /* 0x0000d80a01007387 */ /* 0x000fe20000100a00 */
[----:B--2---:R-:W2:Y:S04]  /*33b10*/  LDL.LU.64 R26, [R1+0x98] ;  /* 0x00009800011a7983 */ /* 0x004ea80000300a00 */
[----:B--2---:R2:W-:Y:S04]  /*33b20*/  STL.64 [R1+0x2090], R26 ;  /* 0x0020901a01007387 */ /* 0x0045e80000100a00 */
[----:B--2---:R-:W2:Y:S04]  /*33b30*/  LDL.LU.64 R26, [R1+0xa8] ;  /* 0x0000a800011a7983 */ /* 0x004ea80000300a00 */
[----:B--2---:R2:W-:Y:S04]  /*33b40*/  STL.64 [R1+0x2098], R26 ;  /* 0x0020981a01007387 */ /* 0x0045e80000100a00 */
[----:B--2---:R-:W1:Y:S01]  /*33b50*/  LDL.LU.64 R26, [R1+0xb8] ;  /* 0x0000b800011a7983 */ /* 0x004e620000300a00 */
[----:B------:R-:W2:Y:S02]  /*33b60*/  LDL.LU R8, [R1+0x380] ;  /* 0x0003800001087983 */ /* 0x000ea40000300800 */
[----:B------:R-:W2:Y:S02]  /*33b70*/  LDL.LU R9, [R1+0x384] ;  /* 0x0003840001097983 */ /* 0x000ea40000300800 */
[----:B------:R-:W2:Y:S01]  /*33b80*/  LDL.LU R10, [R1+0x388] ;  /* 0x00038800010a7983 */ /* 0x000ea20000300800 */
[----:B------:R-:W2:Y:S01]  /*33b90*/  LDL.LU R11, [R1+0x38c] ;  /* 0x00038c00010b7983 */ /* 0x000ea20000300800 */
[----:B------:R-:W-:Y:S02]  /*33ba0*/  STL.64 [R1+0x1f78], R6 ;  /* 0x001f780601007387 */ /* 0x000fe40000100a00 */
[----:B------:R3:W-:Y:S02]  /*33bb0*/  STL.64 [R1+0x1f70], R4 ;  /* 0x001f700401007387 */ /* 0x0007e40000100a00 */
[----:B---3--:R-:W3:Y:S01]  /*33bc0*/  LDL.LU R4, [R1+0x3b0] ;  /* 0x0003b00001047983 */ /* 0x008ee20000300800 */
[----:B------:R-:W3:Y:S02]  /*33bd0*/  LDL.LU R5, [R1+0x3b4] ;  /* 0x0003b40001057983 */ /* 0x000ee40000300800 */
[----:B------:R-:W3:Y:S02]  /*33be0*/  LDL.LU R6, [R1+0x3b8] ;  /* 0x0003b80001067983 */ /* 0x000ee40000300800 */
[----:B------:R-:W3:Y:S01]  /*33bf0*/  LDL.LU R7, [R1+0x3bc] ;  /* 0x0003bc0001077983 */ /* 0x000ee20000300800 */
[----:B------:R-:W4:Y:S01]  /*33c00*/  LDL.LU.64 R14, [R1+0x68] ;  /* 0x00006800010e7983 */ /* 0x000f220000300a00 */
[----:B0-----:R-:W-:Y:S02]  /*33c10*/  STL.64 [R1+0x1f68], R22 ;  /* 0x001f681601007387 */ /* 0x001fe40000100a00 */
[----:B------:R0:W-:Y:S02]  /*33c20*/  STL.64 [R1+0x1f60], R20 ;  /* 0x001f601401007387 */ /* 0x0001e40000100a00 */
[----:B0-----:R-:W1:Y:S01]  /*33c30*/  LDL.LU R20, [R1+0x3c0] ;  /* 0x0003c00001147983 */ /* 0x001e620000300800 */
[----:B------:R-:W1:Y:S02]  /*33c40*/  LDL.LU R21, [R1+0x3c4] ;  /* 0x0003c40001157983 */ /* 0x000e640000300800 */
[----:B------:R-:W1:Y:S02]  /*33c50*/  LDL.LU R22, [R1+0x3c8] ;  /* 0x0003c80001167983 */ /* 0x000e640000300800 */
[----:B------:R-:W1:Y:S02]  /*33c60*/  LDL.LU R23, [R1+0x3cc] ;  /* 0x0003cc0001177983 */ /* 0x000e640000300800 */
[C---:B-1----:R-:W-:Y:S11]  /*33c70*/  HMMA.16816.F32 R20, R16.reuse, R26, R20 ;  /* 0x0000001a1014723c */ /* 0x042ff60000001814 */
[----:B------:R-:W-:Y:S11]  /*33c80*/  @!UPT UIADD3 URZ, URZ, URZ, URZ ;  /* 0x0000003f3f3ff290 */ /* 0x000ff6000fffe03f */
[----:B------:R-:W-:Y:S01]  /*33c90*/  @!UPT UIADD3 URZ, URZ, URZ, URZ ;  /* 0x0000003f3f3ff290 */ /* 0x000fe2000fffe03f */
[----:B------:R0:W-:Y:S01]  /*33ca0*/  STL.64 [R1+0x3c0], R20 ;  /* 0x0003c01401007387 */ /* 0x0001e20000100a00 */
[----:B------:R-:W-:Y:S02]  /*33cb0*/  STL.64 [R1+0x3c8], R22 ;  /* 0x0003c81601007387 */ /* 0x000fe40000100a00 */
[----:B0-----:R-:W-:Y:S02]  /*33cc0*/  IMAD.MOV.U32 R21, RZ, RZ, R26 ;  /* 0x000000ffff157224 */ /* 0x001fe400078e001a */
[----:B------:R-:W-:Y:S02]  /*33cd0*/  IMAD.MOV.U32 R20, RZ, RZ, R27 ;  /* 0x000000ffff147224 */ /* 0x000fe400078e001b */
[----:B------:R-:W3:Y:S03]  /*33ce0*/  LDL.LU.64 R26, [R1+0x2098] ;  /* 0x00209800011a7983 */ /* 0x000ee60000300a00 */
[----:B------:R0:W-:Y:S02]  /*33cf0*/  STL [R1+0x1fac], R20 ;  /* 0x001fac1401007387 */ /* 0x0001e40000100800 */
[----:B------:R1:W-:Y:S01]  /*33d00*/  STL [R1+0x1fa8], R21 ;  /* 0x001fa81501007387 */ /* 0x0003e20000100800 */
[----:B0-----:R-:W2:Y:S01]  /*33d10*/  LDL.LU R20, [R1+0x390] ;  /* 0x0003900001147983 */ /* 0x001ea20000300800 */
[----:B-1----:R-:W2:Y:S02]  /*33d20*/  LDL.LU R21, [R1+0x394] ;  /* 0x0003940001157983 */ /* 0x002ea40000300800 */
[----:B------:R-:W2:Y:S02]  /*33d30*/  LDL.LU R22, [R1+0x398] ;  /* 0x0003980001167983 */ /* 0x000ea40000300800 */
[----:B------:R-:W2:Y:S01]  /*33d40*/  LDL.LU R23, [R1+0x39c] ;  /* 0x00039c0001177983 */ /* 0x000ea20000300800 */
[C---:B---3--:R-:W-:Y:S11]  /*33d50*/  HMMA.16816.F32 R4, R16.reuse, R26, R4 ;  /* 0x0000001a1004723c */ /* 0x048ff60000001804 */
[----:B------:R-:W-:Y:S11]  /*33d60*/  @!UPT UIADD3 URZ, URZ, URZ, URZ ;  /* 0x0000003f3f3ff290 */ /* 0x000ff6000fffe03f */
[----:B------:R-:W-:Y:S01]  /*33d70*/  @!UPT UIADD3 URZ, URZ, URZ, URZ ;  /* 0x0000003f3f3ff290 */ /* 0x000fe2000fffe03f */
[----:B------:R0:W-:Y:S01]  /*33d80*/  STL.64 [R1+0x3b0], R4 ;  /* 0x0003b00401007387 */ /* 0x0001e20000100a00 */
[----:B------:R-:W-:Y:S02]  /*33d90*/  STL.64 [R1+0x3b8], R6 ;  /* 0x0003b80601007387 */ /* 0x000fe40000100a00 */
[----:B0-----:R-:W-:Y:S02]  /*33da0*/  IMAD.MOV.U32 R4, RZ, RZ, R27 ;  /* 0x000000ffff047224 */ /* 0x001fe400078e001b */
[----:B------:R-:W-:Y:S02]  /*33db0*/  IMAD.MOV.U32 R5, RZ, RZ, R26 ;  /* 0x000000ffff057224 */ /* 0x000fe400078e001a */
[----:B------:R-:W3:Y:S01]  /*33dc0*/  LDL.LU.64 R26, [R1+0x2090] ;  /* 0x00209000011a7983 */ /* 0x000ee20000300a00 */
[----:B------:R0:W-:Y:S02]  /*33dd0*/  STL [R1+0x1fb4], R4 ;  /* 0x001fb40401007387 */ /* 0x0001e40000100800 */
[----:B------:R1:W-:Y:S01]  /*33de0*/  STL [R1+0x1fb0], R5 ;  /* 0x001fb00501007387 */ /* 0x0003e20000100800 */
[----:B0-----:R-:W3:Y:S01]  /*33df0*/  LDL.LU R4, [R1+0x3a0] ;  /* 0x0003a00001047983 */ /* 0x001ee20000300800 */
[----:B-1----:R-:W3:Y:S02]  /*33e00*/  LDL.LU R5, [R1+0x3a4] ;  /* 0x0003a40001057983 */ /* 0x002ee40000300800 */
[----:B------:R-:W3:Y:S02]  /*33e10*/  LDL.LU R6, [R1+0x3a8] ;  /* 0x0003a80001067983 */ /* 0x000ee40000300800 */
[----:B------:R-:W3:Y:S02]  /*33e20*/  LDL.LU R7, [R1+0x3ac] ;  /* 0x0003ac0001077983 */ /* 0x000ee40000300800 */
[C---:B---3--:R-:W-:Y:S11]  /*33e30*/  HMMA.16816.F32 R4, R16.reuse, R26, R4 ;  /* 0x0000001a1004723c */ /* 0x048ff60000001804 */
[----:B------:R-:W-:Y:S11]  /*33e40*/  @!UPT UIADD3 URZ, URZ, URZ, URZ ;  /* 0x0000003f3f3ff290 */ /* 0x000ff6000fffe03f */
[----:B------:R-:W-:Y:S01]  /*33e50*/  @!UPT UIADD3 URZ, URZ, URZ, URZ ;  /* 0x0000003f3f3ff290 */ /* 0x000fe2000fffe03f */
[----:B------:R-:W-:Y:S01]  /*33e60*/  STL.64 [R1+0x3a0], R4 ;  /* 0x0003a00401007387 */ /* 0x000fe20000100a00 */
[----:B------:R0:W-:Y:S02]  /*33e70*/  STL.64 [R1+0x3a8], R6 ;  /* 0x0003a80601007387 */ /* 0x0001e40000100a00 */
[----:B0-----:R-:W-:Y:S02]  /*33e80*/  IMAD.MOV.U32 R7, RZ, RZ, R26 ;  /* 0x000000ffff077224 */ /* 0x001fe400078e001a */
[----:B------:R-:W-:Y:S02]  /*33e90*/  IMAD.MOV.U32 R6, RZ, RZ, R27 ;  /* 0x000000ffff067224 */ /* 0x000fe400078e001b */
[----:B------:R-:W2:Y:S01]  /*33ea0*/  LDL.LU.64 R26, [R1+0x2088] ;  /* 0x00208800011a7983 */ /* 0x000ea20000300a00 */
[----:B------:R-:W-:Y:S02]  /*33eb0*/  STL [R1+0x1fb8], R7 ;  /* 0x001fb80701007387 */ /* 0x000fe40000100800 */
[----:B------:R0:W-:Y:S02]  /*33ec0*/  STL [R1+0x2010], R6 ;  /* 0x0020100601007387 */ /* 0x0001e40000100800 */
[----:B------:R-:W4:Y:S01]  /*33ed0*/  LDL.LU R4, [R1+0x370] ;  /* 0x0003700001047983 */ /* 0x000f220000300800 */
[----:B------:R-:W4:Y:S04]  /*33ee0*/  LDL.LU R5, [R1+0x374] ;  /* 0x0003740001057983 */ /* 0x000f280000300800 */
[----:B0-----:R-:W4:Y:S01]  /*33ef0*/  LDL.LU R6, [R1+0x378] ;  /* 0x0003780001067983 */ /* 0x001f220000300800 */
[----:B------:R-:W4:Y:S01]  /*33f00*/  LDL.LU R7, [R1+0x37c] ;  /* 0x00037c0001077983 */ /* 0x000f220000300800 */
[C---:B--2---:R-:W-:Y:S11]  /*33f10*/  HMMA.16816.F32 R20, R16.reuse, R26, R20 ;  /* 0x0000001a1014723c */ /* 0x044ff60000001814 */
[----:B------:R-:W-:Y:S11]  /*33f20*/  @!UPT UIADD3 URZ, URZ, URZ, URZ ;  /* 0x0000003f3f3ff290 */ /* 0x000ff6000fffe03f */
[----:B------:R-:W-:Y:S01]  /*33f30*/  @!UPT UIADD3 URZ, URZ, URZ, URZ ;  /* 0x0000003f3f3ff290 */ /* 0x000fe2000fffe03f */
[----:B------:R-:W-:Y:S01]  /*33f40*/  STL.64 [R1+0x390], R20 ;  /* 0x0003901401007387 */ /* 0x000fe20000100a00 */
[----:B------:R0:W-:Y:S02]  /*33f50*/  STL.64 [R1+0x398], R22 ;  /* 0x0003981601007387 */ /* 0x0001e40000100a00 */
[----:B0-----:R-:W-:Y:S02]  /*33f60*/  IMAD.MOV.U32 R23, RZ, RZ, R26 ;  /* 0x000000ffff177224 */ /* 0x001fe400078e001a */
[----:B------:R-:W-:Y:S02]  /*33f70*/  IMAD.MOV.U32 R22, RZ, RZ, R27 ;  /* 0x000000ffff167224 */ /* 0x000fe400078e001b */
[----:B------:R-:W2:Y:S01]  /*33f80*/  LDL.LU.64 R26, [R1+0x2080] ;  /* 0x00208000011a7983 */ /* 0x000ea20000300a00 */
[----:B------:R-:W3:Y:S02]  /*33f90*/  LDL.LU R25, [R1+0x2078] ;  /* 0x0020780001197983 */ /* 0x000ee40000300800 */
[----:B------:R0:W-:Y:S02]  /*33fa0*/  STL.64 [R1+0x2028], R22 ;  /* 0x0020281601007387 */ /* 0x0001e40000100a00 */
[----:B0-----:R-:W2:Y:S02]  /*33fb0*/  LDL.LU.64 R22, [R1+0x78] ;  /* 0x0000780001167983 */ /* 0x001ea40000300a00 */
[----:B--2---:R-:W-:Y:S11]  /*33fc0*/  HMMA.16816.F32 R8, R16, R22, R8 ;  /* 0x000000161008723c */ /* 0x004ff60000001808 */
[----:B------:R-:W-:Y:S11]  /*33fd0*/  @!UPT UIADD3 URZ, URZ, URZ, URZ ;  /* 0x0000003f3f3ff290 */ /* 0x000ff6000fffe03f */
[----:B------:R-:W-:Y:S01]  /*33fe0*/  @!UPT UIADD3 URZ, URZ, URZ, URZ ;  /* 0x0000003f3f3ff290 */ /* 0x000fe2000fffe03f */
[----:B------:R0:W-:Y:S01]  /*33ff0*/  STL.64 [R1+0x380], R8 ;  /* 0x0003800801007387 */ /* 0x0001e20000100a00 */
[----:B------:R-:W-:Y:S02]  /*34000*/  STL.64 [R1+0x388], R10 ;  /* 0x0003880a01007387 */ /* 0x000fe40000100a00 */
[----:B0-----:R-:W-:Y:S02]  /*34010*/  IMAD.MOV.U32 R8, RZ, RZ, R22 ;  /* 0x000000ffff087224 */ /* 0x001fe400078e0016 */
[----:B------:R-:W-:-:S05]  /*34020*/  IMAD.MOV.U32 R9, RZ, RZ, R23 ;  /* 0x000000ffff097224 */ /* 0x000fca00078e0017 */
[----:B------:R0:W-:Y:S04]  /*34030*/  STL.64 [R1+0x2040], R8 ;  /* 0x0020400801007387 */ /* 0x0001e80000100a00 */
[----:B0-----:R-:W2:Y:S01]  /*34040*/  LDL.LU R8, [R1+0x340] ;  /* 0x0003400001087983 */ /* 0x001ea20000300800 */
[----:B------:R-:W2:Y:S02]  /*34050*/  LDL.LU R9, [R1+0x344] ;  /* 0x0003440001097983 */ /* 0x000ea40000300800 */
[----:B------:R-:W2:Y:S02]  /*34060*/  LDL.LU R10, [R1+0x348] ;  /* 0x00034800010a7983 */ /* 0x000ea40000300800 */
[----:B------:R-:W2:Y:S01]  /*34070*/  LDL.LU R11, [R1+0x34c] ;  /* 0x00034c00010b7983 */ /* 0x000ea20000300800 */
[----:B----4-:R-:W-:Y:S01]  /*34080*/  HMMA.16816.F32 R4, R16, R14, R4 ;  /* 0x0000000e1004723c */ /* 0x010fe20000001804 */
[----:B--2---:R0:W-:Y:S01]  /*34090*/  STL.64 [R1+0x2050], R10 ;  /* 0x0020500a01007387 */ /* 0x0041e20000100a00 */
[----:B------:R-:W-:Y:S03]  /*340a0*/  STL.64 [R1+0x2048], R8 ;  /* 0x0020480801007387 */ /* 0x000fe60000100a00 */
[----:B0-----:R-:W2:Y:S04]  /*340b0*/  LDL.LU.64 R10, [R1+0x48] ;  /* 0x00004800010a7983 */ /* 0x001ea80000300a00 */
[----:B--2---:R0:W-:Y:S04]  /*340c0*/  STL.64 [R1+0x2060], R10 ;  /* 0x0020600a01007387 */ /* 0x0041e80000100a00 */
[----:B0-----:R-:W2:Y:S10]  /*340d0*/  LDL.LU.64 R10, [R1+0x58] ;  /* 0x00005800010a7983 */ /* 0x001eb40000300a00 */
[----:B------:R0:W-:Y:S02]  /*340e0*/  STL.64 [R1+0x370], R4 ;  /* 0x0003700401007387 */ /* 0x0001e40000100a00 */
[----:B------:R1:W-:Y:S01]  /*340f0*/  STL.64 [R1+0x378], R6 ;  /* 0x0003780601007387 */ /* 0x0003e20000100a00 */
[----:B0-----:R-:W4:Y:S01]  /*34100*/  LDL.LU R4, [R1+0x320] ;  /* 0x0003200001047983 */ /* 0x001f220000300800 */
[----:B------:R-:W4:Y:S02]  /*34110*/  LDL.LU R5, [R1+0x324] ;  /* 0x0003240001057983 */ /* 0x000f240000300800 */
[----:B-1----:R-:W2:Y:S02]  /*34120*/  LDL.LU R6, [R1+0x328] ;  /* 0x0003280001067983 */ /* 0x002ea40000300800 */
[----:B------:R-:W2:Y:S01]  /*34130*/  LDL.LU R7, [R1+0x32c] ;  /* 0x00032c0001077983 */ /* 0x000ea20000300800 */
[----:B------:R-:W2:Y:S01]  /*34140*/  LDL.LU R20, [R1+0x330] ;  /* 0x0003300001147983 */ /* 0x000ea20000300800 */
[----:B------:R-:W2:Y:S02]  /*34150*/  LDL.LU R21, [R1+0x334] ;  /* 0x0003340001157983 */ /* 0x000ea40000300800 */
[----:B------:R-:W2:Y:S02]  /*34160*/  LDL.LU R22, [R1+0x338] ;  /* 0x0003380001167983 */ /* 0x000ea40000300800 */
[----:B------:R-:W2:Y:S02]  /*34170*/  LDL.LU R23, [R1+0x33c] ;  /* 0x00033c0001177983 */ /* 0x000ea40000300800 */
[----:B--2---:R0:W-:Y:S01]  /*34180*/  STL.64 [R1+0x2038], R22 ;  /* 0x0020381601007387 */ /* 0x0041e20000100a00 */
[----:B------:R1:W-:Y:S03]  /*34190*/  STL.64 [R1+0x2030], R20 ;  /* 0x0020301401007387 */ /* 0x0003e60000100a00 */
[----:B0-----:R-:W2:Y:S04]  /*341a0*/  LDL.LU.64 R22, [R1+0x38] ;  /* 0x0000380001167983 */ /* 0x001ea80000300a00 */
[----:B--2---:R0:W-:Y:S01]  /*341b0*/  STL.64 [R1+0x2058], R22 ;  /* 0x0020581601007387 */ /* 0x0041e20000100a00 */
[----:B-1----:R-:W2:Y:S02]  /*341c0*/  LDL.LU R20, [R1+0x350] ;  /* 0x0003500001147983 */ /* 0x002ea40000300800 */
[----:B------:R-:W2:Y:S01]  /*341d0*/  LDL.LU R21, [R1+0x354] ;  /* 0x0003540001157983 */ /* 0x000ea20000300800 */
[----:B0-----:R-:W2:Y:S01]  /*341e0*/  LDL.LU R22, [R1+0x358] ;  /* 0x0003580001167983 */ /* 0x001ea20000300800 */
[----:B------:R-:W2:Y:S03]  /*341f0*/  LDL.LU R23, [R1+0x35c] ;  /* 0x00035c0001177983 */ /* 0x000ea60000300800 */
[----:B--2---:R-:W-:Y:S01]  /*34200*/  STL.64 [R1+0x2070], R22 ;  /* 0x0020701601007387 */ /* 0x004fe20000100a00 */
[----:B------:R0:W-:Y:S03]  /*34210*/  STL.64 [R1+0x2068], R20 ;  /* 0x0020681401007387 */ /* 0x0001e60000100a00 */
[----:B0-----:R-:W2:Y:S01]  /*34220*/  LDL.LU R20, [R1+0x360] ;  /* 0x0003600001147983 */ /* 0x001ea20000300800 */
[----:B------:R-:W2:Y:S02]  /*34230*/  LDL.LU R21, [R1+0x364] ;  /* 0x0003640001157983 */ /* 0x000ea40000300800 */
[----:B------:R-:W2:Y:S02]  /*34240*/  LDL.LU R22, [R1+0x368] ;  /* 0x0003680001167983 */ /* 0x000ea40000300800 */
[----:B------:R-:W2:Y:S02]  /*34250*/  LDL.LU R23, [R1+0x36c] ;  /* 0x00036c0001177983 */ /* 0x000ea40000300800 */
[----:B------:R-:W-:Y:S01]  /*34260*/  IMAD.MOV.U32 R24, RZ, RZ, R14 ;  /* 0x000000ffff187224 */ /* 0x000fe200078e000e */
[----:B------:R0:W-:Y:S01]  /*34270*/  STL.64 [R1+0x2020], R6 ;  /* 0x0020200601007387 */ /* 0x0001e20000100a00 */
[----:B----4-:R-:W-:Y:S02]  /*34280*/  STL.64 [R1+0x2018], R4 ;  /* 0x0020180401007387 */ /* 0x010fe40000100a00 */
[----:B------:R-:W-:-:S02]  /*34290*/  IMAD.MOV.U32 R0, RZ, RZ, R15 ;  /* 0x000000ffff007224 */ /* 0x000fc400078e000f */
[----:B------:R-:W-:Y:S02]  /*342a0*/  IMAD.MOV.U32 R28, RZ, RZ, R10 ;  /* 0x000000ffff1c7224 */ /* 0x000fe400078e000a */
[----:B------:R-:W-:Y:S01]  /*342b0*/  IMAD.MOV.U32 R2, RZ, RZ, R11 ;  /* 0x000000ffff027224 */ /* 0x000fe200078e000b */
[----:B0-----:R-:W4:Y:S01]  /*342c0*/  LDL.LU.64 R6, [R1+0x28] ;  /* 0x0000280001067983 */ /* 0x001f220000300a00 */
[----:B------:R-:W4:Y:S02]  /*342d0*/  LDL.LU.64 R14, [R1+0x18] ;  /* 0x00001800010e7983 */ /* 0x000f240000300a00 */
[----:B------:R0:W-:Y:S02]  /*342e0*/  STL.64 [R1+0x1fe8], R26 ;  /* 0x001fe81a01007387 */ /* 0x0001e40000100a00 */
[----:B---3--:R-:W-:Y:S01]  /*342f0*/  STL.64 [R1+0x1fe0], R24 ;  /* 0x001fe01801007387 */ /* 0x008fe20000100a00 */
        /* <DEDUP_REMOVED lines=18> */
[C---:B--2---:R-:W-:Y:S11]  /*34420*/  HMMA.16816.F32 R8, R16.reuse, R22, R8 ;  /* 0x000000161008723c */ /* 0x044ff60000001808 */
[----:B------:R-:W-:Y:S11]  /*34430*/  @!UPT UIADD3 URZ, URZ, URZ, URZ ;  /* 0x0000003f3f3ff290 */ /* 0x000ff6000fffe03f */
[----:B------:R-:W-:Y:S01]  /*34440*/  @!UPT UIADD3 URZ, URZ, URZ, URZ ;  /* 0x0000003f3f3ff290 */ /* 0x000fe2000fffe03f */
[----:B------:R0:W-:Y:S01]  /*34450*/  STL.64 [R1+0x340], R8 ;  /* 0x0003400801007387 */ /* 0x0001e20000100a00 */
[----:B------:R1:W-:Y:S03]  /*34460*/  STL.64 [R1+0x348], R10 ;  /* 0x0003480a01007387 */ /* 0x0003e60000100a00 */
[----:B0-----:R-:W2:Y:S01]  /*34470*/  LDL.LU.64 R8, [R1+0x2040] ;  /* 0x0020400001087983 */ /* 0x001ea20000300a00 */
[----:B-1----:R-:W-:Y:S02]  /*34480*/  IMAD.MOV.U32 R10, RZ, RZ, R22 ;  /* 0x000000ffff0a7224 */ /* 0x002fe400078e0016 */
[----:B------:R-:W-:Y:S02]  /*34490*/  IMAD.MOV.U32 R11, RZ, RZ, R23 ;  /* 0x000000ffff0b7224 */ /* 0x000fe400078e0017 */
[----:B------:R-:W4:Y:S01]  /*344a0*/  LDL.LU.64 R22, [R1+0x2038] ;  /* 0x0020380001167983 */ /* 0x000f220000300a00 */
[----:B------:R-:W4:Y:S02]  /*344b0*/  LDL.LU.64 R20, [R1+0x2030] ;  /* 0x0020300001147983 */ /* 0x000f240000300a00 */
[----:B------:R-:W-:Y:S01]  /*344c0*/  STL.64 [R1+0x1fc8], R10 ;  /* 0x001fc80a01007387 */ /* 0x000fe20000100a00 */
[----:B--2---:R0:W-:Y:S04]  /*344d0*/  STL.64 [R1+0x1fc0], R8 ;  /* 0x001fc00801007387 */ /* 0x0041e80000100a00 */
[----:B0-----:R-:W2:Y:S01]  /*344e0*/  LDL.LU R8, [R1+0x2f0] ;  /* 0x0002f00001087983 */ /* 0x001ea20000300800 */
[----:B------:R-:W2:Y:S02]  /*344f0*/  LDL.LU R9, [R1+0x2f4] ;  /* 0x0002f40001097983 */ /* 0x000ea40000300800 */
[----:B------:R-:W2:Y:S02]  /*34500*/  LDL.LU R10, [R1+0x2f8] ;  /* 0x0002f800010a7983 */ /* 0x000ea40000300800 */
[----:B------:R-:W2:Y:S01]  /*34510*/  LDL.LU R11, [R1+0x2fc] ;  /* 0x0002fc00010b7983 */ /* 0x000ea20000300800 */
[----:B----4-:R-:W-:Y:S01]  /*34520*/  HMMA.16816.F32 R20, R16, R6, R20 ;  /* 0x000000061014723c */ /* 0x010fe20000001814 */
[----:B--2---:R-:W-:Y:S01]  /*34530*/  STL.64 [R1+0x1fd8], R10 ;  /* 0x001fd80a01007387 */ /* 0x004fe20000100a00 */
[----:B------:R0:W-:Y:S03]  /*34540*/  STL.64 [R1+0x1fd0], R8 ;  /* 0x001fd00801007387 */ /* 0x0001e60000100a00 */
[----:B0-----:R-:W2:Y:S01]  /*34550*/  LDL.LU R8, [R1+0x300] ;  /* 0x0003000001087983 */ /* 0x001ea20000300800 */
[----:B------:R-:W2:Y:S02]  /*34560*/  LDL.LU R9, [R1+0x304] ;  /* 0x0003040001097983 */ /* 0x000ea40000300800 */
[----:B------:R-:W4:Y:S02]  /*34570*/  LDL.LU R10, [R1+0x308] ;  /* 0x00030800010a7983 */ /* 0x000f240000300800 */
[----:B------:R-:W4:Y:S02]  /*34580*/  LDL.LU R11, [R1+0x30c] ;  /* 0x00030c00010b7983 */ /* 0x000f240000300800 */
[----:B----4-:R-:W-:Y:S01]  /*34590*/  STL.64 [R1+0x1ff8], R10 ;  /* 0x001ff80a01007387 */ /* 0x010fe20000100a00 */
[----:B--2---:R0:W-:Y:S03]  /*345a0*/  STL.64 [R1+0x1ff0], R8 ;  /* 0x001ff00801007387 */ /* 0x0041e60000100a00 */
[----:B0-----:R-:W3:Y:S01]  /*345b0*/  LDL.LU R8, [R1+0x310] ;  /* 0x0003100001087983 */ /* 0x001ee20000300800 */
[----:B------:R-:W3:Y:S02]  /*345c0*/  LDL.LU R9, [R1+0x314] ;  /* 0x0003140001097983 */ /* 0x000ee40000300800 */
[----:B------:R-:W3:Y:S02]  /*345d0*/  LDL.LU R10, [R1+0x318] ;  /* 0x00031800010a7983 */ /* 0x000ee40000300800 */
[----:B------:R-:W3:Y:S02]  /*345e0*/  LDL.LU R11, [R1+0x31c] ;  /* 0x00031c00010b7983 */ /* 0x000ee40000300800 */
[----:B------:R0:W-:Y:S01]  /*345f0*/  STL.64 [R1+0x330], R20 ;  /* 0x0003301401007387 */ /* 0x0001e20000100a00 */
[----:B------:R1:W-:Y:S02]  /*34600*/  STL.64 [R1+0x338], R22 ;  /* 0x0003381601007387 */ /* 0x0003e40000100a00 */
[----:B0-----:R-:W-:Y:S01]  /*34610*/  IMAD.MOV.U32 R20, RZ, RZ, R6 ;  /* 0x000000ffff147224 */ /* 0x001fe200078e0006 */
[----:B-1----:R-:W2:Y:S01]  /*34620*/  LDL.LU.64 R22, [R1+0x2028] ;  /* 0x0020280001167983 */ /* 0x002ea20000300a00 */
[----:B------:R-:W-:-:S02]  /*34630*/  IMAD.MOV.U32 R21, RZ, RZ, R7 ;  /* 0x000000ffff157224 */ /* 0x000fc400078e0007 */
[----:B------:R-:W4:Y:S02]  /*34640*/  LDL.LU.64 R6, [R1+0x2020] ;  /* 0x0020200001067983 */ /* 0x000f240000300a00 */
[----:B------:R-:W4:Y:S02]  /*34650*/  LDL.LU.64 R4, [R1+0x2018] ;  /* 0x0020180001047983 */ /* 0x000f240000300a00 */
[----:B------:R-:W-:Y:S01]  /*34660*/  IMAD.MOV.U32 R13, RZ, RZ, R15 ;  /* 0x000000ffff0d7224 */ /* 0x000fe200078e000f */
[C---:B---3--:R-:W-:Y:S08]  /*34670*/  HMMA.16816.F32 R8, R16.reuse, R26, R8 ;  /* 0x0000001a1008723c */ /* 0x048ff00000001808 */
[----:B----4-:R-:W-:Y:S11]  /*34680*/  HMMA.16816.F32 R4, R16, R14, R4 ;  /* 0x0000000e1004723c */ /* 0x010ff60000001804 */
[----:B------:R-:W-:Y:S11]  /*34690*/  @!UPT UIADD3 URZ, URZ, URZ, URZ ;  /* 0x0000003f3f3ff290 */ /* 0x000ff6000fffe03f */
[----:B------:R-:W-:Y:S01]  /*346a0*/  @!UPT UIADD3 URZ, URZ, URZ, URZ ;  /* 0x0000003f3f3ff290 */ /* 0x000fe2000fffe03f */
[----:B------:R0:W-:Y:S01]  /*346b0*/  STL.64 [R1+0x320], R4 ;  /* 0x0003200401007387 */ /* 0x0001e20000100a00 */
[----:B------:R1:W-:Y:S02]  /*346c0*/  STL.64 [R1+0x328], R6 ;  /* 0x0003280601007387 */ /* 0x0003e40000100a00 */
[----:B0-----:R-:W-:Y:S01]  /*346d0*/  IMAD.MOV.U32 R5, RZ, RZ, R14 ;  /* 0x000000ffff057224 */ /* 0x001fe200078e000e */
[----:B-1----:R-:W3:Y:S01]  /*346e0*/  LDL.LU R6, [R1+0x2010] ;  /* 0x0020100001067983 */ /* 0x002ee20000300800 */
[----:B------:R-:W4:Y:S02]  /*346f0*/  LDL.LU.64 R14, [R1+0x2008] ;  /* 0x00200800010e7983 */ /* 0x000f240000300a00 */
[----:B------:R-:W2:Y:S02]  /*34700*/  LDL.LU R12, [R1+0x2000] ;  /* 0x00200000010c7983 */ /* 0x000ea40000300800 */
[----:B------:R-:W-:Y:S01]  /*34710*/  STL.64 [R1+0x310], R8 ;  /* 0x0003100801007387 */ /* 0x000fe20000100a00 */
[----:B------:R0:W-:Y:S01]  /*34720*/  STL.64 [R1+0x318], R10 ;  /* 0x0003180a01007387 */ /* 0x0001e20000100a00 */
[----:B------:R-:W-:-:S02]  /*34730*/  IMAD.MOV.U32 R7, RZ, RZ, R26 ;  /* 0x000000ffff077224 */ /* 0x000fc400078e001a */
[----:B------:R-:W-:Y:S01]  /*34740*/  IMAD.MOV.U32 R4, RZ, RZ, R27 ;  /* 0x000000ffff047224 */ /* 0x000fe200078e001b */
[----:B0-----:R-:W2:Y:S01]  /*34750*/  LDL.LU.64 R10, [R1+0x1ff8] ;  /* 0x001ff800010a7983 */ /* 0x001ea20000300a00 */
[----:B------:R-:W2:Y:S02]  /*34760*/  LDL.LU.64 R8, [R1+0x1ff0] ;  /* 0x001ff00001087983 */ /* 0x000ea40000300a00 */
[----:B------:R-:W2:Y:S02]  /*34770*/  LDL.LU.64 R26, [R1+0x1fe8] ;  /* 0x001fe800011a7983 */ /* 0x000ea40000300a00 */
[----:B------:R-:W3:Y:S01]  /*34780*/  LDL.LU.64 R24, [R1+0x1fe0] ;  /* 0x001fe00001187983 */ /* 0x000ee20000300a00 */
[----:B--2---:R-:W-:Y:S11]  /*34790*/  HMMA.16816.F32 R8, R16, R26, R8 ;  /* 0x0000001a1008723c */ /* 0x004ff60000001808 */
[----:B------:R-:W-:Y:S11]  /*347a0*/  @!UPT UIADD3 URZ, URZ, URZ, URZ ;  /* 0x0000003f3f3ff290 */ /* 0x000ff6000fffe03f */
[----:B------:R-:W-:Y:S01]  /*347b0*/  @!UPT UIADD3 URZ, URZ, URZ, URZ ;  /* 0x0000003f3f3ff290 */ /* 0x000fe2000fffe03f */
[----:B------:R-:W-:Y:S01]  /*347c0*/  STL.64 [R1+0x300], R8 ;  /* 0x0003000801007387 */ /* 0x000fe20000100a00 */
[----:B------:R0:W-:Y:S03]  /*347d0*/  STL.64 [R1+0x308], R10 ;  /* 0x0003080a01007387 */ /* 0x0001e60000100a00 */
[----:B0-----:R-:W4:Y:S01]  /*347e0*/  LDL.LU.64 R10, [R1+0x1fd8] ;  /* 0x001fd800010a7983 */ /* 0x001f220000300a00 */
[----:B------:R-:W4:Y:S02]  /*347f0*/  LDL.LU.64 R8, [R1+0x1fd0] ;  /* 0x001fd00001087983 */ /* 0x000f240000300a00 */
[----:B------:R0:W-:Y:S02]  /*34800*/  STL.64 [R1+0x1e40], R26 ;  /* 0x001e401a01007387 */ /* 0x0001e40000100a00 */
[----:B---3--:R-:W-:Y:S02]  /*34810*/  STL [R1+0x1e38], R25 ;  /* 0x001e381901007387 */ /* 0x008fe40000100800 */
[----:B0-----:R-:W-:-:S02]  /*34820*/  IMAD.MOV.U32 R26, RZ, RZ, R7 ;  /* 0x000000ffff1a7224 */ /* 0x001fc400078e0007 */
[----:B------:R-:W-:Y:S01]  /*34830*/  IMAD.MOV.U32 R27, RZ, RZ, R4 ;  /* 0x000000ffff1b7224 */ /* 0x000fe200078e0004 */
[----:B----4-:R-:W-:Y:S11]  /*34840*/  HMMA.16816.F32 R8, R16, R14, R8 ;  /* 0x0000000e1008723c */ /* 0x010ff60000001808 */
[----:B------:R-:W-:Y:S11]  /*34850*/  @!UPT UIADD3 URZ, URZ, URZ, URZ ;  /* 0x0000003f3f3ff290 */ /* 0x000ff6000fffe03f */
[----:B------:R-:W-:Y:S01]  /*34860*/  @!UPT UIADD3 URZ, URZ, URZ, URZ ;  /* 0x0000003f3f3ff290 */ /* 0x000fe2000fffe03f */
[----:B------:R-:W-:Y:S01]  /*34870*/  STL.64 [R1+0x2f0], R8 ;  /* 0x0002f00801007387 */ /* 0x000fe20000100a00 */
[----:B------:R0:W-:Y:S03]  /*34880*/  STL.64 [R1+0x2f8], R10 ;  /* 0x0002f80a01007387 */ /* 0x0001e60000100a00 */
[----:B0-----:R-:W2:Y:S01]  /*34890*/  LDL.LU.64 R10, [R1+0x1fc8] ;  /* 0x001fc800010a7983 */ /* 0x001ea20000300a00 */
[----:B------:R-:W3:Y:S02]  /*348a0*/  LDL.LU.64 R8, [R1+0x1fc0] ;  /* 0x001fc00001087983 */ /* 0x000ee40000300a00 */
[----:B------:R-:W4:Y:S02]  /*348b0*/  LDL.LU R7, [R1+0x1fb8] ;  /* 0x001fb80001077983 */ /* 0x000f240000300800 */
[----:B------:R-:W2:Y:S01]  /*348c0*/  LDL.LU R4, [R1+0x1fb4] ;  /* 0x001fb40001047983 */ /* 0x000ea20000300800 */
[----:B------:R0:W-:Y:S02]  /*348d0*/  STL.64 [R1+0x1e58], R26 ;  /* 0x001e581a01007387 */ /* 0x0001e40000100a00 */
[----:B0-----:R-:W-:-:S02]  /*348e0*/  IMAD.MOV.U32 R26, RZ, RZ, R5 ;  /* 0x000000ffff1a7224 */ /* 0x001fc400078e0005 */
[----:B------:R-:W-:Y:S01]  /*348f0*/  IMAD.MOV.U32 R27, RZ, RZ, R13 ;  /* 0x000000ffff1b7224 */ /* 0x000fe200078e000d */
[----:B------:R-:W2:Y:S04]  /*34900*/  LDL.LU R5, [R1+0x1fb0] ;  /* 0x001fb00001057983 */ /* 0x000ea80000300800 */
[----:B------:R-:W-:Y:S01]  /*34910*/  STL.64 [R1+0x1e70], R26 ;  /* 0x001e701a01007387 */ /* 0x000fe20000100a00 */
[----:B------:R-:W-:Y:S02]  /*34920*/  STL.64 [R1+0x1e30], R14 ;  /* 0x001e300e01007387 */ /* 0x000fe40000100a00 */
[----:B------:R0:W-:Y:S02]  /*34930*/  STL [R1+0x1e28], R12 ;  /* 0x001e280c01007387 */ /* 0x0001e40000100800 */
        /* <DEDUP_REMOVED lines=50> */
[----:B------:R-:W4:Y:S01]  /*34c60*/  LDL.LU R24, [R1+0x1f8c] ;  /* 0x001f8c0001187983 */ /* 0x000f220000300800 */
[----:B------:R-:W4:Y:S03]  /*34c70*/  LDL.LU R0, [R1+0x1f88] ;  /* 0x001f880001007983 */ /* 0x000f260000300800 */
[----:B------:R3:W-:Y:S02]  /*34c80*/  STL.64 [R1+0x1ee8], R26 ;  /* 0x001ee81a01007387 */ /* 0x0007e40000100a00 */
[----:B---3--:R-:W-:Y:S02]  /*34c90*/  IMAD.MOV.U32 R26, RZ, RZ, R8 ;  /* 0x000000ffff1a7224 */ /* 0x008fe400078e0008 */
        /* <DEDUP_REMOVED lines=19> */
[----:B----4-:R-:W-:-:S02]  /*34dd0*/  IMAD.MOV.U32 R26, RZ, RZ, R7 ;  /* 0x000000ffff1a7224 */ /* 0x010fc400078e0007 */
[----:B------:R-:W-:-:S05]  /*34de0*/  IMAD.MOV.U32 R27, RZ, RZ, R6 ;  /* 0x000000ffff1b7224 */ /* 0x000fca00078e0006 */
        /* <DEDUP_REMOVED lines=8> */
[----:B------:R-:W-:-:S05]  /*34e70*/  IMAD.MOV.U32 R27, RZ, RZ, R4 ;  /* 0x000000ffff1b7224 */ /* 0x000fca00078e0004 */
[----:B------:R-:W-:Y:S04]  /*34e80*/  STL.64 [R1+0x1f48], R26 ;  /* 0x001f481a01007387 */ /* 0x000fe80000100a00 */
[----:B----4-:R-:W-:Y:S01]  /*34e90*/  STL.64 [R1+0x1ef8], R14 ;  /* 0x001ef80e01007387 */ /* 0x010fe20000100a00 */
[----:B--2---:R0:W-:Y:S03]  /*34ea0*/  STL.64 [R1+0x1ef0], R12 ;  /* 0x001ef00c01007387 */ /* 0x0041e60000100a00 */
[----:B0-----:R-:W2:Y:S01]  /*34eb0*/  LDL.LU R12, [R1+0x180] ;  /* 0x00018000010c7983 */ /* 0x001ea20000300800 */
[----:B------:R-:W2:Y:S02]  /*34ec0*/  LDL.LU R13, [R1+0x184] ;  /* 0x00018400010d7983 */ /* 0x000ea40000300800 */
[----:B------:R-:W4:Y:S02]  /*34ed0*/  LDL.LU R14, [R1+0x188] ;  /* 0x00018800010e7983 */ /* 0x000f240000300800 */
[----:B------:R-:W4:Y:S01]  /*34ee0*/  LDL.LU R15, [R1+0x18c] ;  /* 0x00018c00010f7983 */ /* 0x000f220000300800 */
[----:B------:R-:W2:Y:S01]  /*34ef0*/  LDL.LU R4, [R1+0x2e0] ;  /* 0x0002e00001047983 */ /* 0x000ea20000300800 */
[----:B------:R-:W3:Y:S02]  /*34f00*/  LDL.LU R5, [R1+0x2e4] ;  /* 0x0002e40001057983 */ /* 0x000ee40000300800 */
[----:B------:R-:W3:Y:S02]  /*34f10*/  LDL.LU R6, [R1+0x2e8] ;  /* 0x0002e80001067983 */ /* 0x000ee40000300800 */
[----:B------:R-:W3:Y:S02]  /*34f20*/  LDL.LU R7, [R1+0x2ec] ;  /* 0x0002ec0001077983 */ /* 0x000ee40000300800 */
[----:B------:R-:W-:-:S02]  /*34f30*/  IMAD.MOV.U32 R27, RZ, RZ, R20 ;  /* 0x000000ffff1b7224 */ /* 0x000fc400078e0014 */
[----:B------:R-:W-:Y:S01]  /*34f40*/  IMAD.MOV.U32 R26, RZ, RZ, R21 ;  /* 0x000000ffff1a7224 */ /* 0x000fe200078e0015 */
[----:B------:R-:W3:Y:S01]  /*34f50*/  LDL.LU R20, [R1+0x1d0] ;  /* 0x0001d00001147983 */ /* 0x000ee20000300800 */
[----:B------:R-:W3:Y:S02]  /*34f60*/  LDL.LU R21, [R1+0x1d4] ;  /* 0x0001d40001157983 */ /* 0x000ee40000300800 */
[----:B------:R-:W3:Y:S02]  /*34f70*/  LDL.LU R22, [R1+0x1d8] ;  /* 0x0001d80001167983 */ /* 0x000ee40000300800 */
[----:B------:R-:W3:Y:S01]  /*34f80*/  LDL.LU R23, [R1+0x1dc] ;  /* 0x0001dc0001177983 */ /* 0x000ee20000300800 */
[----:B----4-:R-:W-:Y:S01]  /*34f90*/  STL.64 [R1+0x1f10], R14 ;  /* 0x001f100e01007387 */ /* 0x010fe20000100a00 */
[----:B--2---:R0:W-:Y:S03]  /*34fa0*/  STL.64 [R1+0x1f08], R12 ;  /* 0x001f080c01007387 */ /* 0x0041e60000100a00 */
[----:B0-----:R-:W2:Y:S01]  /*34fb0*/  LDL.LU R12, [R1+0x190] ;  /* 0x00019000010c7983 */ /* 0x001ea20000300800 */
[----:B------:R-:W2:Y:S02]  /*34fc0*/  LDL.LU R13, [R1+0x194] ;  /* 0x00019400010d7983 */ /* 0x000ea40000300800 */
[----:B------:R-:W4:Y:S02]  /*34fd0*/  LDL.LU R14, [R1+0x198] ;  /* 0x00019800010e7983 */ /* 0x000f240000300800 */
[----:B------:R-:W4:Y:S02]  /*34fe0*/  LDL.LU R15, [R1+0x19c] ;  /* 0x00019c00010f7983 */ /* 0x000f240000300800 */
[----:B----4-:R-:W-:Y:S01]  /*34ff0*/  STL.64 [R1+0x1f28], R14 ;  /* 0x001f280e01007387 */ /* 0x010fe20000100a00 */
[----:B--2---:R0:W-:Y:S03]  /*35000*/  STL.64 [R1+0x1f20], R12 ;  /* 0x001f200c01007387 */ /* 0x0041e60000100a00 */
[----:B0-----:R-:W2:Y:S01]  /*35010*/  LDL.LU R12, [R1+0x1a0] ;  /* 0x0001a000010c7983 */ /* 0x001ea20000300800 */
[----:B------:R-:W2:Y:S02]  /*35020*/  LDL.LU R13, [R1+0x1a4] ;  /* 0x0001a400010d7983 */ /* 0x000ea40000300800 */
[----:B------:R-:W4:Y:S02]  /*35030*/  LDL.LU R14, [R1+0x1a8] ;  /* 0x0001a800010e7983 */ /* 0x000f240000300800 */
[----:B------:R-:W4:Y:S01]  /*35040*/  LDL.LU R15, [R1+0x1ac] ;  /* 0x0001ac00010f7983 */ /* 0x000f220000300800 */
[C---:B---3--:R-:W-:Y:S01]  /*35050*/  HMMA.16816.F32 R4, R16.reuse, R10, R4 ;  /* 0x0000000a1004723c */ /* 0x048fe20000001804 */
        /* <DEDUP_REMOVED lines=15> */
[----:B------:R-:W4:Y:S02]  /*35150*/  LDL.LU.64 R4, [R1+0x1f70] ;  /* 0x001f700001047983 */ /* 0x000f240000300a00 */
[----:B------:R-:W-:Y:S02]  /*35160*/  STL.64 [R1+0x1e20], R10 ;  /* 0x001e200a01007387 */ /* 0x000fe40000100a00 */
[----:B------:R0:W-:Y:S02]  /*35170*/  STL.64 [R1+0x1e18], R8 ;  /* 0x001e180801007387 */ /* 0x0001e40000100a00 */
[----:B0-----:R-:W2:Y:S01]  /*35180*/  LDL.LU R8, [R1+0xf0] ;  /* 0x0000f00001087983 */ /* 0x001ea20000300800 */
[----:B------:R-:W2:Y:S02]  /*35190*/  LDL.LU R9, [R1+0xf4] ;  /* 0x0000f40001097983 */ /* 0x000ea40000300800 */
[----:B------:R-:W2:Y:S02]  /*351a0*/  LDL.LU R10, [R1+0xf8] ;  /* 0x0000f800010a7983 */ /* 0x000ea40000300800 */
[----:B------:R-:W2:Y:S01]  /*351b0*/  LDL.LU R11, [R1+0xfc] ;  /* 0x0000fc00010b7983 */ /* 0x000ea20000300800 */
[----:B---3--:R-:W-:Y:S01]  /*351c0*/  HMMA.16816.F32 R16, R16, R6, R20 ;  /* 0x000000061010723c */ /* 0x008fe20000001814 */
[----:B------:R-:W2:Y:S01]  /*351d0*/  LDL.LU.64 R22, [R1+0x1f68] ;  /* 0x001f680001167983 */ /* 0x000ea20000300a00 */
[----:B------:R-:W2:Y:S11]  /*351e0*/  LDL.LU.64 R20, [R1+0x1f60] ;  /* 0x001f600001147983 */ /* 0x000eb60000300a00 */
[----:B------:R-:W-:Y:S10]  /*351f0*/  @!UPT UIADD3 URZ, URZ, URZ, URZ ;  /* 0x0000003f3f3ff290 */ /* 0x000ff4000fffe03f */
[----:B------:R0:W-:Y:S01]  /*35200*/  STL.64 [R1+0x1d0], R16 ;  /* 0x0001d01001007387 */ /* 0x0001e20000100a00 */
[----:B------:R1:W-:Y:S03]  /*35210*/  STL.64 [R1+0x1d8], R18 ;  /* 0x0001d81201007387 */ /* 0x0003e60000100a00 */
[----:B0-----:R-:W3:Y:S01]  /*35220*/  LDL.LU R16, [R1+0xc0] ;  /* 0x0000c00001107983 */ /* 0x001ee20000300800 */
[----:B-1----:R-:W-:Y:S02]  /*35230*/  IMAD.MOV.U32 R18, RZ, RZ, R24 ;  /* 0x000000ffff127224 */ /* 0x002fe400078e0018 */
[----:B------:R-:W3:Y:S01]  /*35240*/  LDL.LU R17, [R1+0xc4] ;  /* 0x0000c40001117983 */ /* 0x000ee20000300800 */
        /* <DEDUP_REMOVED lines=28> */
[----:B----4-:R-:W-:Y:S02]  /*35410*/  IMAD.MOV.U32 R19, RZ, RZ, R4 ;  /* 0x000000ffff137224 */ /* 0x010fe400078e0004 */
[----:B------:R-:W4:Y:S01]  /*35420*/  LDL R4, [R1+0x4c0] ;  /* 0x0004c00001047983 */ /* 0x000f220000100800 */
        /* <DEDUP_REMOVED lines=63> */
[----:B------:R-:W3:Y:S01]  /*35820*/  LDL.LU R12, [R1+0x1e28] ;  /* 0x001e2800010c7983 */ /* 0x000ee20000300800 */
[----:B--2---:R-:W-:Y:S11]  /*35830*/  HMMA.16816.F32 R8, R20, R14, R8 ;  /* 0x0000000e1408723c */ /* 0x004ff60000001808 */
[----:B------:R-:W-:Y:S11]  /*35840*/  @!UPT UIADD3 URZ, URZ, URZ, URZ ;  /* 0x0000003f3f3ff290 */ /* 0x000ff6000fffe03f */
[----:B------:R-:W-:Y:S01]  /*35850*/  @!UPT UIADD3 URZ, URZ, URZ, URZ ;  /* 0x0000003f3f3ff290 */ /* 0x000fe2000fffe03f */
[----:B------:R-:W-:Y:S01]  /*35860*/  STL.64 [R1+0xf0], R8 ;  /* 0x0000f00801007387 */ /* 0x000fe20000100a00 */
[----:B------:R0:W-:Y:S03]  /*35870*/  STL.64 [R1+0xf8], R10 ;  /* 0x0000f80a01007387 */ /* 0x0001e60000100a00 */
[----:B0-----:R-:W3:Y:S01]  /*35880*/  LDL.LU.64 R10, [R1+0x1e20] ;  /* 0x001e2000010a7983 */ /* 0x001ee20000300a00 */
[----:B------:R-:W2:Y:S02]  /*35890*/  LDL.LU.64 R8, [R1+0x1e18] ;  /* 0x001e180001087983 */ /* 0x000ea40000300a00 */
[----:B------:R-:W-:Y:S02]  /*358a0*/  IMAD.MOV.U32 R15, RZ, RZ, R0 ;  /* 0x000000ffff0f7224 */ /* 0x000fe400078e0000 */
[----:B--2---:R-:W-:Y:S02]  /*358b0*/  IMAD.MOV.U32 R13, RZ, RZ, R9 ;  /* 0x000000ffff0d7224 */ /* 0x004fe400078e0009 */
[----:B------:R-:W-:-:S07]  /*358c0*/  IMAD.MOV.U32 R14, RZ, RZ, R8 ;  /* 0x000000ffff0e7224 */ /* 0x000fce00078e0008 */
[C---:B---3--:R-:W-:Y:S08]  /*358d0*/  HMMA.16816.F32 R8, R20.reuse, R10, R12 ;  /* 0x0000000a1408723c */ /* 0x048ff0000000180c */
[----:B------:R-:W-:Y:S01]  /*358e0*/  HMMA.16816.F32 R12, R20, R6, R16 ;  /* 0x00000006140c723c */ /* 0x000fe20000001810 */
[----:B----4-:R-:W-:Y:S04]  /*358f0*/  LDSM.16.M88.4 R20, [R4+0x2000] ;  /* 0x002000000414783b */ /* 0x010fe80000000200 */
[----:B------:R-:W-:Y:S02]  /*35900*/  LDSM.16.MT88.4 R16, [R25+0x11000] ;  /* 0x011000001910783b */ /* 0x000fe40000004200 */
[----:B------:R-:W-:Y:S11]  /*35910*/  LDSM.16.M88.4 R24, [R4+0x6000] ;  /* 0x006000000418783b */ /* 0x000ff60000000200 */
[----:B------:R-:W-:Y:S05]  /*35920*/  @!UPT UIADD3 URZ, URZ, URZ, URZ ;  /* 0x0000003f3f3ff290 */ /* 0x000fea000fffe03f */
[----:B------:R-:W-:Y:S01]  /*35930*/  STL.64 [R1+0xc0], R12 ;  /* 0x0000c00c01007387 */ /* 0x000fe20000100a00 */
[----:B------:R-:W-:Y:S02]  /*35940*/  STL.64 [R1+0xe0], R8 ;  /* 0x0000e00801007387 */ /* 0x000fe40000100a00 */
[----:B------:R-:W-:Y:S02]  /*35950*/  STL.64 [R1+0xe8], R10 ;  /* 0x0000e80a01007387 */ /* 0x000fe40000100a00 */
[----:B------:R-:W0:Y:S04]  /*35960*/  LDSM.16.M88.4 R8, [R4] ;  /* 0x000000000408783b */ /* 0x000e280000000200 */
[----:B------:R-:W-:Y:S01]  /*35970*/  STL [R1+0xc8], R14 ;  /* 0x0000c80e01007387 */ /* 0x000fe20000100800 */
[----:B------:R-:W-:-:S02]  /*35980*/  IMAD.MOV.U32 R0, RZ, RZ, R15 ;  /* 0x000000ffff007224 */ /* 0x000fc400078e000f */
[----:B------:R-:W1:Y:S03]  /*35990*/  LDSM.16.M88.4 R12, [R4+0x1000] ;  /* 0x00100000040c783b */ /* 0x000e660000000200 */
[----:B------:R-:W-:Y:S04]  /*359a0*/  STL [R1+0x1a88], R0 ;  /* 0x001a880001007387 */ /* 0x000fe80000100800 */
[----:B0-----:R-:W-:Y:S01]  /*359b0*/  STL.64 [R1+0xb0], R8 ;  /* 0x0000b00801007387 */ /* 0x001fe20000100a00 */
[----:B------:R-:W-:Y:S02]  /*359c0*/  STL.64 [R1+0xb8], R10 ;  /* 0x0000b80a01007387 */ /* 0x000fe40000100a00 */
[----:B-1----:R-:W-:Y:S02]  /*359d0*/  STL.64 [R1+0xa0], R12 ;  /* 0x0000a00c01007387 */ /* 0x002fe40000100a00 */
[----:B------:R-:W-:Y:S01]  /*359e0*/  STL.64 [R1+0xa8], R14 ;  /* 0x0000a80e01007387 */ /* 0x000fe20000100a00 */
[----:B------:R-:W-:Y:S01]  /*359f0*/  STL.64 [R1+0x90], R20 ;  /* 0x0000901401007387 */ /* 0x000fe20000100a00 */
[----:B------:R0:W-:Y:S03]  /*35a00*/  STL.64 [R1+0x98], R22 ;  /* 0x0000981601007387 */ /* 0x0001e60000100a00 */
[----:B------:R-:W1:Y:S04]  /*35a10*/  LDSM.16.M88.4 R8, [R4+0x3000] ;  /* 0x003000000408783b */ /* 0x000e680000000200 */
[----:B------:R-:W2:Y:S04]  /*35a20*/  LDSM.16.M88.4 R12, [R4+0x4000] ;  /* 0x00400000040c783b */ /* 0x000ea80000000200 */
[----:B0-----:R-:W3:Y:S04]  /*35a30*/  LDL R23, [R1+0x5f8] ;  /* 0x0005f80001177983 */ /* 0x001ee80000100800 */
[----:B-1----:R-:W-:Y:S01]  /*35a40*/  STL.64 [R1+0x80], R8 ;  /* 0x0000800801007387 */ /* 0x002fe20000100a00 */
[----:B------:R-:W-:Y:S02]  /*35a50*/  STL.64 [R1+0x88], R10 ;  /* 0x0000880a01007387 */ /* 0x000fe40000100a00 */
[----:B------:R-:W0:Y:S04]  /*35a60*/  LDSM.16.M88.4 R8, [R4+0x5000] ;  /* 0x005000000408783b */ /* 0x000e280000000200 */
[----:B--2---:R-:W-:Y:S01]  /*35a70*/  STL.64 [R1+0x70], R12 ;  /* 0x0000700c01007387 */ /* 0x004fe20000100a00 */
[----:B------:R-:W-:Y:S02]  /*35a80*/  STL.64 [R1+0x78], R14 ;  /* 0x0000780e01007387 */ /* 0x000fe40000100a00 */
[----:B------:R-:W1:Y:S02]  /*35a90*/  LDSM.16.M88.4 R12, [R4+0x7000] ;  /* 0x00700000040c783b */ /* 0x000e640000000200 */
[----:B0-----:R-:W-:Y:S02]  /*35aa0*/  STL.64 [R1+0x60], R8 ;  /* 0x0000600801007387 */ /* 0x001fe40000100a00 */
[----:B------:R-:W-:Y:S02]  /*35ab0*/  STL.64 [R1+0x68], R10 ;  /* 0x0000680a01007387 */ /* 0x000fe40000100a00 */
[----:B------:R-:W0:Y:S04]  /*35ac0*/  LDSM.16.M88.4 R8, [R4+0x8000] ;  /* 0x008000000408783b */ /* 0x000e280000000200 */
[----:B------:R-:W-:Y:S01]  /*35ad0*/  STL.64 [R1+0x50], R24 ;  /* 0x0000501801007387 */ /* 0x000fe20000100a00 */
[----:B------:R-:W-:Y:S02]  /*35ae0*/  STL.64 [R1+0x58], R26 ;  /* 0x0000581a01007387 */ /* 0x000fe40000100a00 */
[----:B------:R-:W2:Y:S04]  /*35af0*/  LDSM.16.M88.4 R24, [R4+0x9000] ;  /* 0x009000000418783b */ /* 0x000ea80000000200 */
[----:B-1----:R-:W-:Y:S02]  /*35b00*/  STL.64 [R1+0x40], R12 ;  /* 0x0000400c01007387 */ /* 0x002fe40000100a00 */
[----:B------:R-:W-:Y:S02]  /*35b10*/  STL.64 [R1+0x48], R14 ;  /* 0x0000480e01007387 */ /* 0x000fe40000100a00 */
[----:B------:R-:W1:Y:S04]  /*35b20*/  LDSM.16.M88.4 R12, [R4+0xa000] ;  /* 0x00a00000040c783b */ /* 0x000e680000000200 */
[----:B0-----:R-:W-:Y:S01]  /*35b30*/  STL.64 [R1+0x30], R8 ;  /* 0x0000300801007387 */ /* 0x001fe20000100a00 */
[----:B------:R-:W-:Y:S02]  /*35b40*/  STL.64 [R1+0x38], R10 ;  /* 0x0000380a01007387 */ /* 0x000fe40000100a00 */
[----:B--2---:R-:W-:Y:S02]  /*35b50*/  STL.64 [R1+0x20], R24 ;  /* 0x0000201801007387 */ /* 0x004fe40000100a00 */
[----:B------:R-:W-:Y:S02]  /*35b60*/  STL.64 [R1+0x28], R26 ;  /* 0x0000281a01007387 */ /* 0x000fe40000100a00 */
[----:B------:R-:W0:Y:S04]  /*35b70*/  LDSM.16.M88.4 R24, [R4+0xc000] ;  /* 0x00c000000418783b */ /* 0x000e280000000200 */
[----:B------:R-:W2:Y:S04]  /*35b80*/  LDSM.16.M88.4 R8, [R4+0xb000] ;  /* 0x00b000000408783b */ /* 0x000ea80000000200 */
[----:B-1----:R-:W-:Y:S01]  /*35b90*/  STL.64 [R1+0x10], R12 ;  /* 0x0000100c01007387 */ /* 0x002fe20000100a00 */
[----:B------:R-:W-:Y:S02]  /*35ba0*/  STL.64 [R1+0x18], R14 ;  /* 0x0000180e01007387 */ /* 0x000fe40000100a00 */
[----:B------:R-:W1:Y:S01]  /*35bb0*/  LDSM.16.M88.4 R12, [R4+0xd000] ;  /* 0x00d00000040c783b */ /* 0x000e620000000200 */
[----:B0-----:R-:W-:Y:S03]  /*35bc0*/  STL [R1+0x18c4], R26 ;  /* 0x0018c41a01007387 */ /* 0x001fe60000100800 */
[----:B--2---:R-:W-:Y:S02]  /*35bd0*/  STL.64 [R1], R8 ;  /* 0x0000000801007387 */ /* 0x004fe40000100a00 */
[----:B------:R-:W-:Y:S02]  /*35be0*/  STL.64 [R1+0x8], R10 ;  /* 0x0000080a01007387 */ /* 0x000fe40000100a00 */
[----:B------:R-:W0:Y:S04]  /*35bf0*/  LDSM.16.M88.4 R8, [R4+0xe000] ;  /* 0x00e000000408783b */ /* 0x000e280000000200 */
[----:B------:R-:W-:Y:S01]  /*35c00*/  STL [R1+0x18c0], R27 ;  /* 0x0018c01b01007387 */ /* 0x000fe20000100800 */
[----:B------:R2:W-:Y:S03]  /*35c10*/  STL.64 [R1+0x1dd0], R24 ;  /* 0x001dd01801007387 */ /* 0x0005e60000100a00 */
[----:B--2---:R-:W2:Y:S01]  /*35c20*/  LDL.64 R24, [R1+0xb0] ;  /* 0x0000b00001187983 */ /* 0x004ea20000100a00 */
[----:B-1----:R-:W-:Y:S02]  /*35c30*/  STL [R1+0x1d48], R12 ;  /* 0x001d480c01007387 */ /* 0x002fe40000100800 */
[----:B------:R1:W-:Y:S02]  /*35c40*/  STL [R1+0x1d44], R13 ;  /* 0x001d440d01007387 */ /* 0x0003e40000100800 */
[----:B------:R-:W-:Y:S01]  /*35c50*/  STL [R1+0x1914], R14 ;  /* 0x0019140e01007387 */ /* 0x000fe20000100800 */
[----:B------:R-:W-:Y:S04]  /*35c60*/  STL [R1+0x1910], R15 ;  /* 0x0019100f01007387 */ /* 0x000fe80000100800 */
[----:B-1----:R-:W4:Y:S04]  /*35c70*/  LDL.64 R12, [R1+0xa0] ;  /* 0x0000a000010c7983 */ /* 0x002f280000100a00 */
[----:B0-----:R0:W-:Y:S01]  /*35c80*/  STL [R1+0x1d2c], R8 ;  /* 0x001d2c0801007387 */ /* 0x0011e20000100800 */
[----:B------:R1:W-:Y:S02]  /*35c90*/  STL [R1+0x1d28], R9 ;  /* 0x001d280901007387 */ /* 0x0003e40000100800 */
[----:B------:R1:W-:Y:S02]  /*35ca0*/  STL [R1+0x188c], R10 ;  /* 0x00188c0a01007387 */ /* 0x0003e40000100800 */
[----:B------:R1:W-:Y:S01]  /*35cb0*/  STL [R1+0x1888], R11 ;  /* 0x0018880b01007387 */ /* 0x0003e20000100800 */
[----:B0-----:R-:W4:Y:S01]  /*35cc0*/  LDL.LU R8, [R1+0x4a0] ;  /* 0x0004a00001087983 */ /* 0x001f220000300800 */
[----:B-1----:R-:W4:Y:S02]  /*35cd0*/  LDL.LU R9, [R1+0x4a4] ;  /* 0x0004a40001097983 */ /* 0x002f240000300800 */
[----:B------:R-:W4:Y:S02]  /*35ce0*/  LDL.LU R10, [R1+0x4a8] ;  /* 0x0004a800010a7983 */ /* 0x000f240000300800 */
[----:B------:R-:W-:-:S02]  /*35cf0*/  IMAD.MOV.U32 R11, RZ, RZ, R5 ;  /* 0x000000ffff0b7224 */ /* 0x000fc400078e0005 */
[----:B------:R-:W0:Y:S04]  /*35d00*/  LDSM.16.M88.4 R4, [R4+0xf000] ;  /* 0x00f000000404783b */ /* 0x000e280000000200 */
[----:B0-----:R-:W-:Y:S01]  /*35d10*/  STL [R1+0x1934], R6 ;  /* 0x0019340601007387 */ /* 0x001fe20000100800 */
[----:B------:R-:W-:Y:S03]  /*35d20*/  STL [R1+0x1930], R7 ;  /* 0x0019300701007387 */ /* 0x000fe60000100800 */
[----:B---3--:R-:W0:Y:S04]  /*35d30*/  LDSM.16.MT88.4 R20, [R23+0x11000] ;  /* 0x011000001714783b */ /* 0x008e280000004200 */
[----:B0-----:R-:W-:Y:S01]  /*35d40*/  STL.64 [R1+0x1d18], R22 ;  /* 0x001d181601007387 */ /* 0x001fe20000100a00 */
[----:B------:R0:W-:Y:S03]  /*35d50*/  STL.64 [R1+0x1d10], R20 ;  /* 0x001d101401007387 */ /* 0x0001e60000100a00 */
[----:B0-----:R-:W3:Y:S01]  /*35d60*/  LDL.LU R20, [R1+0x4b0] ;  /* 0x0004b00001147983 */ /* 0x001ee20000300800 */
[----:B------:R-:W3:Y:S02]  /*35d70*/  LDL.LU R21, [R1+0x4b4] ;  /* 0x0004b40001157983 */ /* 0x000ee40000300800 */
[----:B------:R-:W3:Y:S02]  /*35d80*/  LDL.LU R22, [R1+0x4b8] ;  /* 0x0004b80001167983 */ /* 0x000ee40000300800 */
[----:B------:R-:W3:Y:S02]  /*35d90*/  LDL.LU R23, [R1+0x4bc] ;  /* 0x0004bc0001177983 */ /* 0x000ee40000300800 */
[----:B--2---:R-:W-:Y:S01]  /*35da0*/  IMAD.MOV.U32 R0, RZ, RZ, R25 ;  /* 0x000000ffff007224 */ /* 0x004fe200078e0019 */
[C---:B---3--:R-:W-:Y:S11]  /*35db0*/  HMMA.16816.F32 R20, R16.reuse, R24, R20 ;  /* 0x000000181014723c */ /* 0x048ff60000001814 */
[----:B------:R-:W-:Y:S11]  /*35dc0*/  @!UPT UIADD3 URZ, URZ, URZ, URZ ;  /* 0x0000003f3f3ff290 */ /* 0x000ff6000fffe03f */
[----:B------:R-:W-:Y:S01]  /*35dd0*/  @!UPT UIADD3 URZ, URZ, URZ, URZ ;  /* 0x0000003f3f3ff290 */ /* 0x000fe2000fffe03f */
[----:B------:R0:W-:Y:S01]  /*35de0*/  STL.64 [R1+0x4b0], R20 ;  /* 0x0004b01401007387 */ /* 0x0001e20000100a00 */
[----:B------:R-:W-:Y:S02]  /*35df0*/  STL.64 [R1+0x4b8], R22 ;  /* 0x0004b81601007387 */ /* 0x000fe40000100a00 */
[----:B0-----:R-:W-:Y:S02]  /*35e00*/  IMAD.MOV.U32 R20, RZ, RZ, R24 ;  /* 0x000000ffff147224 */ /* 0x001fe400078e0018 */
[----:B------:R-:W2:Y:S01]  /*35e10*/  LDL.64 R24, [R1+0x70] ;  /* 0x0000700001187983 */ /* 0x000ea20000100a00 */
[----:B----4-:R-:W-:Y:S01]  /*35e20*/  HMMA.16816.F32 R8, R16, R12, R8 ;  /* 0x0000000c1008723c */ /* 0x010fe20000001808 */
[----:B------:R-:W-:Y:S02]  /*35e30*/  IMAD.MOV.U32 R27, RZ, RZ, R2 ;  /* 0x000000ffff1b7224 */ /* 0x000fe400078e0002 */
[----:B--2---:R0:W-:Y:S04]  /*35e40*/  STL.64 [R1+0x1de8], R24 ;  /* 0x001de81801007387 */ /* 0x0041e80000100a00 */
[----:B0-----:R-:W2:Y:S01]  /*35e50*/  LDL.LU R24, [R1+0x480] ;  /* 0x0004800001187983 */ /* 0x001ea20000300800 */
[----:B------:R-:W2:Y:S02]  /*35e60*/  LDL.LU R25, [R1+0x484] ;  /* 0x0004840001197983 */ /* 0x000ea40000300800 */
[----:B------:R-:W3:Y:S11]  /*35e70*/  LDL.LU R26, [R1+0x488] ;  /* 0x00048800011a7983 */ /* 0x000ef60000300800 */
[----:B------:R-:W-:Y:S03]  /*35e80*/  @!UPT UIADD3 URZ, URZ, URZ, URZ ;  /* 0x0000003f3f3ff290 */ /* 0x000fe6000fffe03f */
[----:B------:R-:W-:Y:S02]  /*35e90*/  IMAD.MOV.U32 R6, RZ, RZ, R9 ;  /* 0x000000ffff067224 */ /* 0x000fe400078e0009 */
[----:B------:R-:W-:Y:S02]  /*35ea0*/  IMAD.MOV.U32 R7, RZ, RZ, R10 ;  /* 0x000000ffff077224 */ /* 0x000fe400078e000a */
[----:B------:R-:W-:Y:S01]  /*35eb0*/  IMAD.MOV.U32 R2, RZ, RZ, R11 ;  /* 0x000000ffff027224 */ /* 0x000fe200078e000b */
[----:B---3--:R-:W-:Y:S01]  /*35ec0*/  STL.64 [R1+0x1e08], R26 ;  /* 0x001e081a01007387 */ /* 0x008fe20000100a00 */
[----:B--2---:R0:W-:Y:S03]  /*35ed0*/  STL.64 [R1+0x1e00], R24 ;  /* 0x001e001801007387 */ /* 0x0041e60000100a00 */
[----:B0-----:R-:W2:Y:S01]  /*35ee0*/  LDL.64 R24, [R1+0x90] ;  /* 0x0000900001187983 */ /* 0x001ea20000100a00 */
[----:B------:R-:W-:Y:S02]  /*35ef0*/  STL [R1+0x1d34], R0 ;  /* 0x001d340001007387 */ /* 0x000fe40000100800 */
[----:B------:R-:W-:Y:S02]  /*35f00*/  STL [R1+0x1d30], R20 ;  /* 0x001d301401007387 */ /* 0x000fe40000100800 */
[----:B------:R0:W-:Y:S02]  /*35f10*/  STL [R1+0x4a0], R8 ;  /* 0x0004a00801007387 */ /* 0x0001e40000100800 */
[----:B0-----:R-:W3:Y:S01]  /*35f20*/  LDL.LU R8, [R1+0x460] ;  /* 0x0004600001087983 */ /* 0x001ee20000300800 */
[----:B------:R-:W3:Y:S02]  /*35f30*/  LDL.LU R9, [R1+0x464] ;  /* 0x0004640001097983 */ /* 0x000ee40000300800 */
[----:B------:R-:W4:Y:S02]  /*35f40*/  LDL.LU R10, [R1+0x468] ;  /* 0x00046800010a7983 */ /* 0x000f240000300800 */
[----:B------:R-:W4:Y:S02]  /*35f50*/  LDL.LU R11, [R1+0x46c] ;  /* 0x00046c00010b7983 */ /* 0x000f240000300800 */
[----:B------:R-:W-:-:S02]  /*35f60*/  IMAD.MOV.U32 R21, RZ, RZ, R13 ;  /* 0x000000ffff157224 */ /* 0x000fc400078e000d */
[----:B------:R-:W-:Y:S01]  /*35f70*/  IMAD.MOV.U32 R22, RZ, RZ, R12 ;  /* 0x000000ffff167224 */ /* 0x000fe200078e000c */
[----:B----4-:R-:W-:Y:S01]  /*35f80*/  STL.64 [R1+0x1df8], R10 ;  /* 0x001df80a01007387 */ /* 0x010fe20000100a00 */
[----:B---3--:R0:W-:Y:S02]  /*35f90*/  STL.64 [R1+0x1df0], R8 ;  /* 0x001df00801007387 */ /* 0x0081e40000100a00 */
[----:B------:R-:W3:Y:S01]  /*35fa0*/  LDL.64 R12, [R1+0x60] ;  /* 0x00006000010c7983 */ /* 0x000ee20000100a00 */
[----:B0-----:R-:W4:Y:S01]  /*35fb0*/  LDL.64 R8, [R1+0x80] ;  /* 0x0000800001087983 */ /* 0x001f220000100a00 */
[----:B------:R0:W-:Y:S02]  /*35fc0*/  STL [R1+0x1d3c], R21 ;  /* 0x001d3c1501007387 */ /* 0x0001e40000100800 */
[----:B------:R1:W-:Y:S02]  /*35fd0*/  STL [R1+0x1d38], R22 ;  /* 0x001d381601007387 */ /* 0x0003e40000100800 */
[----:B------:R-:W3:Y:S02]  /*35fe0*/  LDL.LU R20, [R1+0x470] ;  /* 0x0004700001147983 */ /* 0x000ee40000300800 */
[----:B0-----:R-:W-:-:S02]  /*35ff0*/  IMAD.MOV.U32 R21, RZ, RZ, R28 ;  /* 0x000000ffff157224 */ /* 0x001fc400078e001c */
[----:B-1----:R-:W-:Y:S01]  /*36000*/  IMAD.MOV.U32 R22, RZ, RZ, R29 ;  /* 0x000000ffff167224 */ /* 0x002fe200078e001d */
[----:B------:R-:W3:Y:S01]  /*36010*/  LDL.LU R28, [R1+0x1e14] ;  /* 0x001e1400011c7983 */ /* 0x000ee20000300800 */
[----:B------:R-:W4:Y:S02]  /*36020*/  LDL.LU R29, [R1+0x1e10] ;  /* 0x001e1000011d7983 */ /* 0x000f240000300800 */
[----:B------:R-:W4:Y:S02]  /*36030*/  LDL.LU R23, [R1+0x47c] ;  /* 0x00047c0001177983 */ /* 0x000f240000300800 */
[----:B------:R-:W-:Y:S01]  /*36040*/  STL [R1+0x1a94], R2 ;  /* 0x001a940201007387 */ /* 0x000fe20000100800 */
[----:B------:R-:W-:Y:S01]  /*36050*/  STL [R1+0x1a90], R7 ;  /* 0x001a900701007387 */ /* 0x000fe20000100800 */
[----:B------:R-:W-:Y:S02]  /*36060*/  STL [R1+0x1a8c], R6 ;  /* 0x001a8c0601007387 */ /* 0x000fe40000100800 */
[----:B------:R0:W-:Y:S02]  /*36070*/  STL.64 [R1+0x1d20], R4 ;  /* 0x001d200401007387 */ /* 0x0001e40000100a00 */
[----:B0-----:R-:W4:Y:S01]  /*36080*/  LDL.LU R4, [R1+0x490] ;  /* 0x0004900001047983 */ /* 0x001f220000300800 */
[----:B------:R-:W4:Y:S02]  /*36090*/  LDL.LU R5, [R1+0x494] ;  /* 0x0004940001057983 */ /* 0x000f240000300800 */
[----:B--2---:R-:W-:-:S02]  /*360a0*/  IMAD.MOV.U32 R2, RZ, RZ, R25 ;  /* 0x000000ffff027224 */ /* 0x004fc400078e0019 */
[----:B---3--:R-:W-:Y:S02]  /*360b0*/  IMAD.MOV.U32 R7, RZ, RZ, R28 ;  /* 0x000000ffff077224 */ /* 0x008fe400078e001c */
[----:B----4-:R-:W-:-:S07]  /*360c0*/  IMAD.MOV.U32 R6, RZ, RZ, R29 ;  /* 0x000000ffff067224 */ /* 0x010fce00078e001d */
[----:B------:R-:W-:Y:S11]  /*360d0*/  HMMA.16816.F32 R4, R16, R24, R4 ;  /* 0x000000181004723c */ /* 0x000ff60000001804 */
[----:B------:R-:W-:Y:S11]  /*360e0*/  @!UPT UIADD3 URZ, URZ, URZ, URZ ;  /* 0x0000003f3f3ff290 */ /* 0x000ff6000fffe03f */
[----:B------:R-:W-:Y:S01]  /*360f0*/  @!UPT UIADD3 URZ, URZ, URZ, URZ ;  /* 0x0000003f3f3ff290 */ /* 0x000fe2000fffe03f */
[----:B------:R0:W-:Y:S01]  /*36100*/  STL.64 [R1+0x490], R4 ;  /* 0x0004900401007387 */ /* 0x0001e20000100a00 */
[----:B------:R1:W-:Y:S02]  /*36110*/  STL.64 [R1+0x498], R6 ;  /* 0x0004980601007387 */ /* 0x0003e40000100a00 */
[----:B------:R-:W2:Y:S02]  /*36120*/  LDL.LU.64 R26, [R1+0x1e08] ;  /* 0x001e0800011a7983 */ /* 0x000ea40000300a00 */
[----:B0-----:R-:W-:Y:S02]  /*36130*/  IMAD.MOV.U32 R4, RZ, RZ, R24 ;  /* 0x000000ffff047224 */ /* 0x001fe400078e0018 */
[----:B------:R-:W2:Y:S03]  /*36140*/  LDL.LU.64 R24, [R1+0x1e00] ;  /* 0x001e000001187983 */ /* 0x000ea60000300a00 */
[----:B------:R-:W-:Y:S02]  /*36150*/  STL [R1+0x1d40], R4 ;  /* 0x001d400401007387 */ /* 0x000fe40000100800 */
[----:B-1----:R-:W-:-:S02]  /*36160*/  IMAD.MOV.U32 R6, RZ, RZ, R8 ;  /* 0x000000ffff067224 */ /* 0x002fc400078e0008 */
[----:B------:R-:W-:Y:S01]  /*36170*/  IMAD.MOV.U32 R5, RZ, RZ, R9 ;  /* 0x000000ffff057224 */ /* 0x000fe200078e0009 */
[----:B------:R-:W3:Y:S01]  /*36180*/  LDL.LU.64 R10, [R1+0x1df8] ;  /* 0x001df800010a7983 */ /* 0x000ee20000300a00 */
[----:B--2---:R-:W-:Y:S03]  /*36190*/  HMMA.16816.F32 R24, R16, R8, R24 ;  /* 0x000000081018723c */ /* 0x004fe60000001818 */
[----:B------:R-:W3:Y:S11]  /*361a0*/  LDL.LU.64 R8, [R1+0x1df0] ;  /* 0x001df00001087983 */ /* 0x000ef60000300a00 */
[----:B------:R-:W-:Y:S09]  /*361b0*/  @!UPT UIADD3 URZ, URZ, URZ, URZ ;  /* 0x0000003f3f3ff290 */ /* 0x000ff2000fffe03f */
[----:B------:R0:W-:Y:S04]  /*361c0*/  STL.64 [R1+0x480], R24 ;  /* 0x0004801801007387 */ /* 0x0001e80000100a00 */
[----:B0-----:R-:W2:Y:S01]  /*361d0*/  LDL.LU.64 R24, [R1+0x1de8] ;  /* 0x001de80001187983 */ /* 0x001ea20000300a00 */
[----:B------:R-:W-:Y:S02]  /*361e0*/  IMAD.MOV.U32 R28, RZ, RZ, R27 ;  /* 0x000000ffff1c7224 */ /* 0x000fe400078e001b */
[----:B------:R-:W-:-:S03]  /*361f0*/  IMAD.MOV.U32 R29, RZ, RZ, R26 ;  /* 0x000000ffff1d7224 */ /* 0x000fc600078e001a */
[----:B------:R-:W-:Y:S02]  /*36200*/  STL [R1+0x1a98], R28 ;  /* 0x001a981c01007387 */ /* 0x000fe40000100800 */
[----:B------:R-:W-:Y:S01]  /*36210*/  STL [R1+0x1918], R29 ;  /* 0x0019181d01007387 */ /* 0x000fe20000100800 */
[----:B--2---:R-:W-:Y:S11]  /*36220*/  HMMA.16816.F32 R20, R16, R24, R20 ;  /* 0x000000181014723c */ /* 0x004ff60000001814 */
[----:B------:R-:W-:Y:S11]  /*36230*/  @!UPT UIADD3 URZ, URZ, URZ, URZ ;  /* 0x0000003f3f3ff290 */ /* 0x000ff6000fffe03f */
[----:B------:R-:W-:Y:S01]  /*36240*/  @!UPT UIADD3 URZ, URZ, URZ, URZ ;  /* 0x0000003f3f3ff290 */ /* 0x000fe2000fffe03f */
[----:B------:R-:W-:Y:S01]  /*36250*/  STL.64 [R1+0x470], R20 ;  /* 0x0004701401007387 */ /* 0x000fe20000100a00 */
[----:B------:R0:W-:Y:S02]  /*36260*/  STL.64 [R1+0x478], R22 ;  /* 0x0004781601007387 */ /* 0x0001e40000100a00 */
[----:B0-----:R-:W-:-:S05]  /*36270*/  IMAD.MOV.U32 R23, RZ, RZ, R24 ;  /* 0x000000ffff177224 */ /* 0x001fca00078e0018 */
[----:B------:R0:W-:Y:S01]  /*36280*/  STL [R1+0x1dcc], R23 ;  /* 0x001dcc1701007387 */ /* 0x0001e20000100800 */
[----:B------:R-:W2:Y:S02]  /*36290*/  LDL.LU R20, [R1+0x440] ;  /* 0x0004400001147983 */ /* 0x000ea40000300800 */
[----:B------:R-:W2:Y:S02]  /*362a0*/  LDL.LU R21, [R1+0x444] ;  /* 0x0004440001157983 */ /* 0x000ea40000300800 */
[----:B------:R-:W4:Y:S01]  /*362b0*/  LDL.LU R22, [R1+0x448] ;  /* 0x0004480001167983 */ /* 0x000f220000300800 */
[----:B0-----:R-:W4:Y:S01]  /*362c0*/  LDL.LU R23, [R1+0x44c] ;  /* 0x00044c0001177983 */ /* 0x001f220000300800 */
[----:B------:R-:W-:Y:S02]  /*362d0*/  IMAD.MOV.U32 R7, RZ, RZ, R25 ;  /* 0x000000ffff077224 */ /* 0x000fe400078e0019 */
[----:B------:R-:W3:Y:S02]  /*362e0*/  LDL.LU R24, [R1+0x450] ;  /* 0x0004500001187983 */ /* 0x000ee40000300800 */
[----:B------:R-:W3:Y:S01]  /*362f0*/  LDL.LU R25, [R1+0x454] ;  /* 0x0004540001197983 */ /* 0x000ee20000300800 */
[----:B------:R-:W3:Y:S01]  /*36300*/  LDL.LU R26, [R1+0x458] ;  /* 0x00045800011a7983 */ /* 0x000ee20000300800 */
[----:B------:R-:W-:-:S02]  /*36310*/  IMAD.MOV.U32 R27, RZ, RZ, R3 ;  /* 0x000000ffff1b7224 */ /* 0x000fc400078e0003 */
[----:B------:R-:W-:Y:S01]  /*36320*/  IMAD.MOV.U32 R28, RZ, RZ, R13 ;  /* 0x000000ffff1c7224 */ /* 0x000fe200078e000d */
[----:B----4-:R-:W-:Y:S01]  /*36330*/  STL.64 [R1+0x1de0], R22 ;  /* 0x001de01601007387 */ /* 0x010fe20000100a00 */
[----:B--2---:R0:W-:Y:S03]  /*36340*/  STL.64 [R1+0x1dd8], R20 ;  /* 0x001dd81401007387 */ /* 0x0041e60000100a00 */
[----:B0-----:R-:W2:Y:S01]  /*36350*/  LDL.64 R20, [R1+0x50] ;  /* 0x0000500001147983 */ /* 0x001ea20000100a00 */
[----:B------:R-:W-:Y:S02]  /*36360*/  STL.64 [R1+0x1db0], R6 ;  /* 0x001db00601007387 */ /* 0x000fe40000100a00 */
[----:B------:R3:W-:Y:S02]  /*36370*/  STL [R1+0x1da8], R5 ;  /* 0x001da80501007387 */ /* 0x0007e40000100800 */
[----:B---3--:R-:W-:Y:S07]  /*36380*/  HMMA.16816.F32 R4, R16, R12, R8 ;  /* 0x0000000c1004723c */ /* 0x008fee0000001808 */
[----:B------:R-:W-:-:S05]  /*36390*/  IMAD.MOV.U32 R9, RZ, RZ, R12 ;  /* 0x000000ffff097224 */ /* 0x000fca00078e000c */
[----:B------:R0:W-:Y:S04]  /*363a0*/  STL [R1+0x1dc8], R9 ;  /* 0x001dc80901007387 */ /* 0x0001e80000100800 */
[----:B0-----:R-:W3:Y:S08]  /*363b0*/  LDL.64 R8, [R1+0x40] ;  /* 0x0000400001087983 */ /* 0x001ef00000100a00 */
[----:B------:R-:W-:-:S02]  /*363c0*/  IMAD.MOV.U32 R29, RZ, RZ, R4 ;  /* 0x000000ffff1d7224 */ /* 0x000fc400078e0004 */
[----:B------:R-:W-:Y:S02]  /*363d0*/  IMAD.MOV.U32 R14, RZ, RZ, R5 ;  /* 0x000000ffff0e7224 */ /* 0x000fe400078e0005 */
[----:B------:R-:W-:Y:S01]  /*363e0*/  IMAD.MOV.U32 R15, RZ, RZ, R6 ;  /* 0x000000ffff0f7224 */ /* 0x000fe200078e0006 */
[----:B------:R-:W4:Y:S01]  /*363f0*/  LDL.LU R4, [R1+0x430] ;  /* 0x0004300001047983 */ /* 0x000f220000300800 */
[----:B------:R-:W4:Y:S02]  /*36400*/  LDL.LU R5, [R1+0x434] ;  /* 0x0004340001057983 */ /* 0x000f240000300800 */
[----:B------:R-:W-:Y:S02]  /*36410*/  IMAD.MOV.U32 R3, RZ, RZ, R7 ;  /* 0x000000ffff037224 */ /* 0x000fe400078e0007 */
[----:B------:R-:W4:Y:S01]  /*36420*/  LDL.LU R6, [R1+0x438] ;  /* 0x0004380001067983 */ /* 0x000f220000300800 */
[----:B------:R-:W4:Y:S01]  /*36430*/  LDL.LU R7, [R1+0x43c] ;  /* 0x00043c0001077983 */ /* 0x000f220000300800 */
[----:B------:R0:W-:Y:S02]  /*36440*/  STL.64 [R1+0x1d70], R14 ;  /* 0x001d700e01007387 */ /* 0x0001e40000100a00 */
[----:B------:R-:W2:Y:S02]  /*36450*/  LDL.LU R12, [R1+0x400] ;  /* 0x00040000010c7983 */ /* 0x000ea40000300800 */
[----:B------:R-:W2:Y:S01]  /*36460*/  LDL.LU R13, [R1+0x404] ;  /* 0x00040400010d7983 */ /* 0x000ea20000300800 */
[----:B0-----:R-:W2:Y:S01]  /*36470*/  LDL.LU R14, [R1+0x408] ;  /* 0x00040800010e7983 */ /* 0x001ea20000300800 */
[----:B------:R-:W2:Y:S03]  /*36480*/  LDL.LU R15, [R1+0x40c] ;  /* 0x00040c00010f7983 */ /* 0x000ea60000300800 */
[----:B--2---:R-:W-:Y:S01]  /*36490*/  STL.64 [R1+0x1d80], R14 ;  /* 0x001d800e01007387 */ /* 0x004fe20000100a00 */
[----:B------:R0:W-:Y:S03]  /*364a0*/  STL.64 [R1+0x1d78], R12 ;  /* 0x001d780c01007387 */ /* 0x0001e60000100a00 */
[----:B0-----:R-:W2:Y:S04]  /*364b0*/  LDL.64 R12, [R1+0x10] ;  /* 0x00001000010c7983 */ /* 0x001ea80000100a00 */
[----:B--2---:R0:W-:Y:S04]  /*364c0*/  STL.64 [R1+0x1d90], R12 ;  /* 0x001d900c01007387 */ /* 0x0041e80000100a00 */
[----:B0-----:R-:W2:Y:S01]  /*364d0*/  LDL.LU R12, [R1+0x420] ;  /* 0x00042000010c7983 */ /* 0x001ea20000300800 */
[----:B------:R-:W2:Y:S02]  /*364e0*/  LDL.LU R13, [R1+0x424] ;  /* 0x00042400010d7983 */ /* 0x000ea40000300800 */
[----:B------:R-:W2:Y:S02]  /*364f0*/  LDL.LU R14, [R1+0x428] ;  /* 0x00042800010e7983 */ /* 0x000ea40000300800 */
[----:B------:R-:W2:Y:S01]  /*36500*/  LDL.LU R15, [R1+0x42c] ;  /* 0x00042c00010f7983 */ /* 0x000ea20000300800 */
[----:B------:R-:W-:Y:S01]  /*36510*/  HMMA.16816.F32 R24, R16, R20, R24 ;  /* 0x000000141018723c */ /* 0x000fe20000001818 */
[----:B--2---:R-:W-:Y:S01]  /*36520*/  STL.64 [R1+0x1dc0], R14 ;  /* 0x001dc00e01007387 */ /* 0x004fe20000100a00 */
[----:B------:R0:W-:Y:S03]  /*36530*/  STL.64 [R1+0x1db8], R12 ;  /* 0x001db80c01007387 */ /* 0x0001e60000100a00 */
[----:B0-----:R-:W4:Y:S01]  /*36540*/  LDL.64 R12, [R1+0x30] ;  /* 0x00003000010c7983 */ /* 0x001f220000100a00 */
[----:B------:R0:W-:Y:S02]  /*36550*/  STL [R1+0x1aa0], R3 ;  /* 0x001aa00301007387 */ /* 0x0001e40000100800 */
[----:B------:R1:W-:Y:S02]  /*36560*/  STL [R1+0x1a9c], R29 ;  /* 0x001a9c1d01007387 */ /* 0x0003e40000100800 */
[----:B------:R-:W3:Y:S02]  /*36570*/  LDL.LU.64 R22, [R1+0x1de0] ;  /* 0x001de00001167983 */ /* 0x000ee40000300a00 */
[----:B0-----:R-:W-:-:S02]  /*36580*/  IMAD.MOV.U32 R3, RZ, RZ, R21 ;  /* 0x000000ffff037224 */ /* 0x001fc400078e0015 */
[----:B-1----:R-:W-:Y:S02]  /*36590*/  IMAD.MOV.U32 R29, RZ, RZ, R20 ;  /* 0x000000ffff1d7224 */ /* 0x002fe400078e0014 */
[----:B------:R-:W3:Y:S07]  /*365a0*/  LDL.LU.64 R20, [R1+0x1dd8] ;  /* 0x001dd80001147983 */ /* 0x000eee0000300a00 */
[----:B------:R-:W-:Y:S02]  /*365b0*/  STL.64 [R1+0x450], R24 ;  /* 0x0004501801007387 */ /* 0x000fe40000100a00 */
[----:B------:R0:W-:Y:S02]  /*365c0*/  STL [R1+0x458], R26 ;  /* 0x0004581a01007387 */ /* 0x0001e40000100800 */
[----:B0-----:R-:W-:Y:S01]  /*365d0*/  IMAD.MOV.U32 R26, RZ, RZ, R27 ;  /* 0x000000ffff1a7224 */ /* 0x001fe200078e001b */
[----:B------:R-:W2:Y:S04]  /*365e0*/  LDL.LU.64 R24, [R1+0x1dd0] ;  /* 0x001dd00001187983 */ /* 0x000ea80000300a00 */
[----:B------:R-:W-:Y:S01]  /*365f0*/  STL [R1+0x18c8], R26 ;  /* 0x0018c81a01007387 */ /* 0x000fe20000100800 */
[C---:B---3--:R-:W-:Y:S11]  /*36600*/  HMMA.16816.F32 R20, R16.reuse, R8, R20 ;  /* 0x000000081014723c */ /* 0x048ff60000001814 */
[----:B------:R-:W-:Y:S11]  /*36610*/  @!UPT UIADD3 URZ, URZ, URZ, URZ ;  /* 0x0000003f3f3ff290 */ /* 0x000ff6000fffe03f */
[----:B------:R-:W-:Y:S01]  /*36620*/  @!UPT UIADD3 URZ, URZ, URZ, URZ ;  /* 0x0000003f3f3ff290 */ /* 0x000fe2000fffe03f */
[----:B------:R0:W-:Y:S01]  /*36630*/  STL.64 [R1+0x440], R20 ;  /* 0x0004401401007387 */ /* 0x0001e20000100a00 */
[----:B------:R1:W-:Y:S02]  /*36640*/  STL.64 [R1+0x448], R22 ;  /* 0x0004481601007387 */ /* 0x0003e40000100a00 */
[----:B0-----:R-:W-:Y:S01]  /*36650*/  IMAD.MOV.U32 R20, RZ, RZ, R8 ;  /* 0x000000ffff147224 */ /* 0x001fe200078e0008 */
[----:B-1----:R-:W3:Y:S01]  /*36660*/  LDL.LU R23, [R1+0x1dcc] ;  /* 0x001dcc0001177983 */ /* 0x002ee20000300800 */
[----:B------:R-:W-:Y:S02]  /*36670*/  IMAD.MOV.U32 R8, RZ, RZ, R9 ;  /* 0x000000ffff087224 */ /* 0x000fe400078e0009 */
[----:B------:R-:W2:Y:S03]  /*36680*/  LDL.LU R9, [R1+0x1dc8] ;  /* 0x001dc80001097983 */ /* 0x000ea60000300800 */
[----:B--2---:R0:W-:Y:S04]  /*36690*/  STL.64 [R1+0x1d88], R8 ;  /* 0x001d880801007387 */ /* 0x0041e80000100a00 */
[----:B0-----:R-:W2:Y:S01]  /*366a0*/  LDL.LU R8, [R1+0x410] ;  /* 0x0004100001087983 */ /* 0x001ea20000300800 */
[----:B------:R-:W2:Y:S02]  /*366b0*/  LDL.LU R9, [R1+0x414] ;  /* 0x0004140001097983 */ /* 0x000ea40000300800 */
[----:B------:R-:W2:Y:S02]  /*366c0*/  LDL.LU R10, [R1+0x418] ;  /* 0x00041800010a7983 */ /* 0x000ea40000300800 */
[----:B------:R-:W2:Y:S01]  /*366d0*/  LDL.LU R11, [R1+0x41c] ;  /* 0x00041c00010b7983 */ /* 0x000ea20000300800 */
[----:B----4-:R-:W-:Y:S01]  /*366e0*/  HMMA.16816.F32 R4, R16, R12, R4 ;  /* 0x0000000c1004723c */ /* 0x010fe20000001804 */
[----:B------:R-:W-:-:S02]  /*366f0*/  IMAD.MOV.U32 R22, RZ, RZ, R12 ;  /* 0x000000ffff167224 */ /* 0x000fc400078e000c */
[----:B------:R-:W-:Y:S01]  /*36700*/  IMAD.MOV.U32 R0, RZ, RZ, R13 ;  /* 0x000000ffff007224 */ /* 0x000fe200078e000d */
[----:B--2---:R-:W-:Y:S01]  /*36710*/  STL.64 [R1+0x1da0], R10 ;  /* 0x001da00a01007387 */ /* 0x004fe20000100a00 */
[----:B------:R0:W-:Y:S03]  /*36720*/  STL.64 [R1+0x1d98], R8 ;  /* 0x001d980801007387 */ /* 0x0001e60000100a00 */
[----:B0-----:R-:W2:Y:S01]  /*36730*/  LDL.64 R8, [R1+0x20] ;  /* 0x0000200001087983 */ /* 0x001ea20000100a00 */
[----:B------:R-:W2:Y:S02]  /*36740*/  LDL.LU.64 R14, [R1+0x1dc0] ;  /* 0x001dc000010e7983 */ /* 0x000ea40000300a00 */
[----:B------:R-:W2:Y:S11]  /*36750*/  LDL.LU.64 R12, [R1+0x1db8] ;  /* 0x001db800010c7983 */ /* 0x000eb60000300a00 */
[----:B------:R-:W-:Y:S02]  /*36760*/  @!UPT UIADD3 URZ, URZ, URZ, URZ ;  /* 0x0000003f3f3ff290 */ /* 0x000fe4000fffe03f */
[----:B------:R-:W-:Y:S01]  /*36770*/  IMAD.MOV.U32 R26, RZ, RZ, R7 ;  /* 0x000000ffff1a7224 */ /* 0x000fe200078e0007 */
[----:B------:R-:W-:Y:S01]  /*36780*/  STL.64 [R1+0x430], R4 ;  /* 0x0004300401007387 */ /* 0x000fe20000100a00 */
[----:B------:R0:W-:Y:S03]  /*36790*/  STL [R1+0x438], R6 ;  /* 0x0004380601007387 */ /* 0x0001e60000100800 */
[----:B0-----:R-:W4:Y:S01]  /*367a0*/  LDL.LU.64 R6, [R1+0x1db0] ;  /* 0x001db00001067983 */ /* 0x001f220000300a00 */
[----:B------:R-:W3:Y:S02]  /*367b0*/  LDL.LU R5, [R1+0x1da8] ;  /* 0x001da80001057983 */ /* 0x000ee40000300800 */
[----:B------:R-:W-:Y:S02]  /*367c0*/  STL [R1+0x18d0], R26 ;  /* 0x0018d01a01007387 */ /* 0x000fe40000100800 */
[----:B------:R-:W3:Y:S01]  /*367d0*/  LDL.LU.64 R10, [R1+0x1da0] ;  /* 0x001da000010a7983 */ /* 0x000ee20000300a00 */
[----:B--2---:R-:W-:Y:S01]  /*367e0*/  HMMA.16816.F32 R12, R16, R8, R12 ;  /* 0x00000008100c723c */ /* 0x004fe2000000180c */
[----:B------:R-:W-:-:S02]  /*367f0*/  IMAD.MOV.U32 R4, RZ, RZ, R8 ;  /* 0x000000ffff047224 */ /* 0x000fc400078e0008 */
[----:B------:R-:W-:Y:S02]  /*36800*/  IMAD.MOV.U32 R21, RZ, RZ, R9 ;  /* 0x000000ffff157224 */ /* 0x000fe400078e0009 */
[----:B------:R-:W2:Y:S11]  /*36810*/  LDL.LU.64 R8, [R1+0x1d98] ;  /* 0x001d980001087983 */ /* 0x000eb60000300a00 */
[----:B------:R-:W-:Y:S07]  /*36820*/  @!UPT UIADD3 URZ, URZ, URZ, URZ ;  /* 0x0000003f3f3ff290 */ /* 0x000fee000fffe03f */
[----:B------:R0:W-:Y:S01]  /*36830*/  STL [R1+0x424], R13 ;  /* 0x0004240d01007387 */ /* 0x0001e20000100800 */
[----:B------:R-:W-:Y:S02]  /*36840*/  STL.64 [R1+0x428], R14 ;  /* 0x0004280e01007387 */ /* 0x000fe40000100a00 */
[----:B------:R-:W-:Y:S02]  /*36850*/  IMAD.MOV.U32 R27, RZ, RZ, R12 ;  /* 0x000000ffff1b7224 */ /* 0x000fe400078e000c */
[----:B0-----:R-:W2:Y:S01]  /*36860*/  LDL.LU.64 R12, [R1+0x1d90] ;  /* 0x001d9000010c7983 */ /* 0x001ea20000300a00 */
[----:B---3--:R-:W-:Y:S02]  /*36870*/  STL.64 [R1+0x1d68], R22 ;  /* 0x001d681601007387 */ /* 0x008fe40000100a00 */
[----:B------:R0:W-:Y:S02]  /*36880*/  STL.64 [R1+0x1d60], R20 ;  /* 0x001d601401007387 */ /* 0x0001e40000100a00 */
[----:B0-----:R-:W3:Y:S01]  /*36890*/  LDL.64 R20, [R1] ;  /* 0x0000000001147983 */ /* 0x001ee20000100a00 */
[----:B----4-:R-:W-:Y:S02]  /*368a0*/  STL.64 [R1+0x1d58], R6 ;  /* 0x001d580601007387 */ /* 0x010fe40000100a00 */
[----:B------:R0:W-:Y:S02]  /*368b0*/  STL.64 [R1+0x1d50], R4 ;  /* 0x001d500401007387 */ /* 0x0001e40000100a00 */
[----:B0-----:R-:W4:Y:S01]  /*368c0*/  LDL.LU R4, [R1+0x3f0] ;  /* 0x0003f00001047983 */ /* 0x001f220000300800 */
[----:B------:R-:W4:Y:S02]  /*368d0*/  LDL.LU R5, [R1+0x3f4] ;  /* 0x0003f40001057983 */ /* 0x000f240000300800 */
[----:B------:R-:W4:Y:S02]  /*368e0*/  LDL.LU R6, [R1+0x3f8] ;  /* 0x0003f80001067983 */ /* 0x000f240000300800 */
[----:B------:R-:W4:Y:S01]  /*368f0*/  LDL.LU R7, [R1+0x3fc] ;  /* 0x0003fc0001077983 */ /* 0x000f220000300800 */
[----:B------:R-:W-:Y:S01]  /*36900*/  STL [R1+0x18cc], R27 ;  /* 0x0018cc1b01007387 */ /* 0x000fe20000100800 */
        /* <DEDUP_REMOVED lines=8> */
[----:B------:R-:W3:Y:S01]  /*36990*/  LDL.LU.64 R14, [R1+0x1d80] ;  /* 0x001d8000010e7983 */ /* 0x000ee20000300a00 */
[----:B------:R-:W3:Y:S01]  /*369a0*/  LDL.LU.64 R12, [R1+0x1d78] ;  /* 0x001d7800010c7983 */ /* 0x000ee20000300a00 */
[C---:B----4-:R-:W-:Y:S11]  /*369b0*/  HMMA.16816.F32 R4, R16.reuse, R24, R4 ;  /* 0x000000181004723c */ /* 0x050ff60000001804 */
[----:B------:R-:W-:Y:S11]  /*369c0*/  @!UPT UIADD3 URZ, URZ, URZ, URZ ;  /* 0x0000003f3f3ff290 */ /* 0x000ff6000fffe03f */
[----:B------:R-:W-:Y:S02]  /*369d0*/  @!UPT UIADD3 URZ, URZ, URZ, URZ ;  /* 0x0000003f3f3ff290 */ /* 0x000fe4000fffe03f */
[----:B------:R-:W-:Y:S02]  /*369e0*/  IMAD.MOV.U32 R26, RZ, RZ, R5 ;  /* 0x000000ffff1a7224 */ /* 0x000fe400078e0005 */
[----:B------:R-:W-:Y:S01]  /*369f0*/  IMAD.MOV.U32 R27, RZ, RZ, R7 ;  /* 0x000000ffff1b7224 */ /* 0x000fe200078e0007 */
[----:B---3--:R-:W-:Y:S11]  /*36a00*/  HMMA.16816.F32 R12, R16, R20, R12 ;  /* 0x00000014100c723c */ /* 0x008ff6000000180c */
[----:B------:R-:W-:Y:S11]  /*36a10*/  @!UPT UIADD3 URZ, URZ, URZ, URZ ;  /* 0x0000003f3f3ff290 */ /* 0x000ff6000fffe03f */
[----:B------:R-:W-:Y:S01]  /*36a20*/  @!UPT UIADD3 URZ, URZ, URZ, URZ ;  /* 0x0000003f3f3ff290 */ /* 0x000fe2000fffe03f */
[----:B------:R0:W-:Y:S01]  /*36a30*/  STL.64 [R1+0x400], R12 ;  /* 0x0004000c01007387 */ /* 0x0001e20000100a00 */
[----:B------:R1:W-:Y:S02]  /*36a40*/  STL.64 [R1+0x408], R14 ;  /* 0x0004080e01007387 */ /* 0x0003e40000100a00 */
[----:B0-----:R-:W-:Y:S01]  /*36a50*/  IMAD.MOV.U32 R12, RZ, RZ, R20 ;  /* 0x000000ffff0c7224 */ /* 0x001fe200078e0014 */
[----:B-1----:R-:W3:Y:S01]  /*36a60*/  LDL.LU.64 R14, [R1+0x1d70] ;  /* 0x001d7000010e7983 */ /* 0x002ee20000300a00 */
[----:B------:R-:W-:Y:S02]  /*36a70*/  IMAD.MOV.U32 R13, RZ, RZ, R21 ;  /* 0x000000ffff0d7224 */ /* 0x000fe400078e0015 */
[----:B------:R-:W4:Y:S02]  /*36a80*/  LDL.LU.64 R22, [R1+0x1d68] ;  /* 0x001d680001167983 */ /* 0x000f240000300a00 */
[----:B------:R-:W2:Y:S01]  /*36a90*/  LDL.LU.64 R20, [R1+0x1d60] ;  /* 0x001d600001147983 */ /* 0x000ea20000300a00 */
[----:B------:R-:W-:Y:S01]  /*36aa0*/  STL [R1+0x3f0], R4 ;  /* 0x0003f00401007387 */ /* 0x000fe20000100800 */
[----:B------:R0:W-:Y:S03]  /*36ab0*/  STL [R1+0x3f8], R6 ;  /* 0x0003f80601007387 */ /* 0x0001e60000100800 */
        /* <DEDUP_REMOVED lines=8> */
[----:B------:R0:W-:Y:S02]  /*36b40*/  STL.64 [R1+0x1c08], R24 ;  /* 0x001c081801007387 */ /* 0x0001e40000100a00 */
[----:B0-----:R-:W-:Y:S02]  /*36b50*/  IMAD.MOV.U32 R24, RZ, RZ, R11 ;  /* 0x000000ffff187224 */ /* 0x001fe400078e000b */
[----:B------:R-:W-:-:S05]  /*36b60*/  IMAD.MOV.U32 R25, RZ, RZ, R10 ;  /* 0x000000ffff197224 */ /* 0x000fca00078e000a */
[----:B------:R0:W-:Y:S04]  /*36b70*/  STL.64 [R1+0x1c20], R24 ;  /* 0x001c201801007387 */ /* 0x0001e80000100a00 */
[----:B0-----:R-:W2:Y:S01]  /*36b80*/  LDL.LU R24, [R1+0x3e0] ;  /* 0x0003e00001187983 */ /* 0x001ea20000300800 */
[----:B------:R-:W2:Y:S02]  /*36b90*/  LDL.LU R25, [R1+0x3e4] ;  /* 0x0003e40001197983 */ /* 0x000ea40000300800 */
[----:B------:R-:W2:Y:S02]  /*36ba0*/  LDL.LU R26, [R1+0x3e8] ;  /* 0x0003e800011a7983 */ /* 0x000ea40000300800 */
[----:B------:R-:W2:Y:S02]  /*36bb0*/  LDL.LU R27, [R1+0x3ec] ;  /* 0x0003ec00011b7983 */ /* 0x000ea40000300800 */
[----:B--2---:R-:W-:Y:S11]  /*36bc0*/  HMMA.16816.F32 R24, R16, R12, R24 ;  /* 0x0000000c1018723c */ /* 0x004ff60000001818 */
[----:B------:R-:W-:Y:S11]  /*36bd0*/  @!UPT UIADD3 URZ, URZ, URZ, URZ ;  /* 0x0000003f3f3ff290 */ /* 0x000ff6000fffe03f */
[----:B------:R-:W-:Y:S01]  /*36be0*/  @!UPT UIADD3 URZ, URZ, URZ, URZ ;  /* 0x0000003f3f3ff290 */ /* 0x000fe2000fffe03f */
[----:B------:R0:W-:Y:S02]  /*36bf0*/  STL.64 [R1+0x3e0], R24 ;  /* 0x0003e01801007387 */ /* 0x0001e40000100a00 */
[----:B0-----:R-:W-:Y:S02]  /*36c00*/  IMAD.MOV.U32 R24, RZ, RZ, R4 ;  /* 0x000000ffff187224 */ /* 0x001fe400078e0004 */
[----:B------:R-:W-:Y:S01]  /*36c10*/  IMAD.MOV.U32 R25, RZ, RZ, R21 ;  /* 0x000000ffff197224 */ /* 0x000fe200078e0015 */
[----:B------:R-:W2:Y:S01]  /*36c20*/  LDL.LU R4, [R1+0x1d40] ;  /* 0x001d400001047983 */ /* 0x000ea20000300800 */
[----:B------:R-:W2:Y:S03]  /*36c30*/  LDL.LU R21, [R1+0x1d3c] ;  /* 0x001d3c0001157983 */ /* 0x000ea60000300800 */
[----:B------:R-:W-:Y:S01]  /*36c40*/  STL.64 [R1+0x1c38], R24 ;  /* 0x001c381801007387 */ /* 0x000fe20000100a00 */
[----:B---3--:R-:W-:Y:S02]  /*36c50*/  STL.64 [R1+0x1be0], R14 ;  /* 0x001be00e01007387 */ /* 0x008fe40000100a00 */
[----:B------:R0:W-:Y:S02]  /*36c60*/  STL.64 [R1+0x1bd8], R12 ;  /* 0x001bd80c01007387 */ /* 0x0001e40000100a00 */
[----:B0-----:R-:W3:Y:S01]  /*36c70*/  LDL.LU R12, [R1+0x200] ;  /* 0x00020000010c7983 */ /* 0x001ee20000300800 */
[----:B------:R-:W3:Y:S02]  /*36c80*/  LDL.LU R13, [R1+0x204] ;  /* 0x00020400010d7983 */ /* 0x000ee40000300800 */
[----:B------:R-:W2:Y:S02]  /*36c90*/  LDL.LU R14, [R1+0x208] ;  /* 0x00020800010e7983 */ /* 0x000ea40000300800 */
[----:B------:R-:W2:Y:S02]  /*36ca0*/  LDL.LU R15, [R1+0x20c] ;  /* 0x00020c00010f7983 */ /* 0x000ea40000300800 */
[----:B----4-:R-:W-:-:S02]  /*36cb0*/  IMAD.MOV.U32 R24, RZ, RZ, R22 ;  /* 0x000000ffff187224 */ /* 0x010fc400078e0016 */
[----:B------:R-:W-:Y:S01]  /*36cc0*/  IMAD.MOV.U32 R25, RZ, RZ, R0 ;  /* 0x000000ffff197224 */ /* 0x000fe200078e0000 */
[----:B------:R-:W4:Y:S01]  /*36cd0*/  LDL.LU R22, [R1+0x1d38] ;  /* 0x001d380001167983 */ /* 0x000f220000300800 */
[----:B------:R-:W4:Y:S03]  /*36ce0*/  LDL.LU R0, [R1+0x1d34] ;  /* 0x001d340001007983 */ /* 0x000f260000300800 */
[----:B------:R-:W-:Y:S04]  /*36cf0*/  STL.64 [R1+0x1c50], R24 ;  /* 0x001c501801007387 */ /* 0x000fe80000100a00 */
[----:B--2---:R-:W-:Y:S01]  /*36d00*/  STL.64 [R1+0x1c00], R14 ;  /* 0x001c000e01007387 */ /* 0x004fe20000100a00 */
[----:B---3--:R0:W-:Y:S03]  /*36d10*/  STL.64 [R1+0x1bf8], R12 ;  /* 0x001bf80c01007387 */ /* 0x0081e60000100a00 */
[----:B0-----:R-:W2:Y:S01]  /*36d20*/  LDL.LU R12, [R1+0x210] ;  /* 0x00021000010c7983 */ /* 0x001ea20000300800 */
[----:B------:R-:W2:Y:S02]  /*36d30*/  LDL.LU R13, [R1+0x214] ;  /* 0x00021400010d7983 */ /* 0x000ea40000300800 */
[----:B------:R-:W3:Y:S02]  /*36d40*/  LDL.LU R14, [R1+0x218] ;  /* 0x00021800010e7983 */ /* 0x000ee40000300800 */
[----:B------:R-:W3:Y:S02]  /*36d50*/  LDL.LU R15, [R1+0x21c] ;  /* 0x00021c00010f7983 */ /* 0x000ee40000300800 */
[----:B------:R-:W-:-:S02]  /*36d60*/  IMAD.MOV.U32 R24, RZ, RZ, R20 ;  /* 0x000000ffff187224 */ /* 0x000fc400078e0014 */
[----:B------:R-:W-:Y:S01]  /*36d70*/  IMAD.MOV.U32 R25, RZ, RZ, R8 ;  /* 0x000000ffff197224 */ /* 0x000fe200078e0008 */
[----:B------:R-:W4:Y:S01]  /*36d80*/  LDL.LU R20, [R1+0x1d30] ;  /* 0x001d300001147983 */ /* 0x000f220000300800 */
[----:B------:R-:W4:Y:S03]  /*36d90*/  LDL.LU R8, [R1+0x1d2c] ;  /* 0x001d2c0001087983 */ /* 0x000f260000300800 */
[----:B------:R-:W-:Y:S04]  /*36da0*/  STL.64 [R1+0x1c68], R24 ;  /* 0x001c681801007387 */ /* 0x000fe80000100a00 */
[----:B---3--:R-:W-:Y:S01]  /*36db0*/  STL.64 [R1+0x1c18], R14 ;  /* 0x001c180e01007387 */ /* 0x008fe20000100a00 */
[----:B--2---:R0:W-:Y:S03]  /*36dc0*/  STL.64 [R1+0x1c10], R12 ;  /* 0x001c100c01007387 */ /* 0x0041e60000100a00 */
[----:B0-----:R-:W2:Y:S01]  /*36dd0*/  LDL.LU R12, [R1+0x220] ;  /* 0x00022000010c7983 */ /* 0x001ea20000300800 */
[----:B------:R-:W2:Y:S02]  /*36de0*/  LDL.LU R13, [R1+0x224] ;  /* 0x00022400010d7983 */ /* 0x000ea40000300800 */
[----:B------:R-:W3:Y:S02]  /*36df0*/  LDL.LU R14, [R1+0x228] ;  /* 0x00022800010e7983 */ /* 0x000ee40000300800 */
[----:B------:R-:W3:Y:S02]  /*36e00*/  LDL.LU R15, [R1+0x22c] ;  /* 0x00022c00010f7983 */ /* 0x000ee40000300800 */
[----:B------:R-:W-:-:S02]  /*36e10*/  IMAD.MOV.U32 R24, RZ, RZ, R29 ;  /* 0x000000ffff187224 */ /* 0x000fc400078e001d */
[----:B------:R-:W-:-:S05]  /*36e20*/  IMAD.MOV.U32 R25, RZ, RZ, R3 ;  /* 0x000000ffff197224 */ /* 0x000fca00078e0003 */
[----:B------:R0:W-:Y:S02]  /*36e30*/  STL.64 [R1+0x1c80], R24 ;  /* 0x001c801801007387 */ /* 0x0001e40000100a00 */
[----:B0-----:R-:W-:Y:S02]  /*36e40*/  IMAD.MOV.U32 R24, RZ, RZ, R9 ;  /* 0x000000ffff187224 */ /* 0x001fe400078e0009 */
[----:B------:R-:W-:Y:S01]  /*36e50*/  IMAD.MOV.U32 R25, RZ, RZ, R28 ;  /* 0x000000ffff197224 */ /* 0x000fe200078e001c */
[----:B------:R-:W4:Y:S04]  /*36e60*/  LDL.LU R9, [R1+0x1d28] ;  /* 0x001d280001097983 */ /* 0x000f280000300800 */
        /* <DEDUP_REMOVED lines=34> */
[----:B----4-:R-:W-:-:S02]  /*37090*/  IMAD.MOV.U32 R24, RZ, RZ, R22 ;  /* 0x000000ffff187224 */ /* 0x010fc400078e0016 */
        /* <DEDUP_REMOVED lines=9> */
[----:B------:R-:W4:Y:S01]  /*37130*/  LDL.LU R20, [R1+0x2d0] ;  /* 0x0002d00001147983 */ /* 0x000f220000300800 */
[----:B------:R-:W4:Y:S02]  /*37140*/  LDL.LU R21, [R1+0x2d4] ;  /* 0x0002d40001157983 */ /* 0x000f240000300800 */
[----:B------:R-:W4:Y:S02]  /*37150*/  LDL.LU R22, [R1+0x2d8] ;  /* 0x0002d80001167983 */ /* 0x000f240000300800 */
[----:B------:R-:W4:Y:S01]  /*37160*/  LDL.LU R23, [R1+0x2dc] ;  /* 0x0002dc0001177983 */ /* 0x000f220000300800 */
        /* <DEDUP_REMOVED lines=21> */
[----:B------:R-:W3:Y:S01]  /*372c0*/  LDL.LU R15, [R1+0x2ac] ;  /* 0x0002ac00010f7983 */ /* 0x000ee20000300800 */
[C---:B----4-:R-:W-:Y:S01]  /*372d0*/  HMMA.16816.F32 R4, R16.reuse, R8, R4 ;  /* 0x000000081004723c */ /* 0x050fe20000001804 */
        /* <DEDUP_REMOVED lines=12> */
[----:B------:R0:W-:Y:S01]  /*373a0*/  STL.64 [R1+0x3d0], R4 ;  /* 0x0003d00401007387 */ /* 0x0001e20000100a00 */
[----:B------:R-:W-:Y:S03]  /*373b0*/  STL.64 [R1+0x3d8], R6 ;  /* 0x0003d80601007387 */ /* 0x000fe60000100a00 */
[----:B0-----:R-:W3:Y:S01]  /*373c0*/  LDL.LU.64 R4, [R1+0x1d20] ;  /* 0x001d200001047983 */ /* 0x001ee20000300a00 */
[----:B------:R-:W-:Y:S01]  /*373d0*/  IMAD.MOV.U32 R25, RZ, RZ, R0 ;  /* 0x000000ffff197224 */ /* 0x000fe200078e0000 */
[----:B---3--:R-:W-:Y:S02]  /*373e0*/  HMMA.16816.F32 R16, R16, R4, R20 ;  /* 0x000000041010723c */ /* 0x008fe40000001814 */
[----:B------:R-:W2:Y:S01]  /*373f0*/  LDL.LU.64 R22, [R1+0x1d18] ;  /* 0x001d180001167983 */ /* 0x000ea20000300a00 */
[----:B------:R-:W2:Y:S02]  /*37400*/  LDL.LU.64 R20, [R1+0x1d10] ;  /* 0x001d100001147983 */ /* 0x000ea40000300a00 */
[----:B------:R-:W-:-:S02]  /*37410*/  IMAD.MOV.U32 R10, RZ, RZ, R26 ;  /* 0x000000ffff0a7224 */ /* 0x000fc400078e001a */
[----:B------:R-:W-:Y:S11]  /*37420*/  IMAD.MOV.U32 R11, RZ, RZ, R27 ;  /* 0x000000ffff0b7224 */ /* 0x000ff600078e001b */
[----:B------:R-:W-:Y:S05]  /*37430*/  @!UPT UIADD3 URZ, URZ, URZ, URZ ;  /* 0x0000003f3f3ff290 */ /* 0x000fea000fffe03f */
[----:B------:R0:W-:Y:S01]  /*37440*/  STL.64 [R1+0x2d0], R16 ;  /* 0x0002d01001007387 */ /* 0x0001e20000100a00 */
[----:B------:R1:W-:Y:S03]  /*37450*/  STL.64 [R1+0x2d8], R18 ;  /* 0x0002d81201007387 */ /* 0x0003e60000100a00 */
[----:B0-----:R-:W3:Y:S01]  /*37460*/  LDL.LU R16, [R1+0x1e0] ;  /* 0x0001e00001107983 */ /* 0x001ee20000300800 */
[----:B------:R-:W3:Y:S02]  /*37470*/  LDL.LU R17, [R1+0x1e4] ;  /* 0x0001e40001117983 */ /* 0x000ee40000300800 */
[----:B-1----:R-:W3:Y:S02]  /*37480*/  LDL.LU R18, [R1+0x1e8] ;  /* 0x0001e80001127983 */ /* 0x002ee40000300800 */
[----:B------:R-:W3:Y:S01]  /*37490*/  LDL.LU R19, [R1+0x1ec] ;  /* 0x0001ec0001137983 */ /* 0x000ee20000300800 */
[C---:B--2---:R-:W-:Y:S01]  /*374a0*/  HMMA.16816.F32 R24, R20.reuse, R24, R12 ;  /* 0x000000181418723c */ /* 0x044fe2000000180c */
[----:B------:R-:W2:Y:S01]  /*374b0*/  LDL.LU.64 R14, [R1+0x1d08] ;  /* 0x001d0800010e7983 */ /* 0x000ea20000300a00 */
[----:B------:R-:W2:Y:S11]  /*374c0*/  LDL.LU.64 R12, [R1+0x1d00] ;  /* 0x001d0000010c7983 */ /* 0x000eb60000300a00 */
[----:B------:R-:W-:Y:S10]  /*374d0*/  @!UPT UIADD3 URZ, URZ, URZ, URZ ;  /* 0x0000003f3f3ff290 */ /* 0x000ff4000fffe03f */
        /* <DEDUP_REMOVED lines=79> */
[----:B0-----:R-:W4:Y:S01]  /*379d0*/  LDL.LU.64 R26, [R1+0x1bf0] ;  /* 0x001bf000011a7983 */ /* 0x001f220000300a00 */
[----:B------:R-:W2:Y:S02]  /*379e0*/  LDL.LU.64 R24, [R1+0x1be8] ;  /* 0x001be80001187983 */ /* 0x000ea40000300a00 */
[C---:B--2---:R-:W-:Y:S11]  /*379f0*/  HMMA.16816.F32 R12, R20.reuse, R24, R12 ;  /* 0x00000018140c723c */ /* 0x044ff6000000180c */
[----:B------:R-:W-:Y:S11]  /*37a00*/  @!UPT UIADD3 URZ, URZ, URZ, URZ ;  /* 0x0000003f3f3ff290 */ /* 0x000ff6000fffe03f */
[----:B------:R-:W-:Y:S01]  /*37a10*/  @!UPT UIADD3 URZ, URZ, URZ, URZ ;  /* 0x0000003f3f3ff290 */ /* 0x000fe2000fffe03f */
[----:B------:R-:W-:Y:S01]  /*37a20*/  STL.64 [R1+0x200], R12 ;  /* 0x0002000c01007387 */ /* 0x000fe20000100a00 */
[----:B------:R0:W-:Y:S03]  /*37a30*/  STL.64 [R1+0x208], R14 ;  /* 0x0002080e01007387 */ /* 0x0001e60000100a00 */
[----:B0-----:R-:W2:Y:S01]  /*37a40*/  LDL.LU.64 R14, [R1+0x1be0] ;  /* 0x001be000010e7983 */ /* 0x001ea20000300a00 */
[----:B------:R-:W3:Y:S02]  /*37a50*/  LDL.LU.64 R12, [R1+0x1bd8] ;  /* 0x001bd800010c7983 */ /* 0x000ee40000300a00 */
[----:B----4-:R-:W-:Y:S02]  /*37a60*/  STL.64 [R1+0x1b10], R26 ;  /* 0x001b101a01007387 */ /* 0x010fe40000100a00 */
[----:B------:R0:W-:Y:S02]  /*37a70*/  STL.64 [R1+0x1b08], R24 ;  /* 0x001b081801007387 */ /* 0x0001e40000100a00 */
[----:B0-----:R-:W4:Y:S01]  /*37a80*/  LDL.LU R24, [R1+0x1f0] ;  /* 0x0001f00001187983 */ /* 0x001f220000300800 */
[----:B------:R-:W4:Y:S02]  /*37a90*/  LDL.LU R25, [R1+0x1f4] ;  /* 0x0001f40001197983 */ /* 0x000f240000300800 */
[----:B------:R-:W4:Y:S02]  /*37aa0*/  LDL.LU R26, [R1+0x1f8] ;  /* 0x0001f800011a7983 */ /* 0x000f240000300800 */
[----:B------:R-:W4:Y:S01]  /*37ab0*/  LDL.LU R27, [R1+0x1fc] ;  /* 0x0001fc00011b7983 */ /* 0x000f220000300800 */
[----:B--2---:R-:W-:Y:S01]  /*37ac0*/  STL.64 [R1+0x1b00], R14 ;  /* 0x001b000e01007387 */ /* 0x004fe20000100a00 */
[----:B---3--:R0:W-:Y:S01]  /*37ad0*/  STL.64 [R1+0x1af8], R12 ;  /* 0x001af80c01007387 */ /* 0x0081e20000100a00 */
[C---:B----4-:R-:W-:Y:S08]  /*37ae0*/  HMMA.16816.F32 R24, R20.reuse, R12, R24 ;  /* 0x0000000c1418723c */ /* 0x050ff00000001818 */
[C---:B0-----:R-:W-:Y:S11]  /*37af0*/  HMMA.16816.F32 R12, R20.reuse, R8, R16 ;  /* 0x00000008140c723c */ /* 0x041ff60000001810 */
[----:B------:R-:W-:Y:S04]  /*37b00*/  @!UPT UIADD3 URZ, URZ, URZ, URZ ;  /* 0x0000003f3f3ff290 */ /* 0x000fe8000fffe03f */
[----:B------:R-:W-:Y:S01]  /*37b10*/  STL.64 [R1+0x1f0], R24 ;  /* 0x0001f01801007387 */ /* 0x000fe20000100a00 */
[----:B------:R-:W-:Y:S02]  /*37b20*/  STL.64 [R1+0x1f8], R26 ;  /* 0x0001f81a01007387 */ /* 0x000fe40000100a00 */
[----:B------:R-:W2:Y:S05]  /*37b30*/  LDL.LU R16, [R1+0xd0] ;  /* 0x0000d00001107983 */ /* 0x000eaa0000300800 */
[----:B------:R0:W-:Y:S01]  /*37b40*/  STL.64 [R1+0x1e0], R12 ;  /* 0x0001e00c01007387 */ /* 0x0001e20000100a00 */
[----:B------:R1:W-:Y:S01]  /*37b50*/  STL.64 [R1+0x1e8], R14 ;  /* 0x0001e80e01007387 */ /* 0x0003e20000100a00 */
[----:B------:R-:W2:Y:S02]  /*37b60*/  LDL.LU R17, [R1+0xd4] ;  /* 0x0000d40001117983 */ /* 0x000ea40000300800 */
[----:B------:R-:W2:Y:S02]  /*37b70*/  LDL.LU R18, [R1+0xd8] ;  /* 0x0000d80001127983 */ /* 0x000ea40000300800 */
[----:B------:R-:W2:Y:S01]  /*37b80*/  LDL.LU R19, [R1+0xdc] ;  /* 0x0000dc0001137983 */ /* 0x000ea20000300800 */
[----:B------:R-:W3:Y:S04]  /*37b90*/  LDL R2, [R1+0x5f4] ;  /* 0x0005f40001027983 */ /* 0x000ee80000100800 */
[----:B------:R-:W4:Y:S04]  /*37ba0*/  LDL R0, [R1+0x5f0] ;  /* 0x0005f00001007983 */ /* 0x000f280000100800 */
[----:B0-----:R-:W2:Y:S01]  /*37bb0*/  LDL.LU R12, [R1+0x380] ;  /* 0x00038000010c7983 */ /* 0x001ea20000300800 */
[----:B------:R-:W2:Y:S02]  /*37bc0*/  LDL.LU R13, [R1+0x384] ;  /* 0x00038400010d7983 */ /* 0x000ea40000300800 */
[----:B-1----:R-:W2:Y:S02]  /*37bd0*/  LDL.LU R14, [R1+0x388] ;  /* 0x00038800010e7983 */ /* 0x002ea40000300800 */
[----:B------:R-:W2:Y:S02]  /*37be0*/  LDL.LU R15, [R1+0x38c] ;  /* 0x00038c00010f7983 */ /* 0x000ea40000300800 */
[----:B--2---:R-:W-:Y:S01]  /*37bf0*/  STL.64 [R1+0x1ba0], R14 ;  /* 0x001ba00e01007387 */ /* 0x004fe20000100a00 */
[----:B------:R0:W-:Y:S03]  /*37c00*/  STL.64 [R1+0x1b98], R12 ;  /* 0x001b980c01007387 */ /* 0x0001e60000100a00 */
[----:B0-----:R-:W2:Y:S01]  /*37c10*/  LDL.LU R12, [R1+0x3a0] ;  /* 0x0003a000010c7983 */ /* 0x001ea20000300800 */
[----:B------:R-:W2:Y:S02]  /*37c20*/  LDL.LU R13, [R1+0x3a4] ;  /* 0x0003a400010d7983 */ /* 0x000ea40000300800 */
[----:B------:R-:W2:Y:S02]  /*37c30*/  LDL.LU R14, [R1+0x3a8] ;  /* 0x0003a800010e7983 */ /* 0x000ea40000300800 */
[----:B------:R-:W2:Y:S02]  /*37c40*/  LDL.LU R15, [R1+0x3ac] ;  /* 0x0003ac00010f7983 */ /* 0x000ea40000300800 */
[----:B--2---:R-:W-:Y:S01]  /*37c50*/  STL.64 [R1+0x1bb0], R14 ;  /* 0x001bb00e01007387 */ /* 0x004fe20000100a00 */
[----:B------:R0:W-:Y:S03]  /*37c60*/  STL.64 [R1+0x1ba8], R12 ;  /* 0x001ba80c01007387 */ /* 0x0001e60000100a00 */
[----:B0-----:R-:W2:Y:S04]  /*37c70*/  LDL.LU.64 R12, [R1+0xa0] ;  /* 0x0000a000010c7983 */ /* 0x001ea80000300a00 */
[----:B--2---:R0:W-:Y:S04]  /*37c80*/  STL.64 [R1+0x1bc0], R12 ;  /* 0x001bc00c01007387 */ /* 0x0041e80000100a00 */
[----:B0-----:R-:W2:Y:S01]  /*37c90*/  LDL.LU.64 R12, [R1+0xb0] ;  /* 0x0000b000010c7983 */ /* 0x001ea20000300a00 */
[----:B------:R-:W2:Y:S03]  /*37ca0*/  LDL.LU.64 R24, [R1+0x70] ;  /* 0x0000700001187983 */ /* 0x000ea60000300a00 */
[----:B--2---:R0:W-:Y:S04]  /*37cb0*/  STL.64 [R1+0x1bb8], R24 ;  /* 0x001bb81801007387 */ /* 0x0041e80000100a00 */
[----:B0-----:R-:W2:Y:S01]  /*37cc0*/  LDL.LU R24, [R1+0x3b0] ;  /* 0x0003b00001187983 */ /* 0x001ea20000300800 */
[----:B------:R-:W2:Y:S02]  /*37cd0*/  LDL.LU R25, [R1+0x3b4] ;  /* 0x0003b40001197983 */ /* 0x000ea40000300800 */
[----:B------:R-:W2:Y:S02]  /*37ce0*/  LDL.LU R26, [R1+0x3b8] ;  /* 0x0003b800011a7983 */ /* 0x000ea40000300800 */
[----:B------:R-:W2:Y:S01]  /*37cf0*/  LDL.LU R27, [R1+0x3bc] ;  /* 0x0003bc00011b7983 */ /* 0x000ea20000300800 */
[----:B------:R-:W-:Y:S01]  /*37d00*/  HMMA.16816.F32 R20, R20, R4, R16 ;  /* 0x000000041414723c */ /* 0x000fe20000001810 */
[----:B---3--:R-:W-:Y:S04]  /*37d10*/  LDSM.16.MT88.4 R16, [R2+0x11000] ;  /* 0x011000000210783b */ /* 0x008fe80000004200 */
[----:B--2---:R-:W-:Y:S01]  /*37d20*/  STL.64 [R1+0x1bd0], R26 ;  /* 0x001bd01a01007387 */ /* 0x004fe20000100a00 */
[----:B------:R0:W-:Y:S03]  /*37d30*/  STL.64 [R1+0x1bc8], R24 ;  /* 0x001bc81801007387 */ /* 0x0001e60000100a00 */
[----:B0-----:R-:W2:Y:S01]  /*37d40*/  LDL.LU R24, [R1+0x3c0] ;  /* 0x0003c00001187983 */ /* 0x001ea20000300800 */
[----:B------:R-:W2:Y:S02]  /*37d50*/  LDL.LU R25, [R1+0x3c4] ;  /* 0x0003c40001197983 */ /* 0x000ea40000300800 */
[----:B------:R-:W2:Y:S02]  /*37d60*/  LDL.LU R26, [R1+0x3c8] ;  /* 0x0003c800011a7983 */ /* 0x000ea40000300800 */
[----:B------:R-:W2:Y:S01]  /*37d70*/  LDL.LU R27, [R1+0x3cc] ;  /* 0x0003cc00011b7983 */ /* 0x000ea20000300800 */
[----:B------:R-:W-:Y:S01]  /*37d80*/  STL.64 [R1+0x1af0], R10 ;  /* 0x001af00a01007387 */ /* 0x000fe20000100a00 */
[----:B------:R0:W-:Y:S03]  /*37d90*/  STL.64 [R1+0x1ae8], R8 ;  /* 0x001ae80801007387 */ /* 0x0001e60000100a00 */
[----:B0-----:R-:W3:Y:S04]  /*37da0*/  LDL.LU.64 R8, [R1+0x80] ;  /* 0x0000800001087983 */ /* 0x001ee80000300a00 */
[----:B------:R-:W-:Y:S02]  /*37db0*/  STL.64 [R1+0xd0], R20 ;  /* 0x0000d01401007387 */ /* 0x000fe40000100a00 */
[----:B------:R-:W-:Y:S02]  /*37dc0*/  STL.64 [R1+0xd8], R22 ;  /* 0x0000d81601007387 */ /* 0x000fe40000100a00 */
[----:B----4-:R0:W1:Y:S01]  /*37dd0*/  LDSM.16.MT88.4 R20, [R0+0x11000] ;  /* 0x011000000014783b */ /* 0x0100620000004200 */
[----:B------:R-:W-:-:S02]  /*37de0*/  IMAD.MOV.U32 R6, RZ, RZ, R12 ;  /* 0x000000ffff067224 */ /* 0x000fc400078e000c */
[----:B0-----:R-:W-:Y:S01]  /*37df0*/  IMAD.MOV.U32 R0, RZ, RZ, R13 ;  /* 0x000000ffff007224 */ /* 0x001fe200078e000d */
[----:B-1----:R0:W-:Y:S01]  /*37e00*/  STL [R1+0x1ab0], R20 ;  /* 0x001ab01401007387 */ /* 0x0021e20000100800 */
[----:B------:R1:W-:Y:S02]  /*37e10*/  STL [R1+0x1aac], R21 ;  /* 0x001aac1501007387 */ /* 0x0003e40000100800 */
[----:B------:R4:W-:Y:S02]  /*37e20*/  STL [R1+0x1aa8], R22 ;  /* 0x001aa81601007387 */ /* 0x0009e40000100800 */
[----:B------:R4:W-:Y:S01]  /*37e30*/  STL [R1+0x1aa4], R23 ;  /* 0x001aa41701007387 */ /* 0x0009e20000100800 */
[----:B0-----:R-:W3:Y:S01]  /*37e40*/  LDL.LU R20, [R1+0x390] ;  /* 0x0003900001147983 */ /* 0x001ee20000300800 */
[----:B-1----:R-:W3:Y:S02]  /*37e50*/  LDL.LU R21, [R1+0x394] ;  /* 0x0003940001157983 */ /* 0x002ee40000300800 */
[----:B----4-:R-:W3:Y:S02]  /*37e60*/  LDL.LU R22, [R1+0x398] ;  /* 0x0003980001167983 */ /* 0x010ee40000300800 */
        /* <DEDUP_REMOVED lines=9> */
[----:B------:R-:W-:Y:S01]  /*37f00*/  STL [R1+0x1ab8], R0 ;  /* 0x001ab80001007387 */ /* 0x000fe20000100800 */
[----:B------:R-:W-:Y:S01]  /*37f10*/  STL [R1+0x1ab4], R6 ;  /* 0x001ab40601007387 */ /* 0x000fe20000100800 */
[----:B--2---:R-:W-:Y:S01]  /*37f20*/  HMMA.16816.F32 R24, R16, R12, R24 ;  /* 0x0000000c1018723c */ /* 0x004fe20000001818 */
[----:B------:R-:W-:-:S02]  /*37f30*/  IMAD.MOV.U32 R7, RZ, RZ, R13 ;  /* 0x000000ffff077224 */ /* 0x000fc400078e000d */
[----:B------:R-:W-:Y:S11]  /*37f40*/  IMAD.MOV.U32 R2, RZ, RZ, R12 ;  /* 0x000000ffff027224 */ /* 0x000ff600078e000c */
[----:B------:R-:W-:Y:S09]  /*37f50*/  @!UPT UIADD3 URZ, URZ, URZ, URZ ;  /* 0x0000003f3f3ff290 */ /* 0x000ff2000fffe03f */
[----:B------:R0:W-:Y:S01]  /*37f60*/  STL.64 [R1+0x3b0], R24 ;  /* 0x0003b01801007387 */ /* 0x0001e20000100a00 */
[----:B------:R-:W-:Y:S03]  /*37f70*/  STL.64 [R1+0x3b8], R26 ;  /* 0x0003b81a01007387 */ /* 0x000fe60000100a00 */
[----:B0-----:R-:W2:Y:S01]  /*37f80*/  LDL.LU.64 R24, [R1+0x1bb8] ;  /* 0x001bb80001187983 */ /* 0x001ea20000300a00 */
[----:B------:R-:W4:Y:S02]  /*37f90*/  LDL.LU.64 R14, [R1+0x1bb0] ;  /* 0x001bb000010e7983 */ /* 0x000f240000300a00 */
[----:B------:R-:W4:Y:S02]  /*37fa0*/  LDL.LU.64 R12, [R1+0x1ba8] ;  /* 0x001ba800010c7983 */ /* 0x000f240000300a00 */
[----:B------:R-:W-:Y:S01]  /*37fb0*/  STL [R1+0x1ac0], R7 ;  /* 0x001ac00701007387 */ /* 0x000fe20000100800 */
[----:B------:R0:W-:Y:S04]  /*37fc0*/  STL.64 [R1+0x1b90], R4 ;  /* 0x001b900401007387 */ /* 0x0001e80000100a00 */
[----:B0-----:R-:W4:Y:S01]  /*37fd0*/  LDL.LU.64 R4, [R1+0x90] ;  /* 0x0000900001047983 */ /* 0x001f220000300a00 */
[----:B------:R-:W-:Y:S01]  /*37fe0*/  STL [R1+0x1abc], R2 ;  /* 0x001abc0201007387 */ /* 0x000fe20000100800 */
[C---:B----4-:R-:W-:Y:S11]  /*37ff0*/  HMMA.16816.F32 R12, R16.reuse, R4, R12 ;  /* 0x00000004100c723c */ /* 0x050ff6000000180c */
[----:B------:R-:W-:Y:S11]  /*38000*/  @!UPT UIADD3 URZ, URZ, URZ, URZ ;  /* 0x0000003f3f3ff290 */ /* 0x000ff6000fffe03f */
[----:B------:R-:W-:Y:S01]  /*38010*/  @!UPT UIADD3 URZ, URZ, URZ, URZ ;  /* 0x0000003f3f3ff290 */ /* 0x000fe2000fffe03f */
[----:B------:R-:W-:Y:S01]  /*38020*/  STL.64 [R1+0x3a0], R12 ;  /* 0x0003a00c01007387 */ /* 0x000fe20000100a00 */
[----:B------:R0:W-:Y:S03]  /*38030*/  STL.64 [R1+0x3a8], R14 ;  /* 0x0003a80e01007387 */ /* 0x0001e60000100a00 */
[----:B0-----:R-:W4:Y:S01]  /*38040*/  LDL.LU.64 R14, [R1+0x1ba0] ;  /* 0x001ba000010e7983 */ /* 0x001f220000300a00 */
[----:B------:R-:W4:Y:S02]  /*38050*/  LDL.LU.64 R12, [R1+0x1b98] ;  /* 0x001b9800010c7983 */ /* 0x000f240000300a00 */
[----:B------:R-:W-:Y:S02]  /*38060*/  IMAD.MOV.U32 R29, RZ, RZ, R4 ;  /* 0x000000ffff1d7224 */ /* 0x000fe400078e0004 */
[----:B------:R-:W-:Y:S02]  /*38070*/  IMAD.MOV.U32 R28, RZ, RZ, R5 ;  /* 0x000000ffff1c7224 */ /* 0x000fe400078e0005 */
[C---:B---3--:R-:W-:Y:S03]  /*38080*/  HMMA.16816.F32 R4, R16.reuse, R8, R20 ;  /* 0x000000081004723c */ /* 0x048fe60000001814 */
[----:B------:R-:W-:Y:S01]  /*38090*/  STL [R1+0x1ac8], R28 ;  /* 0x001ac81c01007387 */ /* 0x000fe20000100800 */
[----:B------:R-:W-:Y:S02]  /*380a0*/  STL [R1+0x1ac4], R29 ;  /* 0x001ac41d01007387 */ /* 0x000fe40000100800 */
[----:B------:R-:W-:Y:S11]  /*380b0*/  IMAD.MOV.U32 R3, RZ, RZ, R9 ;  /* 0x000000ffff037224 */ /* 0x000ff600078e0009 */
[----:B------:R-:W-:Y:S06]  /*380c0*/  @!UPT UIADD3 URZ, URZ, URZ, URZ ;  /* 0x0000003f3f3ff290 */ /* 0x000fec000fffe03f */
[----:B------:R-:W-:Y:S01]  /*380d0*/  STL.64 [R1+0x390], R4 ;  /* 0x0003900401007387 */ /* 0x000fe20000100a00 */
[----:B------:R4:W-:Y:S02]  /*380e0*/  STL.64 [R1+0x398], R6 ;  /* 0x0003980601007387 */ /* 0x0009e40000100a00 */
[----:B------:R-:W-:Y:S02]  /*380f0*/  IMAD.MOV.U32 R23, RZ, RZ, R8 ;  /* 0x000000ffff177224 */ /* 0x000fe400078e0008 */
[----:B------:R-:W-:Y:S02]  /*38100*/  STL [R1+0x1ad0], R3 ;  /* 0x001ad00301007387 */ /* 0x000fe40000100800 */
[----:B--2---:R-:W-:Y:S02]  /*38110*/  IMAD.MOV.U32 R21, RZ, RZ, R24 ;  /* 0x000000ffff157224 */ /* 0x004fe400078e0018 */
[----:B------:R-:W-:Y:S01]  /*38120*/  IMAD.MOV.U32 R22, RZ, RZ, R25 ;  /* 0x000000ffff167224 */ /* 0x000fe200078e0019 */
[----:B------:R-:W-:Y:S01]  /*38130*/  STL [R1+0x1acc], R23 ;  /* 0x001acc1701007387 */ /* 0x000fe20000100800 */
[----:B----4-:R-:W-:Y:S11]  /*38140*/  HMMA.16816.F32 R4, R16, R24, R12 ;  /* 0x000000181004723c */ /* 0x010ff6000000180c */
[----:B------:R-:W-:Y:S11]  /*38150*/  @!UPT UIADD3 URZ, URZ, URZ, URZ ;  /* 0x0000003f3f3ff290 */ /* 0x000ff6000fffe03f */
[----:B------:R-:W-:Y:S01]  /*38160*/  @!UPT UIADD3 URZ, URZ, URZ, URZ ;  /* 0x0000003f3f3ff290 */ /* 0x000fe2000fffe03f */
[----:B------:R-:W-:Y:S01]  /*38170*/  STL.64 [R1+0x380], R4 ;  /* 0x0003800401007387 */ /* 0x000fe20000100a00 */
[----:B------:R-:W-:Y:S02]  /*38180*/  STL.64 [R1+0x388], R6 ;  /* 0x0003880601007387 */ /* 0x000fe40000100a00 */
[----:B------:R-:W2:Y:S02]  /*38190*/  LDL.LU.64 R24, [R1] ;  /* 0x0000000001187983 */ /* 0x000ea40000300a00 */
[----:B--2---:R0:W-:Y:S01]  /*381a0*/  STL.64 [R1+0x1b28], R24 ;  /* 0x001b281801007387 */ /* 0x0041e20000100a00 */
[----:B------:R-:W2:Y:S02]  /*381b0*/  LDL.LU R12, [R1+0x300] ;  /* 0x00030000010c7983 */ /* 0x000ea40000300800 */
[----:B------:R-:W2:Y:S02]  /*381c0*/  LDL.LU R13, [R1+0x304] ;  /* 0x00030400010d7983 */ /* 0x000ea40000300800 */
[----:B------:R-:W3:Y:S01]  /*381d0*/  LDL.LU R14, [R1+0x308] ;  /* 0x00030800010e7983 */ /* 0x000ee20000300800 */
[----:B------:R-:W3:Y:S04]  /*381e0*/  LDL.LU R15, [R1+0x30c] ;  /* 0x00030c00010f7983 */ /* 0x000ee80000300800 */
[----:B0-----:R-:W4:Y:S04]  /*381f0*/  LDL.LU.64 R24, [R1+0x10] ;  /* 0x0000100001187983 */ /* 0x001f280000300a00 */
[----:B----4-:R0:W-:Y:S04]  /*38200*/  STL.64 [R1+0x1b40], R24 ;  /* 0x001b401801007387 */ /* 0x0101e80000100a00 */
[----:B0-----:R-:W4:Y:S04]  /*38210*/  LDL.LU.64 R24, [R1+0x20] ;  /* 0x0000200001187983 */ /* 0x001f280000300a00 */
[----:B----4-:R-:W-:Y:S01]  /*38220*/  STL.64 [R1+0x1b58], R24 ;  /* 0x001b581801007387 */ /* 0x010fe20000100a00 */
[----:B---3--:R-:W-:Y:S02]  /*38230*/  STL.64 [R1+0x1b20], R14 ;  /* 0x001b200e01007387 */ /* 0x008fe40000100a00 */
[----:B--2---:R0:W-:Y:S02]  /*38240*/  STL.64 [R1+0x1b18], R12 ;  /* 0x001b180c01007387 */ /* 0x0041e40000100a00 */
        /* <DEDUP_REMOVED lines=8> */
[----:B------:R-:W2:Y:S04]  /*382d0*/  LDL.LU.64 R24, [R1+0x30] ;  /* 0x0000300001187983 */ /* 0x000ea80000300a00 */
[----:B--2---:R0:W-:Y:S04]  /*382e0*/  STL.64 [R1+0x1b60], R24 ;  /* 0x001b601801007387 */ /* 0x0041e80000100a00 */
[----:B0-----:R-:W2:Y:S04]  /*382f0*/  LDL.LU.64 R24, [R1+0x40] ;  /* 0x0000400001187983 */ /* 0x001ea80000300a00 */
[----:B--2---:R0:W-:Y:S04]  /*38300*/  STL.64 [R1+0x1b78], R24 ;  /* 0x001b781801007387 */ /* 0x0041e80000100a00 */
[----:B0-----:R-:W2:Y:S01]  /*38310*/  LDL.LU.64 R24, [R1+0x50] ;  /* 0x0000500001187983 */ /* 0x001ea20000300a00 */
[----:B---3--:R-:W-:Y:S02]  /*38320*/  STL.64 [R1+0x1b38], R14 ;  /* 0x001b380e01007387 */ /* 0x008fe40000100a00 */
[----:B------:R0:W-:Y:S02]  /*38330*/  STL.64 [R1+0x1b30], R12 ;  /* 0x001b300c01007387 */ /* 0x0001e40000100a00 */
        /* <DEDUP_REMOVED lines=22> */
[----:B------:R-:W3:Y:S01]  /*384a0*/  LDL.LU R8, [R1+0x2f0] ;  /* 0x0002f00001087983 */ /* 0x000ee20000300800 */
[----:B------:R-:W3:Y:S02]  /*384b0*/  LDL.LU R9, [R1+0x2f4] ;  /* 0x0002f40001097983 */ /* 0x000ee40000300800 */
[----:B------:R-:W3:Y:S02]  /*384c0*/  LDL.LU R10, [R1+0x2f8] ;  /* 0x0002f800010a7983 */ /* 0x000ee40000300800 */
[----:B------:R-:W3:Y:S01]  /*384d0*/  LDL.LU R11, [R1+0x2fc] ;  /* 0x0002fc00010b7983 */ /* 0x000ee20000300800 */
[----:B------:R-:W-:Y:S01]  /*384e0*/  STL [R1+0x1ad8], R22 ;  /* 0x001ad81601007387 */ /* 0x000fe20000100800 */
[----:B------:R0:W-:Y:S03]  /*384f0*/  STL [R1+0x1ad4], R21 ;  /* 0x001ad41501007387 */ /* 0x0001e60000100800 */
[----:B0-----:R-:W4:Y:S01]  /*38500*/  LDL.LU.64 R20, [R1+0x60] ;  /* 0x0000600001147983 */ /* 0x001f220000300a00 */
[----:B------:R-:W-:-:S02]  /*38510*/  IMAD.MOV.U32 R2, RZ, RZ, R24 ;  /* 0x000000ffff027224 */ /* 0x000fc400078e0018 */
[----:B------:R-:W-:Y:S01]  /*38520*/  IMAD.MOV.U32 R0, RZ, RZ, R25 ;  /* 0x000000ffff007224 */ /* 0x000fe200078e0019 */
[C---:B--2---:R-:W-:Y:S08]  /*38530*/  HMMA.16816.F32 R12, R16.reuse, R24, R12 ;  /* 0x00000018100c723c */ /* 0x044ff0000000180c */
[----:B----4-:R-:W-:Y:S11]  /*38540*/  HMMA.16816.F32 R4, R16, R20, R4 ;  /* 0x000000141004723c */ /* 0x010ff60000001804 */
[----:B------:R-:W-:Y:S11]  /*38550*/  @!UPT UIADD3 URZ, URZ, URZ, URZ ;  /* 0x0000003f3f3ff290 */ /* 0x000ff6000fffe03f */
[----:B------:R-:W-:Y:S01]  /*38560*/  @!UPT UIADD3 URZ, URZ, URZ, URZ ;  /* 0x0000003f3f3ff290 */ /* 0x000fe2000fffe03f */
[----:B------:R0:W-:Y:S01]  /*38570*/  STL.64 [R1+0x370], R4 ;  /* 0x0003700401007387 */ /* 0x0001e20000100a00 */
[----:B------:R1:W-:Y:S03]  /*38580*/  STL.64 [R1+0x378], R6 ;  /* 0x0003780601007387 */ /* 0x0003e60000100a00 */
[----:B0-----:R-:W2:Y:S01]  /*38590*/  LDL.LU.64 R4, [R1+0x1b90] ;  /* 0x001b900001047983 */ /* 0x001ea20000300a00 */
[----:B-1----:R-:W-:Y:S02]  /*385a0*/  IMAD.MOV.U32 R6, RZ, RZ, R20 ;  /* 0x000000ffff067224 */ /* 0x002fe400078e0014 */
[----:B------:R-:W-:-:S05]  /*385b0*/  IMAD.MOV.U32 R20, RZ, RZ, R21 ;  /* 0x000000ffff147224 */ /* 0x000fca00078e0015 */
[----:B------:R0:W-:Y:S04]  /*385c0*/  STL [R1+0x1ae0], R20 ;  /* 0x001ae01401007387 */ /* 0x0001e80000100800 */
[----:B0-----:R-:W4:Y:S01]  /*385d0*/  LDL.LU R20, [R1+0x340] ;  /* 0x0003400001147983 */ /* 0x001f220000300800 */
[----:B------:R-:W4:Y:S02]  /*385e0*/  LDL.LU R21, [R1+0x344] ;  /* 0x0003440001157983 */ /* 0x000f240000300800 */
[----:B------:R-:W4:Y:S02]  /*385f0*/  LDL.LU R22, [R1+0x348] ;  /* 0x0003480001167983 */ /* 0x000f240000300800 */
[----:B------:R-:W4:Y:S01]  /*38600*/  LDL.LU R23, [R1+0x34c] ;  /* 0x00034c0001177983 */ /* 0x000f220000300800 */
[----:B------:R-:W-:Y:S01]  /*38610*/  STL [R1+0x1adc], R6 ;  /* 0x001adc0601007387 */ /* 0x000fe20000100800 */
[----:B------:R-:W-:Y:S02]  /*38620*/  STL.64 [R1+0x360], R12 ;  /* 0x0003600c01007387 */ /* 0x000fe40000100a00 */
[----:B------:R0:W-:Y:S02]  /*38630*/  STL.64 [R1+0x368], R14 ;  /* 0x0003680e01007387 */ /* 0x0001e40000100a00 */
[----:B0-----:R-:W2:Y:S01]  /*38640*/  LDL.LU.64 R14, [R1+0x1b88] ;  /* 0x001b8800010e7983 */ /* 0x001ea20000300a00 */
[----:B------:R-:W2:Y:S02]  /*38650*/  LDL.LU.64 R12, [R1+0x1b80] ;  /* 0x001b8000010c7983 */ /* 0x000ea40000300a00 */
[----:B------:R-:W2:Y:S02]  /*38660*/  LDL.LU.64 R24, [R1+0x1b78] ;  /* 0x001b780001187983 */ /* 0x000ea40000300a00 */
[----:B------:R-:W-:Y:S01]  /*38670*/  STL [R1+0x1ae4], R2 ;  /* 0x001ae40201007387 */ /* 0x000fe20000100800 */
        /* <DEDUP_REMOVED lines=9> */
[C---:B----4-:R-:W-:Y:S01]  /*38710*/  HMMA.16816.F32 R20, R16.reuse, R24, R20 ;  /* 0x000000181014723c */ /* 0x050fe20000001814 */
[----:B------:R-:W-:Y:S11]  /*38720*/  IMAD.MOV.U32 R28, RZ, RZ, R25 ;  /* 0x000000ffff1c7224 */ /* 0x000ff600078e0019 */
[----:B------:R-:W-:Y:S11]  /*38730*/  @!UPT UIADD3 URZ, URZ, URZ, URZ ;  /* 0x0000003f3f3ff290 */ /* 0x000ff6000fffe03f */
[----:B------:R-:W-:Y:S01]  /*38740*/  STL.64 [R1+0x340], R20 ;  /* 0x0003401401007387 */ /* 0x000fe20000100a00 */
[----:B------:R0:W-:Y:S02]  /*38750*/  STL.64 [R1+0x348], R22 ;  /* 0x0003481601007387 */ /* 0x0001e40000100a00 */
[----:B0-----:R-:W-:Y:S02]  /*38760*/  IMAD.MOV.U32 R23, RZ, RZ, R24 ;  /* 0x000000ffff177224 */ /* 0x001fe400078e0018 */
[----:B------:R-:W2:Y:S02]  /*38770*/  LDL.LU.64 R24, [R1+0x1b58] ;  /* 0x001b580001187983 */ /* 0x000ea40000300a00 */
[C---:B--2---:R-:W-:Y:S01]  /*38780*/  HMMA.16816.F32 R12, R16.reuse, R24, R12 ;  /* 0x00000018100c723c */ /* 0x044fe2000000180c */
[----:B------:R-:W-:Y:S02]  /*38790*/  IMAD.MOV.U32 R21, RZ, RZ, R24 ;  /* 0x000000ffff157224 */ /* 0x000fe400078e0018 */
        /* <DEDUP_REMOVED lines=39> */
[C---:B---3--:R-:W-:Y:S11]  /*38a10*/  HMMA.16816.F32 R8, R16.reuse, R12, R8 ;  /* 0x0000000c1008723c */ /* 0x048ff60000001808 */
[----:B------:R-:W-:Y:S11]  /*38a20*/  @!UPT UIADD3 URZ, URZ, URZ, URZ ;  /* 0x0000003f3f3ff290 */ /* 0x000ff6000fffe03f */
[----:B------:R-:W-:Y:S01]  /*38a30*/  @!UPT UIADD3 URZ, URZ, URZ, URZ ;  /* 0x0000003f3f3ff290 */ /* 0x000fe2000fffe03f */
[----:B------:R-:W-:Y:S01]  /*38a40*/  STL.64 [R1+0x2f0], R8 ;  /* 0x0002f00801007387 */ /* 0x000fe20000100a00 */
[----:B------:R0:W-:Y:S03]  /*38a50*/  STL.64 [R1+0x2f8], R10 ;  /* 0x0002f80a01007387 */ /* 0x0001e60000100a00 */
[----:B0-----:R-:W3:Y:S01]  /*38a60*/  LDL.LU.64 R10, [R1+0x1af0] ;  /* 0x001af000010a7983 */ /* 0x001ee20000300a00 */
[----:B------:R-:W4:Y:S02]  /*38a70*/  LDL.LU.64 R8, [R1+0x1ae8] ;  /* 0x001ae80001087983 */ /* 0x000f240000300a00 */
[----:B--2---:R-:W-:Y:S02]  /*38a80*/  STL.64 [R1+0x1968], R14 ;  /* 0x0019680e01007387 */ /* 0x004fe40000100a00 */
[----:B------:R0:W-:Y:S02]  /*38a90*/  STL.64 [R1+0x1960], R12 ;  /* 0x0019600c01007387 */ /* 0x0001e40000100a00 */
[----:B0-----:R-:W2:Y:S01]  /*38aa0*/  LDL.LU R12, [R1+0x2e0] ;  /* 0x0002e000010c7983 */ /* 0x001ea20000300800 */
[----:B------:R-:W2:Y:S02]  /*38ab0*/  LDL.LU R13, [R1+0x2e4] ;  /* 0x0002e400010d7983 */ /* 0x000ea40000300800 */
[----:B------:R-:W2:Y:S02]  /*38ac0*/  LDL.LU R14, [R1+0x2e8] ;  /* 0x0002e800010e7983 */ /* 0x000ea40000300800 */
[----:B------:R-:W2:Y:S01]  /*38ad0*/  LDL.LU R15, [R1+0x2ec] ;  /* 0x0002ec00010f7983 */ /* 0x000ea20000300800 */
[----:B---3--:R-:W-:Y:S01]  /*38ae0*/  STL.64 [R1+0x1958], R10 ;  /* 0x0019580a01007387 */ /* 0x008fe20000100a00 */
[----:B----4-:R0:W-:Y:S01]  /*38af0*/  STL.64 [R1+0x1950], R8 ;  /* 0x0019500801007387 */ /* 0x0101e20000100a00 */
[C---:B--2---:R-:W-:Y:S08]  /*38b00*/  HMMA.16816.F32 R12, R16.reuse, R8, R12 ;  /* 0x00000008100c723c */ /* 0x044ff0000000180c */
[----:B0-----:R-:W-:Y:S11]  /*38b10*/  HMMA.16816.F32 R8, R16, R4, R24 ;  /* 0x000000041008723c */ /* 0x001ff60000001818 */
[----:B------:R-:W-:Y:S04]  /*38b20*/  @!UPT UIADD3 URZ, URZ, URZ, URZ ;  /* 0x0000003f3f3ff290 */ /* 0x000fe8000fffe03f */
[----:B------:R0:W-:Y:S01]  /*38b30*/  STL.64 [R1+0x2e0], R12 ;  /* 0x0002e00c01007387 */ /* 0x0001e20000100a00 */
[----:B------:R1:W-:Y:S03]  /*38b40*/  STL.64 [R1+0x2e8], R14 ;  /* 0x0002e80e01007387 */ /* 0x0003e60000100a00 */
[----:B0-----:R-:W2:Y:S04]  /*38b50*/  LDL.LU R12, [R1+0x100] ;  /* 0x00010000010c7983 */ /* 0x001ea80000300800 */
[----:B------:R-:W-:Y:S02]  /*38b60*/  STL.64 [R1+0x1d0], R8 ;  /* 0x0001d00801007387 */ /* 0x000fe40000100a00 */
[----:B------:R-:W-:Y:S02]  /*38b70*/  STL.64 [R1+0x1d8], R10 ;  /* 0x0001d80a01007387 */ /* 0x000fe40000100a00 */
[----:B------:R-:W2:Y:S01]  /*38b80*/  LDL.LU R13, [R1+0x104] ;  /* 0x00010400010d7983 */ /* 0x000ea20000300800 */
[----:B-1----:R-:W3:Y:S01]  /*38b90*/  LDL.LU R14, [R1+0x108] ;  /* 0x00010800010e7983 */ /* 0x002ee20000300800 */
[----:B------:R-:W3:Y:S02]  /*38ba0*/  LDL.LU R15, [R1+0x10c] ;  /* 0x00010c00010f7983 */ /* 0x000ee40000300800 */
[----:B------:R-:W-:-:S02]  /*38bb0*/  IMAD.MOV.U32 R24, RZ, RZ, R2 ;  /* 0x000000ffff187224 */ /* 0x000fc400078e0002 */
[----:B------:R-:W-:Y:S01]  /*38bc0*/  IMAD.MOV.U32 R25, RZ, RZ, R20 ;  /* 0x000000ffff197224 */ /* 0x000fe200078e0014 */
[----:B---3--:R-:W-:Y:S01]  /*38bd0*/  STL.64 [R1+0x1988], R14 ;  /* 0x0019880e01007387 */ /* 0x008fe20000100a00 */
[----:B--2---:R-:W-:Y:S02]  /*38be0*/  STL.64 [R1+0x1980], R12 ;  /* 0x0019800c01007387 */ /* 0x004fe40000100a00 */
[----:B------:R-:W2:Y:S02]  /*38bf0*/  LDL.LU R2, [R1+0x1ae4] ;  /* 0x001ae40001027983 */ /* 0x000ea40000300800 */
[----:B------:R-:W3:Y:S01]  /*38c00*/  LDL.LU R20, [R1+0x1ae0] ;  /* 0x001ae00001147983 */ /* 0x000ee20000300800 */
[----:B------:R0:W-:Y:S02]  /*38c10*/  STL.64 [R1+0x1990], R24 ;  /* 0x0019901801007387 */ /* 0x0001e40000100a00 */
[----:B0-----:R-:W-:Y:S02]  /*38c20*/  IMAD.MOV.U32 R24, RZ, RZ, R6 ;  /* 0x000000ffff187224 */ /* 0x001fe400078e0006 */
[----:B------:R-:W-:Y:S01]  /*38c30*/  IMAD.MOV.U32 R25, RZ, RZ, R22 ;  /* 0x000000ffff197224 */ /* 0x000fe200078e0016 */
[----:B------:R-:W4:Y:S01]  /*38c40*/  LDL.LU R6, [R1+0x1adc] ;  /* 0x001adc0001067983 */ /* 0x000f220000300800 */
[----:B------:R-:W2:Y:S03]  /*38c50*/  LDL.LU R22, [R1+0x1ad8] ;  /* 0x001ad80001167983 */ /* 0x000ea60000300800 */
[----:B------:R0:W-:Y:S01]  /*38c60*/  STL.64 [R1+0x19a8], R24 ;  /* 0x0019a81801007387 */ /* 0x0001e20000100a00 */
[----:B------:R-:W2:Y:S02]  /*38c70*/  LDL.LU R12, [R1+0x110] ;  /* 0x00011000010c7983 */ /* 0x000ea40000300800 */
[----:B------:R-:W2:Y:S02]  /*38c80*/  LDL.LU R13, [R1+0x114] ;  /* 0x00011400010d7983 */ /* 0x000ea40000300800 */
[----:B------:R-:W2:Y:S01]  /*38c90*/  LDL.LU R14, [R1+0x118] ;  /* 0x00011800010e7983 */ /* 0x000ea20000300800 */
[----:B------:R-:W2:Y:S01]  /*38ca0*/  LDL.LU R15, [R1+0x11c] ;  /* 0x00011c00010f7983 */ /* 0x000ea20000300800 */
[----:B0-----:R-:W-:-:S02]  /*38cb0*/  IMAD.MOV.U32 R24, RZ, RZ, R21 ;  /* 0x000000ffff187224 */ /* 0x001fc400078e0015 */
        /* <DEDUP_REMOVED lines=14> */
[----:B------:R0:W-:Y:S02]  /*38da0*/  STL.64 [R1+0x19d8], R24 ;  /* 0x0019d81801007387 */ /* 0x0001e40000100a00 */
[----:B0-----:R-:W-:Y:S02]  /*38db0*/  IMAD.MOV.U32 R24, RZ, RZ, R29 ;  /* 0x000000ffff187224 */ /* 0x001fe400078e001d */
        /* <DEDUP_REMOVED lines=22> */
[----:B---3--:R-:W-:Y:S01]  /*38f20*/  IMAD.MOV.U32 R25, RZ, RZ, R20 ;  /* 0x000000ffff197224 */ /* 0x008fe200078e0014 */
[----:B------:R-:W3:Y:S01]  /*38f30*/  LDL.LU R6, [R1+0x1ab4] ;  /* 0x001ab40001067983 */ /* 0x000ee20000300800 */
[----:B------:R-:W4:Y:S03]  /*38f40*/  LDL.LU R20, [R1+0x1ab0] ;  /* 0x001ab00001147983 */ /* 0x000f260000300800 */
        /* <DEDUP_REMOVED lines=11> */
[----:B------:R0:W-:Y:S01]  /*39000*/  STL.64 [R1+0x1a38], R24 ;  /* 0x001a381801007387 */ /* 0x0001e20000100a00 */
[----:B------:R-:W-:Y:S02]  /*39010*/  IMAD.MOV.U32 R16, RZ, RZ, R29 ;  /* 0x000000ffff107224 */ /* 0x000fe400078e001d */
[----:B------:R-:W-:Y:S02]  /*39020*/  IMAD.MOV.U32 R17, RZ, RZ, R28 ;  /* 0x000000ffff117224 */ /* 0x000fe400078e001c */
[----:B0-----:R-:W-:-:S02]  /*39030*/  IMAD.MOV.U32 R24, RZ, RZ, R23 ;  /* 0x000000ffff187224 */ /* 0x001fc400078e0017 */
[----:B------:R-:W-:Y:S01]  /*39040*/  IMAD.MOV.U32 R25, RZ, RZ, R3 ;  /* 0x000000ffff197224 */ /* 0x000fe200078e0003 */
[----:B--2---:R-:W-:Y:S01]  /*39050*/  STL.64 [R1+0x1a00], R14 ;  /* 0x001a000e01007387 */ /* 0x004fe20000100a00 */
[----:B------:R0:W-:Y:S03]  /*39060*/  STL.64 [R1+0x19f8], R12 ;  /* 0x0019f80c01007387 */ /* 0x0001e60000100a00 */
[----:B0-----:R-:W2:Y:S01]  /*39070*/  LDL.LU R12, [R1+0x160] ;  /* 0x00016000010c7983 */ /* 0x001ea20000300800 */
[----:B------:R-:W2:Y:S02]  /*39080*/  LDL.LU R13, [R1+0x164] ;  /* 0x00016400010d7983 */ /* 0x000ea40000300800 */
[----:B------:R-:W2:Y:S02]  /*39090*/  LDL.LU R14, [R1+0x168] ;  /* 0x00016800010e7983 */ /* 0x000ea40000300800 */
[----:B------:R-:W2:Y:S01]  /*390a0*/  LDL.LU R15, [R1+0x16c] ;  /* 0x00016c00010f7983 */ /* 0x000ea20000300800 */
[----:B------:R-:W4:Y:S01]  /*390b0*/  LDL.LU R23, [R1+0x1aa4] ;  /* 0x001aa40001177983 */ /* 0x000f220000300800 */
[----:B------:R-:W2:Y:S02]  /*390c0*/  LDL.LU R3, [R1+0x1aa0] ;  /* 0x001aa00001037983 */ /* 0x000ea40000300800 */
[----:B------:R-:W-:Y:S02]  /*390d0*/  STL.64 [R1+0x1a50], R24 ;  /* 0x001a501801007387 */ /* 0x000fe40000100a00 */
[----:B------:R-:W2:Y:S01]  /*390e0*/  LDL.LU R29, [R1+0x1a9c] ;  /* 0x001a9c00011d7983 */ /* 0x000ea20000300800 */
[----:B------:R-:W2:Y:S01]  /*390f0*/  LDL.LU R28, [R1+0x1a98] ;  /* 0x001a9800011c7983 */ /* 0x000ea20000300800 */
[----:B------:R0:W-:Y:S02]  /*39100*/  STL.64 [R1+0x1a58], R16 ;  /* 0x001a581001007387 */ /* 0x0001e40000100a00 */
[----:B0-----:R-:W-:-:S02]  /*39110*/  IMAD.MOV.U32 R16, RZ, RZ, R2 ;  /* 0x000000ffff107224 */ /* 0x001fc400078e0002 */
        /* <DEDUP_REMOVED lines=8> */
[----:B---3--:R-:W-:-:S02]  /*391a0*/  IMAD.MOV.U32 R16, RZ, RZ, R6 ;  /* 0x000000ffff107224 */ /* 0x008fc400078e0006 */
[----:B------:R-:W-:Y:S01]  /*391b0*/  IMAD.MOV.U32 R17, RZ, RZ, R0 ;  /* 0x000000ffff117224 */ /* 0x000fe200078e0000 */
[----:B------:R-:W3:Y:S01]  /*391c0*/  LDL.LU R6, [R1+0x1a8c] ;  /* 0x001a8c0001067983 */ /* 0x000ee20000300800 */
[----:B------:R-:W3:Y:S03]  /*391d0*/  LDL.LU R0, [R1+0x1a88] ;  /* 0x001a880001007983 */ /* 0x000ee60000300800 */
        /* <DEDUP_REMOVED lines=8> */
[----:B0-----:R-:W4:Y:S01]  /*39260*/  LDL.LU R24, [R1+0x1c0] ;  /* 0x0001c00001187983 */ /* 0x001f220000300800 */
[----:B------:R-:W4:Y:S02]  /*39270*/  LDL.LU R25, [R1+0x1c4] ;  /* 0x0001c40001197983 */ /* 0x000f240000300800 */
[----:B------:R-:W4:Y:S02]  /*39280*/  LDL.LU R26, [R1+0x1c8] ;  /* 0x0001c800011a7983 */ /* 0x000f240000300800 */
[----:B------:R-:W4:Y:S01]  /*39290*/  LDL.LU R27, [R1+0x1cc] ;  /* 0x0001cc00011b7983 */ /* 0x000f220000300800 */
[----:B------:R-:W-:Y:S01]  /*392a0*/  STL.64 [R1+0x1a18], R14 ;  /* 0x001a180e01007387 */ /* 0x000fe20000100a00 */
[----:B------:R0:W-:Y:S03]  /*392b0*/  STL.64 [R1+0x1a10], R12 ;  /* 0x001a100c01007387 */ /* 0x0001e60000100a00 */
[----:B0-----:R-:W2:Y:S01]  /*392c0*/  LDL.LU R12, [R1+0x170] ;  /* 0x00017000010c7983 */ /* 0x001ea20000300800 */
        /* <DEDUP_REMOVED lines=8> */
[----:B------:R-:W2:Y:S01]  /*39350*/  LDL.LU R15, [R1+0x18c] ;  /* 0x00018c00010f7983 */ /* 0x000ea20000300800 */
[C---:B----4-:R-:W-:Y:S01]  /*39360*/  HMMA.16816.F32 R16, R20.reuse, R16, R24 ;  /* 0x000000101410723c */ /* 0x050fe20000001818 */
[----:B--2---:R-:W-:Y:S01]  /*39370*/  STL.64 [R1+0x1a48], R14 ;  /* 0x001a480e01007387 */ /* 0x004fe20000100a00 */
[----:B------:R0:W-:Y:S03]  /*39380*/  STL.64 [R1+0x1a40], R12 ;  /* 0x001a400c01007387 */ /* 0x0001e60000100a00 */
[----:B0-----:R-:W2:Y:S01]  /*39390*/  LDL.LU R12, [R1+0x190] ;  /* 0x00019000010c7983 */ /* 0x001ea20000300800 */
[----:B------:R-:W2:Y:S02]  /*393a0*/  LDL.LU R13, [R1+0x194] ;  /* 0x00019400010d7983 */ /* 0x000ea40000300800 */
[----:B------:R-:W2:Y:S02]  /*393b0*/  LDL.LU R14, [R1+0x198] ;  /* 0x00019800010e7983 */ /* 0x000ea40000300800 */
[----:B------:R-:W2:Y:S01]  /*393c0*/  LDL.LU R15, [R1+0x19c] ;  /* 0x00019c00010f7983 */ /* 0x000ea20000300800 */
[----:B------:R-:W4:Y:S01]  /*393d0*/  LDL.LU R8, [R1+0xf0] ;  /* 0x0000f00001087983 */ /* 0x000f220000300800 */
[----:B------:R-:W4:Y:S02]  /*393e0*/  LDL.LU R9, [R1+0xf4] ;  /* 0x0000f40001097983 */ /* 0x000f240000300800 */
[----:B------:R-:W4:Y:S02]  /*393f0*/  LDL.LU R10, [R1+0xf8] ;  /* 0x0000f800010a7983 */ /* 0x000f240000300800 */
[----:B------:R-:W4:Y:S01]  /*39400*/  LDL.LU R11, [R1+0xfc] ;  /* 0x0000fc00010b7983 */ /* 0x000f220000300800 */
[----:B---3--:R-:W-:Y:S01]  /*39410*/  STL.64 [R1+0x1948], R6 ;  /* 0x0019480601007387 */ /* 0x008fe20000100a00 */
[----:B------:R0:W-:Y:S03]  /*39420*/  STL.64 [R1+0x1940], R4 ;  /* 0x0019400401007387 */ /* 0x0001e60000100a00 */
[----:B0-----:R-:W3:Y:S01]  /*39430*/  LDL.LU R4, [R1+0xe0] ;  /* 0x0000e00001047983 */ /* 0x001ee20000300800 */
[----:B------:R-:W3:Y:S02]  /*39440*/  LDL.LU R5, [R1+0xe4] ;  /* 0x0000e40001057983 */ /* 0x000ee40000300800 */
[----:B------:R-:W3:Y:S02]  /*39450*/  LDL.LU R6, [R1+0xe8] ;  /* 0x0000e80001067983 */ /* 0x000ee40000300800 */
[----:B------:R-:W3:Y:S01]  /*39460*/  LDL.LU R7, [R1+0xec] ;  /* 0x0000ec0001077983 */ /* 0x000ee20000300800 */
[----:B------:R-:W2:Y:S01]  /*39470*/  LDL.LU.64 R26, [R1+0x1a80] ;  /* 0x001a8000011a7983 */ /* 0x000ea20000300a00 */
[----:B------:R-:W2:Y:S02]  /*39480*/  LDL.LU.64 R24, [R1+0x1a78] ;  /* 0x001a780001187983 */ /* 0x000ea40000300a00 */
[----:B------:R0:W-:Y:S02]  /*39490*/  STL.64 [R1+0x1c0], R16 ;  /* 0x0001c01001007387 */ /* 0x0001e40000100a00 */
[----:B------:R2:W-:Y:S01]  /*394a0*/  STL.64 [R1+0x1c8], R18 ;  /* 0x0001c81201007387 */ /* 0x0005e20000100a00 */
        /* <DEDUP_REMOVED lines=9> */
[----:B------:R-:W2:Y:S11]  /*39540*/  LDL.LU.64 R24, [R1+0x1a50] ;  /* 0x001a500001187983 */ /* 0x000eb60000300a00 */
[----:B------:R-:W-:Y:S10]  /*39550*/  @!UPT UIADD3 URZ, URZ, URZ, URZ ;  /* 0x0000003f3f3ff290 */ /* 0x000ff4000fffe03f */
[----:B------:R-:W-:Y:S01]  /*39560*/  STL.64 [R1+0x1a0], R16 ;  /* 0x0001a01001007387 */ /* 0x000fe20000100a00 */
[----:B------:R0:W-:Y:S03]  /*39570*/  STL.64 [R1+0x1a8], R18 ;  /* 0x0001a81201007387 */ /* 0x0001e60000100a00 */
[----:B0-----:R-:W3:Y:S01]  /*39580*/  LDL R19, [R1+0x5ec] ;  /* 0x0005ec0001137983 */ /* 0x001ee20000100800 */
[C---:B--2---:R-:W-:Y:S03]  /*39590*/  HMMA.16816.F32 R24, R20.reuse, R24, R12 ;  /* 0x000000181418723c */ /* 0x044fe6000000180c */
[----:B---3--:R-:W-:Y:S01]  /*395a0*/  STL [R1+0x1938], R19 ;  /* 0x0019381301007387 */ /* 0x008fe20000100800 */
[----:B------:R-:W2:Y:S02]  /*395b0*/  LDL.LU R16, [R1+0xc0] ;  /* 0x0000c00001107983 */ /* 0x000ea40000300800 */
[----:B------:R-:W2:Y:S02]  /*395c0*/  LDL.LU R17, [R1+0xc4] ;  /* 0x0000c40001117983 */ /* 0x000ea40000300800 */
[----:B------:R-:W2:Y:S01]  /*395d0*/  LDL.LU R18, [R1+0xc8] ;  /* 0x0000c80001127983 */ /* 0x000ea20000300800 */
[----:B------:R-:W3:Y:S01]  /*395e0*/  LDL.LU.64 R14, [R1+0x1a48] ;  /* 0x001a4800010e7983 */ /* 0x000ee20000300a00 */
[----:B------:R-:W3:Y:S11]  /*395f0*/  LDL.LU.64 R12, [R1+0x1a40] ;  /* 0x001a4000010c7983 */ /* 0x000ef60000300a00 */
[----:B------:R-:W-:Y:S02]  /*39600*/  @!UPT UIADD3 URZ, URZ, URZ, URZ ;  /* 0x0000003f3f3ff290 */ /* 0x000fe4000fffe03f */
[----:B------:R0:W-:Y:S02]  /*39610*/  STL.64 [R1+0x190], R24 ;  /* 0x0001901801007387 */ /* 0x0001e40000100a00 */
[----:B------:R3:W-:Y:S01]  /*39620*/  STL.64 [R1+0x198], R26 ;  /* 0x0001981a01007387 */ /* 0x0007e20000100a00 */
[----:B0-----:R-:W3:Y:S02]  /*39630*/  LDL.LU.64 R24, [R1+0x1a38] ;  /* 0x001a380001187983 */ /* 0x001ee40000300a00 */
[C---:B---3--:R-:W-:Y:S02]  /*39640*/  HMMA.16816.F32 R24, R20.reuse, R24, R12 ;  /* 0x000000181418723c */ /* 0x048fe4000000180c */
[----:B------:R-:W3:Y:S01]  /*39650*/  LDL.LU.64 R14, [R1+0x1a30] ;  /* 0x001a3000010e7983 */ /* 0x000ee20000300a00 */
[----:B------:R-:W3:Y:S11]  /*39660*/  LDL.LU.64 R12, [R1+0x1a28] ;  /* 0x001a2800010c7983 */ /* 0x000ef60000300a00 */
[----:B------:R-:W-:Y:S09]  /*39670*/  @!UPT UIADD3 URZ, URZ, URZ, URZ ;  /* 0x0000003f3f3ff290 */ /* 0x000ff2000fffe03f */
[----:B------:R0:W-:Y:S01]  /*39680*/  STL.64 [R1+0x180], R24 ;  /* 0x0001801801007387 */ /* 0x0001e20000100a00 */
[----:B------:R3:W-:Y:S03]  /*39690*/  STL.64 [R1+0x188], R26 ;  /* 0x0001881a01007387 */ /* 0x0007e60000100a00 */
        /* <DEDUP_REMOVED lines=22> */
[----:B---3--:R-:W-:Y:S02]  /*39800*/  HMMA.16816.F32 R24, R20, R24, R12 ;  /* 0x000000181418723c */ /* 0x008fe4000000180c */
[----:B------:R-:W3:Y:S01]  /*39810*/  LDL.LU.64 R14, [R1+0x19d0] ;  /* 0x0019d000010e7983 */ /* 0x000ee20000300a00 */
[----:B------:R-:W3:Y:S11]  /*39820*/  LDL.LU.64 R12, [R1+0x19c8] ;  /* 0x0019c800010c7983 */ /* 0x000ef60000300a00 */
[----:B------:R-:W-:Y:S09]  /*39830*/  @!UPT UIADD3 URZ, URZ, URZ, URZ ;  /* 0x0000003f3f3ff290 */ /* 0x000ff2000fffe03f */
[----:B------:R0:W-:Y:S01]  /*39840*/  STL.64 [R1+0x140], R24 ;  /* 0x0001401801007387 */ /* 0x0001e20000100a00 */
[----:B------:R3:W-:Y:S03]  /*39850*/  STL [R1+0x148], R26 ;  /* 0x0001481a01007387 */ /* 0x0007e60000100800 */
[----:B0-----:R-:W3:Y:S01]  /*39860*/  LDL.LU.64 R24, [R1+0x19c0] ;  /* 0x0019c00001187983 */ /* 0x001ee20000300a00 */
[----:B------:R-:W-:Y:S02]  /*39870*/  IMAD.MOV.U32 R19, RZ, RZ, R0 ;  /* 0x000000ffff137224 */ /* 0x000fe400078e0000 */
[----:B------:R-:W-:-:S05]  /*39880*/  IMAD.MOV.U32 R0, RZ, RZ, R27 ;  /* 0x000000ffff007224 */ /* 0x000fca00078e001b */
[----:B------:R-:W-:Y:S01]  /*39890*/  STL [R1+0x1510], R0 ;  /* 0x0015100001007387 */ /* 0x000fe20000100800 */
[C---:B---3--:R-:W-:Y:S03]  /*398a0*/  HMMA.16816.F32 R24, R20.reuse, R24, R12 ;  /* 0x000000181418723c */ /* 0x048fe6000000180c */
[----:B------:R-:W3:Y:S01]  /*398b0*/  LDL.LU.64 R14, [R1+0x19b8] ;  /* 0x0019b800010e7983 */ /* 0x000ee20000300a00 */
[----:B------:R-:W3:Y:S11]  /*398c0*/  LDL.LU.64 R12, [R1+0x19b0] ;  /* 0x0019b000010c7983 */ /* 0x000ef60000300a00 */
[----:B------:R-:W-:Y:S08]  /*398d0*/  @!UPT UIADD3 URZ, URZ, URZ, URZ ;  /* 0x0000003f3f3ff290 */ /* 0x000ff0000fffe03f */
        /* <DEDUP_REMOVED lines=10> */
[----:B------:R-:W-:-:S05]  /*39980*/  IMAD.MOV.U32 R0, RZ, RZ, R27 ;  /* 0x000000ffff007224 */ /* 0x000fca00078e001b */
[----:B------:R-:W-:Y:S01]  /*39990*/  STL [R1+0x1514], R0 ;  /* 0x0015140001007387 */ /* 0x000fe20000100800 */
[C---:B---3--:R-:W-:Y:S03]  /*399a0*/  HMMA.16816.F32 R24, R20.reuse, R24, R12 ;  /* 0x000000181418723c */ /* 0x048fe6000000180c */
[----:B------:R-:W3:Y:S01]  /*399b0*/  LDL.LU.64 R14, [R1+0x1988] ;  /* 0x00198800010e7983 */ /* 0x000ee20000300a00 */
[----:B------:R-:W3:Y:S11]  /*399c0*/  LDL.LU.64 R12, [R1+0x1980] ;  /* 0x00198000010c7983 */ /* 0x000ef60000300a00 */
[----:B------:R-:W-:Y:S08]  /*399d0*/  @!UPT UIADD3 URZ, URZ, URZ, URZ ;  /* 0x0000003f3f3ff290 */ /* 0x000ff0000fffe03f */
[----:B------:R-:W-:Y:S01]  /*399e0*/  STL.64 [R1+0x110], R24 ;  /* 0x0001101801007387 */ /* 0x000fe20000100a00 */
[----:B------:R0:W-:Y:S03]  /*399f0*/  STL.64 [R1+0x118], R26 ;  /* 0x0001181a01007387 */ /* 0x0001e60000100a00 */
[----:B0-----:R-:W2:Y:S01]  /*39a00*/  LDL.LU.64 R26, [R1+0x1978] ;  /* 0x00197800011a7983 */ /* 0x001ea20000300a00 */
[----:B------:R-:W3:Y:S02]  /*39a10*/  LDL.LU.64 R24, [R1+0x1970] ;  /* 0x0019700001187983 */ /* 0x000ee40000300a00 */
[C---:B---3--:R-:W-:Y:S11]  /*39a20*/  HMMA.16816.F32 R12, R20.reuse, R24, R12 ;  /* 0x00000018140c723c */ /* 0x048ff6000000180c */
[----:B------:R-:W-:Y:S11]  /*39a30*/  @!UPT UIADD3 URZ, URZ, URZ, URZ ;  /* 0x0000003f3f3ff290 */ /* 0x000ff6000fffe03f */
[----:B------:R-:W-:Y:S01]  /*39a40*/  @!UPT UIADD3 URZ, URZ, URZ, URZ ;  /* 0x0000003f3f3ff290 */ /* 0x000fe2000fffe03f */
[----:B------:R-:W-:Y:S01]  /*39a50*/  STL.64 [R1+0x100], R12 ;  /* 0x0001000c01007387 */ /* 0x000fe20000100a00 */
[----:B------:R0:W-:Y:S02]  /*39a60*/  STL [R1+0x108], R14 ;  /* 0x0001080e01007387 */ /* 0x0001e40000100800 */
[----:B------:R-:W-:Y:S02]  /*39a70*/  IMAD.MOV.U32 R0, RZ, RZ, R15 ;  /* 0x000000ffff007224 */ /* 0x000fe400078e000f */
[----:B0-----:R-:W3:Y:S01]  /*39a80*/  LDL.LU.64 R14, [R1+0x1968] ;  /* 0x00196800010e7983 */ /* 0x001ee20000300a00 */
[----:B------:R-:W4:Y:S02]  /*39a90*/  LDL.LU.64 R12, [R1+0x1960] ;  /* 0x00196000010c7983 */ /* 0x000f240000300a00 */
[----:B------:R-:W3:Y:S02]  /*39aa0*/  LDL R25, [R1+0x5f8] ;  /* 0x0005f80001197983 */ /* 0x000ee40000100800 */
[----:B--2---:R-:W-:Y:S01]  /*39ab0*/  STL.64 [R1+0x18f0], R26 ;  /* 0x0018f01a01007387 */ /* 0x004fe20000100a00 */
[----:B------:R-:W-:Y:S01]  /*39ac0*/  STL [R1+0x1518], R0 ;  /* 0x0015180001007387 */ /* 0x000fe20000100800 */
[C---:B----4-:R-:W-:Y:S11]  /*39ad0*/  HMMA.16816.F32 R8, R20.reuse, R12, R8 ;  /* 0x0000000c1408723c */ /* 0x050ff60000001808 */
[----:B------:R-:W-:Y:S11]  /*39ae0*/  @!UPT UIADD3 URZ, URZ, URZ, URZ ;  /* 0x0000003f3f3ff290 */ /* 0x000ff6000fffe03f */
[----:B------:R-:W-:Y:S01]  /*39af0*/  @!UPT UIADD3 URZ, URZ, URZ, URZ ;  /* 0x0000003f3f3ff290 */ /* 0x000fe2000fffe03f */
[----:B------:R-:W-:Y:S01]  /*39b00*/  STL.64 [R1+0xf0], R8 ;  /* 0x0000f00801007387 */ /* 0x000fe20000100a00 */
[----:B------:R0:W-:Y:S03]  /*39b10*/  STL.64 [R1+0xf8], R10 ;  /* 0x0000f80a01007387 */ /* 0x0001e60000100a00 */
[----:B0-----:R-:W2:Y:S01]  /*39b20*/  LDL.LU.64 R10, [R1+0x1958] ;  /* 0x00195800010a7983 */ /* 0x001ea20000300a00 */
[----:B------:R-:W4:Y:S02]  /*39b30*/  LDL.LU.64 R8, [R1+0x1950] ;  /* 0x0019500001087983 */ /* 0x000f240000300a00 */
[----:B---3--:R0:W-:Y:S02]  /*39b40*/  STL.64 [R1+0x1928], R14 ;  /* 0x0019280e01007387 */ /* 0x0081e40000100a00 */
[----:B0-----:R-:W3:Y:S01]  /*39b50*/  LDL.64 R14, [R1+0xb8] ;  /* 0x0000b800010e7983 */ /* 0x001ee20000100a00 */
[C---:B----4-:R-:W-:Y:S11]  /*39b60*/  HMMA.16816.F32 R4, R20.reuse, R8, R4 ;  /* 0x000000081404723c */ /* 0x050ff60000001804 */
[----:B------:R-:W-:Y:S11]  /*39b70*/  @!UPT UIADD3 URZ, URZ, URZ, URZ ;  /* 0x0000003f3f3ff290 */ /* 0x000ff6000fffe03f */
[----:B------:R-:W-:Y:S01]  /*39b80*/  @!UPT UIADD3 URZ, URZ, URZ, URZ ;  /* 0x0000003f3f3ff290 */ /* 0x000fe2000fffe03f */
[----:B------:R-:W-:Y:S01]  /*39b90*/  STL.64 [R1+0xe0], R4 ;  /* 0x0000e00401007387 */ /* 0x000fe20000100a00 */
[----:B------:R0:W-:Y:S02]  /*39ba0*/  STL [R1+0xe8], R6 ;  /* 0x0000e80601007387 */ /* 0x0001e40000100800 */
[----:B------:R-:W-:Y:S02]  /*39bb0*/  IMAD.MOV.U32 R0, RZ, RZ, R7 ;  /* 0x000000ffff007224 */ /* 0x000fe400078e0007 */
[----:B0-----:R-:W4:Y:S01]  /*39bc0*/  LDL.LU.64 R6, [R1+0x1948] ;  /* 0x0019480001067983 */ /* 0x001f220000300a00 */
[----:B------:R-:W3:Y:S02]  /*39bd0*/  LDL.LU.64 R4, [R1+0x1940] ;  /* 0x0019400001047983 */ /* 0x000ee40000300a00 */
[----:B--2---:R0:W-:Y:S02]  /*39be0*/  STL.64 [R1+0x1920], R10 ;  /* 0x0019200a01007387 */ /* 0x0041e40000100a00 */
[----:B------:R-:W2:Y:S01]  /*39bf0*/  LDL.LU R8, [R1+0x4b0] ;  /* 0x0004b00001087983 */ /* 0x000ea20000300800 */
[----:B------:R-:W2:Y:S04]  /*39c00*/  LDL.LU R9, [R1+0x4b4] ;  /* 0x0004b40001097983 */ /* 0x000ea80000300800 */
[----:B0-----:R-:W2:Y:S01]  /*39c10*/  LDL.LU R10, [R1+0x4b8] ;  /* 0x0004b800010a7983 */ /* 0x001ea20000300800 */
[----:B------:R-:W2:Y:S02]  /*39c20*/  LDL.LU R11, [R1+0x4bc] ;  /* 0x0004bc00010b7983 */ /* 0x000ea40000300800 */
[----:B------:R-:W-:Y:S01]  /*39c30*/  STL [R1+0x15f8], R0 ;  /* 0x0015f80001007387 */ /* 0x000fe20000100800 */
[----:B---3--:R-:W-:Y:S01]  /*39c40*/  HMMA.16816.F32 R20, R20, R4, R16 ;  /* 0x000000041414723c */ /* 0x008fe20000001810 */
[----:B------:R-:W3:Y:S11]  /*39c50*/  LDL.LU R19, [R1+0x1938] ;  /* 0x0019380001137983 */ /* 0x000ef60000300800 */
[----:B------:R-:W-:Y:S11]  /*39c60*/  @!UPT UIADD3 URZ, URZ, URZ, URZ ;  /* 0x0000003f3f3ff290 */ /* 0x000ff6000fffe03f */
[----:B------:R-:W-:Y:S01]  /*39c70*/  STL.64 [R1+0xc0], R20 ;  /* 0x0000c01401007387 */ /* 0x000fe20000100a00 */
[----:B------:R-:W-:Y:S02]  /*39c80*/  STL.64 [R1+0xc8], R22 ;  /* 0x0000c81601007387 */ /* 0x000fe40000100a00 */
[----:B------:R0:W1:Y:S04]  /*39c90*/  LDSM.16.MT88.4 R20, [R25+0x11800] ;  /* 0x011800001914783b */ /* 0x0000680000004200 */
[----:B------:R-:W2:Y:S01]  /*39ca0*/  LDL.LU R24, [R1+0x490] ;  /* 0x0004900001187983 */ /* 0x000ea20000300800 */
[----:B0-----:R-:W2:Y:S01]  /*39cb0*/  LDL.LU R25, [R1+0x494] ;  /* 0x0004940001197983 */ /* 0x001ea20000300800 */
[----:B------:R-:W2:Y:S02]  /*39cc0*/  LDL.LU R26, [R1+0x498] ;  /* 0x00049800011a7983 */ /* 0x000ea40000300800 */
[----:B------:R-:W2:Y:S02]  /*39cd0*/  LDL.LU R27, [R1+0x49c] ;  /* 0x00049c00011b7983 */ /* 0x000ea40000300800 */
[----:B------:R-:W-:-:S02]  /*39ce0*/  IMAD.MOV.U32 R5, RZ, RZ, R14 ;  /* 0x000000ffff057224 */ /* 0x000fc400078e000e */
[----:B------:R-:W-:Y:S01]  /*39cf0*/  IMAD.MOV.U32 R4, RZ, RZ, R15 ;  /* 0x000000ffff047224 */ /* 0x000fe200078e000f */
[----:B---3--:R-:W0:Y:S04]  /*39d00*/  LDSM.16.MT88.4 R16, [R19+0x11800] ;  /* 0x011800001310783b */ /* 0x008e280000004200 */
[----:B--2---:R2:W-:Y:S01]  /*39d10*/  STL.64 [R1+0x1908], R26 ;  /* 0x0019081a01007387 */ /* 0x0045e20000100a00 */
[----:B------:R-:W-:Y:S03]  /*39d20*/  STL.64 [R1+0x1900], R24 ;  /* 0x0019001801007387 */ /* 0x000fe60000100a00 */
[----:B--2---:R-:W2:Y:S01]  /*39d30*/  LDL.64 R26, [R1+0xa8] ;  /* 0x0000a800011a7983 */ /* 0x004ea20000100a00 */
[----:B-1----:R1:W-:Y:S02]  /*39d40*/  STL [R1+0x17ec], R20 ;  /* 0x0017ec1401007387 */ /* 0x0023e40000100800 */
[----:B------:R4:W-:Y:S02]  /*39d50*/  STL [R1+0x17e8], R21 ;  /* 0x0017e81501007387 */ /* 0x0009e40000100800 */
[----:B------:R3:W-:Y:S01]  /*39d60*/  STL [R1+0x17e4], R22 ;  /* 0x0017e41601007387 */ /* 0x0007e20000100800 */
[----:B------:R-:W-:Y:S01]  /*39d70*/  STL [R1+0x17e0], R23 ;  /* 0x0017e01701007387 */ /* 0x000fe20000100800 */
[----:B0-----:R-:W-:Y:S03]  /*39d80*/  HMMA.16816.F32 R8, R16, R14, R8 ;  /* 0x0000000e1008723c */ /* 0x001fe60000001808 */
[----:B-1----:R-:W2:Y:S01]  /*39d90*/  LDL.LU R20, [R1+0x4a0] ;  /* 0x0004a00001147983 */ /* 0x002ea20000300800 */
[----:B----4-:R-:W-:-:S02]  /*39da0*/  IMAD.MOV.U32 R21, RZ, RZ, R6 ;  /* 0x000000ffff157224 */ /* 0x010fc400078e0006 */
[----:B------:R-:W4:Y:S02]  /*39db0*/  LDL.LU R6, [R1+0x1934] ;  /* 0x0019340001067983 */ /* 0x000f240000300800 */
[----:B---3--:R-:W-:Y:S02]  /*39dc0*/  IMAD.MOV.U32 R22, RZ, RZ, R7 ;  /* 0x000000ffff167224 */ /* 0x008fe400078e0007 */
[----:B------:R-:W4:Y:S01]  /*39dd0*/  LDL.LU R7, [R1+0x1930] ;  /* 0x0019300001077983 */ /* 0x000f220000300800 */
[----:B------:R-:W3:Y:S11]  /*39de0*/  LDL.LU.64 R14, [R1+0x1928] ;  /* 0x00192800010e7983 */ /* 0x000ef60000300a00 */
[----:B------:R-:W-:Y:S01]  /*39df0*/  @!UPT UIADD3 URZ, URZ, URZ, URZ ;  /* 0x0000003f3f3ff290 */ /* 0x000fe2000fffe03f */
[----:B------:R-:W-:Y:S01]  /*39e00*/  STL.64 [R1+0x4b0], R8 ;  /* 0x0004b00801007387 */ /* 0x000fe20000100a00 */
[----:B------:R-:W-:Y:S02]  /*39e10*/  IMAD.MOV.U32 R12, RZ, RZ, R11 ;  /* 0x000000ffff0c7224 */ /* 0x000fe400078e000b */
[----:B------:R0:W-:Y:S02]  /*39e20*/  STL.64 [R1+0x4b8], R10 ;  /* 0x0004b80a01007387 */ /* 0x0001e40000100a00 */
[----:B0-----:R-:W2:Y:S01]  /*39e30*/  LDL.LU.64 R10, [R1+0x1920] ;  /* 0x00192000010a7983 */ /* 0x001ea20000300a00 */
[----:B------:R0:W-:Y:S02]  /*39e40*/  STL [R1+0x17f4], R4 ;  /* 0x0017f40401007387 */ /* 0x0001e40000100800 */
[----:B------:R3:W-:Y:S02]  /*39e50*/  STL [R1+0x17f0], R5 ;  /* 0x0017f00501007387 */ /* 0x0007e40000100800 */
[----:B0-----:R-:W-:Y:S01]  /*39e60*/  IMAD.MOV.U32 R4, RZ, RZ, R29 ;  /* 0x000000ffff047224 */ /* 0x001fe200078e001d */
[----:B----4-:R0:W-:Y:S01]  /*39e70*/  STL.64 [R1+0x18b8], R6 ;  /* 0x0018b80601007387 */ /* 0x0101e20000100a00 */
[----:B---3--:R-:W-:-:S02]  /*39e80*/  IMAD.MOV.U32 R5, RZ, RZ, R14 ;  /* 0x000000ffff057224 */ /* 0x008fc400078e000e */
[----:B------:R-:W3:Y:S02]  /*39e90*/  LDL.LU R29, [R1+0x1918] ;  /* 0x00191800011d7983 */ /* 0x000ee40000300800 */
[----:B------:R-:W4:Y:S02]  /*39ea0*/  LDL.LU R14, [R1+0x1914] ;  /* 0x00191400010e7983 */ /* 0x000f240000300800 */
[----:B0-----:R-:W-:Y:S02]  /*39eb0*/  IMAD.MOV.U32 R6, RZ, RZ, R15 ;  /* 0x000000ffff067224 */ /* 0x001fe400078e000f */
[----:B------:R-:W-:Y:S01]  /*39ec0*/  IMAD.MOV.U32 R7, RZ, RZ, R3 ;  /* 0x000000ffff077224 */ /* 0x000fe200078e0003 */
[----:B------:R-:W4:Y:S04]  /*39ed0*/  LDL.LU R15, [R1+0x1910] ;  /* 0x00191000010f7983 */ /* 0x000f280000300800 */
[----:B------:R0:W-:Y:S01]  /*39ee0*/  STL.64 [R1+0x18e0], R6 ;  /* 0x0018e00601007387 */ /* 0x0001e20000100a00 */
[----:B------:R-:W-:Y:S03]  /*39ef0*/  STL.64 [R1+0x18d8], R4 ;  /* 0x0018d80401007387 */ /* 0x000fe60000100a00 */
[----:B0-----:R-:W2:Y:S01]  /*39f00*/  LDL.64 R6, [R1+0x78] ;  /* 0x0000780001067983 */ /* 0x001ea20000100a00 */
[----:B------:R-:W-:-:S02]  /*39f10*/  IMAD.MOV.U32 R23, RZ, RZ, R2 ;  /* 0x000000ffff177224 */ /* 0x000fc400078e0002 */
[----:B------:R-:W-:Y:S01]  /*39f20*/  IMAD.MOV.U32 R2, RZ, RZ, R8 ;  /* 0x000000ffff027224 */ /* 0x000fe200078e0008 */
[----:B--2---:R0:W-:Y:S04]  /*39f30*/  STL.64 [R1+0x18e8], R6 ;  /* 0x0018e80601007387 */ /* 0x0041e80000100a00 */
[----:B0-----:R-:W2:Y:S01]  /*39f40*/  LDL.64 R6, [R1+0x88] ;  /* 0x0000880001067983 */ /* 0x001ea20000100a00 */
[C---:B------:R-:W-:Y:S01]  /*39f50*/  HMMA.16816.F32 R20, R16.reuse, R26, R20 ;  /* 0x0000001a1014723c */ /* 0x040fe20000001814 */
[----:B------:R-:W-:Y:S02]  /*39f60*/  IMAD.MOV.U32 R9, RZ, RZ, R26 ;  /* 0x000000ffff097224 */ /* 0x000fe400078e001a */
[----:B------:R-:W-:Y:S01]  /*39f70*/  IMAD.MOV.U32 R8, RZ, RZ, R27 ;  /* 0x000000ffff087224 */ /* 0x000fe200078e001b */
[----:B--2---:R0:W-:Y:S04]  /*39f80*/  STL.64 [R1+0x18f8], R6 ;  /* 0x0018f80601007387 */ /* 0x0041e80000100a00 */
[----:B0-----:R-:W2:Y:S01]  /*39f90*/  LDL.64 R6, [R1+0x98] ;  /* 0x0000980001067983 */ /* 0x001ea20000100a00 */
[----:B------:R-:W-:Y:S02]  /*39fa0*/  STL [R1+0x13a0], R2 ;  /* 0x0013a00201007387 */ /* 0x000fe40000100800 */
[----:B------:R-:W-:Y:S02]  /*39fb0*/  STL [R1+0x139c], R12 ;  /* 0x00139c0c01007387 */ /* 0x000fe40000100800 */
[----:B------:R-:W2:Y:S01]  /*39fc0*/  LDL.LU.64 R26, [R1+0x1908] ;  /* 0x00190800011a7983 */ /* 0x000ea20000300a00 */
[----:B------:R-:W2:Y:S09]  /*39fd0*/  LDL.LU.64 R24, [R1+0x1900] ;  /* 0x0019000001187983 */ /* 0x000eb20000300a00 */
[----:B------:R-:W-:Y:S02]  /*39fe0*/  STL.64 [R1+0x4a0], R20 ;  /* 0x0004a01401007387 */ /* 0x000fe40000100a00 */
[----:B------:R-:W-:Y:S02]  /*39ff0*/  STL.64 [R1+0x4a8], R22 ;  /* 0x0004a81601007387 */ /* 0x000fe40000100a00 */
[----:B------:R-:W-:Y:S01]  /*3a000*/  IMAD.MOV.U32 R3, RZ, RZ, R20 ;  /* 0x000000ffff037224 */ /* 0x000fe200078e0014 */
[----:B------:R-:W-:Y:S01]  /*3a010*/  STL [R1+0x17fc], R8 ;  /* 0x0017fc0801007387 */ /* 0x000fe20000100800 */
[----:B------:R-:W-:Y:S02]  /*3a020*/  STL [R1+0x17f8], R9 ;  /* 0x0017f80901007387 */ /* 0x000fe40000100800 */
[----:B------:R0:W-:Y:S02]  /*3a030*/  STL.64 [R1+0x18a0], R10 ;  /* 0x0018a00a01007387 */ /* 0x0001e40000100a00 */
[----:B0-----:R-:W3:Y:S01]  /*3a040*/  LDL.64 R10, [R1+0x68] ;  /* 0x00006800010a7983 */ /* 0x001ee20000100a00 */
[----:B------:R0:W-:Y:S01]  /*3a050*/  STL [R1+0x13a4], R3 ;  /* 0x0013a40301007387 */ /* 0x0001e20000100800 */
[----:B--2---:R-:W-:Y:S01]  /*3a060*/  HMMA.16816.F32 R24, R16, R6, R24 ;  /* 0x000000061018723c */ /* 0x004fe20000001818 */
[----:B------:R-:W-:-:S02]  /*3a070*/  IMAD.MOV.U32 R23, RZ, RZ, R6 ;  /* 0x000000ffff177224 */ /* 0x000fc400078e0006 */
[----:B0-----:R-:W-:Y:S02]  /*3a080*/  IMAD.MOV.U32 R3, RZ, RZ, R7 ;  /* 0x000000ffff037224 */ /* 0x001fe400078e0007 */
[----:B------:R-:W2:Y:S11]  /*3a090*/  LDL.LU.64 R6, [R1+0x18f8] ;  /* 0x0018f80001067983 */ /* 0x000eb60000300a00 */
[----:B------:R-:W-:Y:S07]  /*3a0a0*/  @!UPT UIADD3 URZ, URZ, URZ, URZ ;  /* 0x0000003f3f3ff290 */ /* 0x000fee000fffe03f */
[----:B------:R-:W-:Y:S01]  /*3a0b0*/  STL.64 [R1+0x490], R24 ;  /* 0x0004901801007387 */ /* 0x000fe20000100a00 */
[----:B------:R-:W-:Y:S02]  /*3a0c0*/  IMAD.MOV.U32 R13, RZ, RZ, R27 ;  /* 0x000000ffff0d7224 */ /* 0x000fe400078e001b */
[----:B------:R0:W-:Y:S02]  /*3a0d0*/  STL.64 [R1+0x498], R26 ;  /* 0x0004981a01007387 */ /* 0x0001e40000100a00 */
[----:B0-----:R-:W2:Y:S01]  /*3a0e0*/  LDL.LU.64 R26, [R1+0x18f0] ;  /* 0x0018f000011a7983 */ /* 0x001ea20000300a00 */
[----:B------:R-:W-:Y:S02]  /*3a0f0*/  STL [R1+0x1804], R3 ;  /* 0x0018040301007387 */ /* 0x000fe40000100800 */
[----:B------:R0:W-:Y:S02]  /*3a100*/  STL [R1+0x1800], R23 ;  /* 0x0018001701007387 */ /* 0x0001e40000100800 */
[----:B------:R-:W2:Y:S01]  /*3a110*/  LDL.LU R20, [R1+0x470] ;  /* 0x0004700001147983 */ /* 0x000ea20000300800 */
[----:B------:R-:W2:Y:S01]  /*3a120*/  LDL.LU R21, [R1+0x474] ;  /* 0x0004740001157983 */ /* 0x000ea20000300800 */
[----:B------:R-:W2:Y:S03]  /*3a130*/  LDL.LU R22, [R1+0x478] ;  /* 0x0004780001167983 */ /* 0x000ea60000300800 */
[----:B0-----:R-:W2:Y:S01]  /*3a140*/  LDL.LU R23, [R1+0x47c] ;  /* 0x00047c0001177983 */ /* 0x001ea20000300800 */
[----:B------:R-:W-:Y:S02]  /*3a150*/  STL [R1+0x13ac], R24 ;  /* 0x0013ac1801007387 */ /* 0x000fe40000100800 */
[----:B------:R0:W-:Y:S02]  /*3a160*/  STL [R1+0x13a8], R13 ;  /* 0x0013a80d01007387 */ /* 0x0001e40000100800 */
[----:B----4-:R3:W-:Y:S01]  /*3a170*/  STL.64 [R1+0x1838], R14 ;  /* 0x0018380e01007387 */ /* 0x0107e20000100a00 */
[----:B------:R-:W4:Y:S04]  /*3a180*/  LDL.LU R12, [R1+0x480] ;  /* 0x00048000010c7983 */ /* 0x000f280000300800 */
[----:B0-----:R-:W4:Y:S01]  /*3a190*/  LDL.LU R13, [R1+0x484] ;  /* 0x00048400010d7983 */ /* 0x001f220000300800 */
[----:B---3--:R-:W-:-:S02]  /*3a1a0*/  IMAD.MOV.U32 R14, RZ, RZ, R29 ;  /* 0x000000ffff0e7224 */ /* 0x008fc400078e001d */
[----:B------:R-:W-:Y:S02]  /*3a1b0*/  IMAD.MOV.U32 R15, RZ, RZ, R28 ;  /* 0x000000ffff0f7224 */ /* 0x000fe400078e001c */
[----:B--2---:R-:W-:Y:S02]  /*3a1c0*/  IMAD.MOV.U32 R2, RZ, RZ, R6 ;  /* 0x000000ffff027224 */ /* 0x004fe400078e0006 */
[----:B------:R-:W-:-:S03]  /*3a1d0*/  IMAD.MOV.U32 R0, RZ, RZ, R7 ;  /* 0x000000ffff007224 */ /* 0x000fc600078e0007 */
[C---:B----4-:R-:W-:Y:S01]  /*3a1e0*/  HMMA.16816.F32 R12, R16.reuse, R6, R12 ;  /* 0x00000006100c723c */ /* 0x050fe2000000180c */
[----:B------:R-:W2:Y:S11]  /*3a1f0*/  LDL.LU.64 R6, [R1+0x18e8] ;  /* 0x0018e80001067983 */ /* 0x000eb60000300a00 */
[----:B------:R-:W-:Y:S11]  /*3a200*/  @!UPT UIADD3 URZ, URZ, URZ, URZ ;  /* 0x0000003f3f3ff290 */ /* 0x000ff6000fffe03f */
[----:B------:R-:W-:Y:S01]  /*3a210*/  STL.64 [R1+0x480], R12 ;  /* 0x0004800c01007387 */ /* 0x000fe20000100a00 */
[----:B------:R-:W-:Y:S02]  /*3a220*/  IMAD.MOV.U32 R25, RZ, RZ, R12 ;  /* 0x000000ffff197224 */ /* 0x000fe400078e000c */
[----:B------:R2:W-:Y:S02]  /*3a230*/  STL.64 [R1+0x488], R14 ;  /* 0x0004880e01007387 */ /* 0x0005e40000100a00 */
[----:B------:R-:W-:Y:S01]  /*3a240*/  STL [R1+0x180c], R0 ;  /* 0x00180c0001007387 */ /* 0x000fe20000100800 */
[----:B------:R-:W-:Y:S01]  /*3a250*/  STL [R1+0x1808], R2 ;  /* 0x0018080201007387 */ /* 0x000fe20000100800 */
[----:B------:R-:W-:Y:S01]  /*3a260*/  STL [R1+0x13b0], R25 ;  /* 0x0013b01901007387 */ /* 0x000fe20000100800 */
[----:B--2---:R-:W-:Y:S07]  /*3a270*/  HMMA.16816.F32 R12, R16, R6, R20 ;  /* 0x00000006100c723c */ /* 0x004fee0000001814 */
[----:B------:R-:W-:-:S02]  /*3a280*/  IMAD.MOV.U32 R21, RZ, RZ, R6 ;  /* 0x000000ffff157224 */ /* 0x000fc400078e0006 */
[----:B------:R-:W-:Y:S02]  /*3a290*/  IMAD.MOV.U32 R22, RZ, RZ, R7 ;  /* 0x000000ffff167224 */ /* 0x000fe400078e0007 */
[----:B------:R-:W2:Y:S01]  /*3a2a0*/  LDL.LU.64 R6, [R1+0x18e0] ;  /* 0x0018e00001067983 */ /* 0x000ea20000300a00 */
[----:B------:R-:W2:Y:S02]  /*3a2b0*/  LDL.LU.64 R4, [R1+0x18d8] ;  /* 0x0018d80001047983 */ /* 0x000ea40000300a00 */
[----:B------:R-:W-:-:S10]  /*3a2c0*/  IMAD.MOV.U32 R20, RZ, RZ, R10 ;  /* 0x000000ffff147224 */ /* 0x000fd400078e000a */
[----:B------:R-:W-:Y:S01]  /*3a2d0*/  IMAD.MOV.U32 R28, RZ, RZ, R12 ;  /* 0x000000ffff1c7224 */ /* 0x000fe200078e000c */
[----:B------:R0:W-:Y:S01]  /*3a2e0*/  STL.64 [R1+0x470], R12 ;  /* 0x0004700c01007387 */ /* 0x0001e20000100a00 */
[----:B------:R1:W-:Y:S02]  /*3a2f0*/  STL.64 [R1+0x478], R14 ;  /* 0x0004780e01007387 */ /* 0x0003e40000100a00 */
[----:B------:R-:W-:Y:S01]  /*3a300*/  STL [R1+0x1810], R21 ;  /* 0x0018101501007387 */ /* 0x000fe20000100800 */
[----:B------:R-:W-:Y:S01]  /*3a310*/  STL [R1+0x13b4], R28 ;  /* 0x0013b41c01007387 */ /* 0x000fe20000100800 */
[----:B0-----:R-:W-:Y:S02]  /*3a320*/  IMAD.MOV.U32 R13, RZ, RZ, R26 ;  /* 0x000000ffff0d7224 */ /* 0x001fe400078e001a */
[----:B-1----:R-:W-:Y:S01]  /*3a330*/  IMAD.MOV.U32 R15, RZ, RZ, R27 ;  /* 0x000000ffff0f7224 */ /* 0x002fe200078e001b */
[----:B--2---:R-:W-:Y:S11]  /*3a340*/  HMMA.16816.F32 R4, R16, R10, R4 ;  /* 0x0000000a1004723c */ /* 0x004ff60000001804 */
[----:B------:R-:W-:Y:S11]  /*3a350*/  @!UPT UIADD3 URZ, URZ, URZ, URZ ;  /* 0x0000003f3f3ff290 */ /* 0x000ff6000fffe03f */
[----:B------:R-:W-:Y:S01]  /*3a360*/  @!UPT UIADD3 URZ, URZ, URZ, URZ ;  /* 0x0000003f3f3ff290 */ /* 0x000fe2000fffe03f */
[----:B------:R-:W-:Y:S01]  /*3a370*/  STL.64 [R1+0x460], R4 ;  /* 0x0004600401007387 */ /* 0x000fe20000100a00 */
[----:B------:R-:W-:Y:S02]  /*3a380*/  STL.64 [R1+0x468], R6 ;  /* 0x0004680601007387 */ /* 0x000fe40000100a00 */
[----:B------:R0:W-:Y:S02]  /*3a390*/  STL [R1+0x1884], R22 ;  /* 0x0018841601007387 */ /* 0x0001e40000100800 */
[----:B------:R-:W-:Y:S01]  /*3a3a0*/  STL [R1+0x1880], R20 ;  /* 0x0018801401007387 */ /* 0x000fe20000100800 */
[----:B0-----:R-:W2:Y:S01]  /*3a3b0*/  LDL.64 R22, [R1+0x58] ;  /* 0x0000580001167983 */ /* 0x001ea20000100a00 */
[----:B------:R-:W3:Y:S02]  /*3a3c0*/  LDL.LU R12, [R1+0x3f0] ;  /* 0x0003f000010c7983 */ /* 0x000ee40000300800 */
[----:B------:R-:W4:Y:S02]  /*3a3d0*/  LDL.LU R26, [R1+0x18d0] ;  /* 0x0018d000011a7983 */ /* 0x000f240000300800 */
[----:B------:R-:W2:Y:S01]  /*3a3e0*/  LDL.LU R14, [R1+0x3f8] ;  /* 0x0003f800010e7983 */ /* 0x000ea20000300800 */
[----:B------:R-:W2:Y:S01]  /*3a3f0*/  LDL.LU R27, [R1+0x18cc] ;  /* 0x0018cc00011b7983 */ /* 0x000ea20000300800 */
[----:B------:R-:W2:Y:S02]  /*3a400*/  LDL.LU R8, [R1+0x430] ;  /* 0x0004300001087983 */ /* 0x000ea40000300800 */
[----:B------:R-:W2:Y:S02]  /*3a410*/  LDL.LU R9, [R1+0x434] ;  /* 0x0004340001097983 */ /* 0x000ea40000300800 */
[----:B------:R-:W2:Y:S02]  /*3a420*/  LDL.LU R10, [R1+0x438] ;  /* 0x00043800010a7983 */ /* 0x000ea40000300800 */
[----:B------:R-:W-:-:S02]  /*3a430*/  IMAD.MOV.U32 R28, RZ, RZ, R11 ;  /* 0x000000ffff1c7224 */ /* 0x000fc400078e000b */
[----:B------:R-:W-:Y:S02]  /*3a440*/  IMAD.MOV.U32 R29, RZ, RZ, R4 ;  /* 0x000000ffff1d7224 */ /* 0x000fe400078e0004 */
[----:B----4-:R-:W-:Y:S02]  /*3a450*/  IMAD.MOV.U32 R11, RZ, RZ, R26 ;  /* 0x000000ffff0b7224 */ /* 0x010fe400078e001a */
[----:B------:R-:W4:Y:S01]  /*3a460*/  LDL.LU R26, [R1+0x18c8] ;  /* 0x0018c800011a7983 */ /* 0x000f220000300800 */
[----:B------:R-:W4:Y:S02]  /*3a470*/  LDL.LU R4, [R1+0x440] ;  /* 0x0004400001047983 */ /* 0x000f240000300800 */
[----:B------:R-:W4:Y:S02]  /*3a480*/  LDL.LU R5, [R1+0x444] ;  /* 0x0004440001057983 */ /* 0x000f240000300800 */
[----:B------:R-:W4:Y:S01]  /*3a490*/  LDL.LU R6, [R1+0x448] ;  /* 0x0004480001067983 */ /* 0x000f220000300800 */
[----:B------:R-:W4:Y:S01]  /*3a4a0*/  LDL.LU R7, [R1+0x44c] ;  /* 0x00044c0001077983 */ /* 0x000f220000300800 */
[----:B--2---:R0:W-:Y:S02]  /*3a4b0*/  STL.64 [R1+0x18b0], R10 ;  /* 0x0018b00a01007387 */ /* 0x0041e40000100a00 */
[----:B------:R-:W-:Y:S01]  /*3a4c0*/  STL.64 [R1+0x18a8], R8 ;  /* 0x0018a80801007387 */ /* 0x000fe20000100a00 */
[----:B0-----:R-:W2:Y:S01]  /*3a4d0*/  LDL.64 R10, [R1+0x48] ;  /* 0x00004800010a7983 */ /* 0x001ea20000100a00 */
[----:B------:R0:W-:Y:S02]  /*3a4e0*/  STL.64 [R1+0x1848], R14 ;  /* 0x0018480e01007387 */ /* 0x0001e40000100a00 */
[----:B---3--:R-:W-:Y:S01]  /*3a4f0*/  STL.64 [R1+0x1840], R12 ;  /* 0x0018400c01007387 */ /* 0x008fe20000100a00 */
[----:B0-----:R-:W3:Y:S04]  /*3a500*/  LDL.64 R14, [R1+0x8] ;  /* 0x00000800010e7983 */ /* 0x001ee80000100a00 */
[----:B---3--:R0:W-:Y:S04]  /*3a510*/  STL.64 [R1+0x1860], R14 ;  /* 0x0018600e01007387 */ /* 0x0081e80000100a00 */
[----:B0-----:R-:W3:Y:S04]  /*3a520*/  LDL.64 R14, [R1+0x18] ;  /* 0x00001800010e7983 */ /* 0x001ee80000100a00 */
[----:B---3--:R0:W-:Y:S01]  /*3a530*/  STL.64 [R1+0x1878], R14 ;  /* 0x0018780e01007387 */ /* 0x0081e20000100a00 */
[----:B------:R-:W3:Y:S02]  /*3a540*/  LDL.LU R12, [R1+0x450] ;  /* 0x00045000010c7983 */ /* 0x000ee40000300800 */
[----:B------:R-:W3:Y:S01]  /*3a550*/  LDL.LU R13, [R1+0x454] ;  /* 0x00045400010d7983 */ /* 0x000ee20000300800 */
[----:B0-----:R-:W3:Y:S01]  /*3a560*/  LDL.LU R14, [R1+0x458] ;  /* 0x00045800010e7983 */ /* 0x001ee20000300800 */
[----:B----4-:R-:W-:-:S02]  /*3a570*/  IMAD.MOV.U32 R15, RZ, RZ, R26 ;  /* 0x000000ffff0f7224 */ /* 0x010fc400078e001a */
[----:B------:R-:W4:Y:S02]  /*3a580*/  LDL.LU R26, [R1+0x18c4] ;  /* 0x0018c400011a7983 */ /* 0x000f240000300800 */
[----:B------:R-:W-:Y:S02]  /*3a590*/  STL [R1+0x13b8], R29 ;  /* 0x0013b81d01007387 */ /* 0x000fe40000100800 */
[----:B------:R-:W-:Y:S02]  /*3a5a0*/  IMAD.MOV.U32 R20, RZ, RZ, R27 ;  /* 0x000000ffff147224 */ /* 0x000fe400078e001b */
[----:B------:R-:W-:Y:S02]  /*3a5b0*/  IMAD.MOV.U32 R25, RZ, RZ, R22 ;  /* 0x000000ffff197224 */ /* 0x000fe400078e0016 */
[----:B------:R-:W-:Y:S01]  /*3a5c0*/  IMAD.MOV.U32 R24, RZ, RZ, R23 ;  /* 0x000000ffff187224 */ /* 0x000fe200078e0017 */
[C---:B---3--:R-:W-:Y:S11]  /*3a5d0*/  HMMA.16816.F32 R12, R16.reuse, R22, R12 ;  /* 0x00000016100c723c */ /* 0x048ff6000000180c */
[----:B------:R-:W-:Y:S11]  /*3a5e0*/  @!UPT UIADD3 URZ, URZ, URZ, URZ ;  /* 0x0000003f3f3ff290 */ /* 0x000ff6000fffe03f */
[----:B------:R-:W-:Y:S01]  /*3a5f0*/  @!UPT UIADD3 URZ, URZ, URZ, URZ ;  /* 0x0000003f3f3ff290 */ /* 0x000fe2000fffe03f */
[----:B------:R-:W-:Y:S01]  /*3a600*/  STL.64 [R1+0x450], R12 ;  /* 0x0004500c01007387 */ /* 0x000fe20000100a00 */
[----:B------:R0:W-:Y:S02]  /*3a610*/  STL.64 [R1+0x458], R14 ;  /* 0x0004580e01007387 */ /* 0x0001e40000100a00 */
[----:B------:R-:W4:Y:S02]  /*3a620*/  LDL.LU R27, [R1+0x18c0] ;  /* 0x0018c000011b7983 */ /* 0x000f240000300800 */
[----:B------:R-:W3:Y:S01]  /*3a630*/  LDL.LU R21, [R1+0x424] ;  /* 0x0004240001157983 */ /* 0x000ee20000300800 */
[----:B------:R-:W3:Y:S01]  /*3a640*/  LDL.LU R22, [R1+0x428] ;  /* 0x0004280001167983 */ /* 0x000ee20000300800 */
[----:B------:R-:W3:Y:S01]  /*3a650*/  LDL.LU R23, [R1+0x42c] ;  /* 0x00042c0001177983 */ /* 0x000ee20000300800 */
[C---:B--2---:R-:W-:Y:S02]  /*3a660*/  HMMA.16816.F32 R4, R16.reuse, R10, R4 ;  /* 0x0000000a1004723c */ /* 0x044fe40000001804 */
[----:B---3--:R1:W-:Y:S01]  /*3a670*/  STL.64 [R1+0x1898], R22 ;  /* 0x0018981601007387 */ /* 0x0083e20000100a00 */
[----:B------:R-:W-:Y:S02]  /*3a680*/  STL.64 [R1+0x1890], R20 ;  /* 0x0018901401007387 */ /* 0x000fe40000100a00 */
[----:B0-----:R-:W2:Y:S01]  /*3a690*/  LDL.64 R14, [R1+0x28] ;  /* 0x00002800010e7983 */ /* 0x001ea20000100a00 */
[----:B-1----:R-:W3:Y:S01]  /*3a6a0*/  LDL.64 R22, [R1+0x38] ;  /* 0x0000380001167983 */ /* 0x002ee20000100a00 */
[----:B----4-:R-:W-:Y:S02]  /*3a6b0*/  STL.64 [R1+0x1858], R26 ;  /* 0x0018581a01007387 */ /* 0x010fe40000100a00 */
[----:B------:R0:W-:Y:S02]  /*3a6c0*/  STL.64 [R1+0x1850], R24 ;  /* 0x0018501801007387 */ /* 0x0001e40000100a00 */
[----:B0-----:R-:W4:Y:S01]  /*3a6d0*/  LDL.LU R24, [R1+0x400] ;  /* 0x0004000001187983 */ /* 0x001f220000300800 */
[----:B------:R-:W4:Y:S02]  /*3a6e0*/  LDL.LU R25, [R1+0x404] ;  /* 0x0004040001197983 */ /* 0x000f240000300800 */
[----:B------:R-:W2:Y:S02]  /*3a6f0*/  LDL.LU R26, [R1+0x408] ;  /* 0x00040800011a7983 */ /* 0x000ea40000300800 */
[----:B------:R-:W2:Y:S02]  /*3a700*/  LDL.LU R27, [R1+0x40c] ;  /* 0x00040c00011b7983 */ /* 0x000ea40000300800 */
[----:B------:R-:W-:Y:S01]  /*3a710*/  IMAD.MOV.U32 R29, RZ, RZ, R11 ;  /* 0x000000ffff1d7224 */ /* 0x000fe200078e000b */
[----:B--2---:R-:W-:Y:S01]  /*3a720*/  STL.64 [R1+0x1870], R26 ;  /* 0x0018701a01007387 */ /* 0x004fe20000100a00 */
[----:B----4-:R0:W-:Y:S03]  /*3a730*/  STL.64 [R1+0x1868], R24 ;  /* 0x0018681801007387 */ /* 0x0101e60000100a00 */
[----:B0-----:R-:W2:Y:S01]  /*3a740*/  LDL.LU R24, [R1+0x410] ;  /* 0x0004100001187983 */ /* 0x001ea20000300800 */
[----:B------:R-:W2:Y:S02]  /*3a750*/  LDL.LU R25, [R1+0x414] ;  /* 0x0004140001197983 */ /* 0x000ea40000300800 */
[----:B------:R-:W2:Y:S02]  /*3a760*/  LDL.LU R26, [R1+0x418] ;  /* 0x00041800011a7983 */ /* 0x000ea40000300800 */
[----:B------:R-:W2:Y:S01]  /*3a770*/  LDL.LU R27, [R1+0x41c] ;  /* 0x00041c00011b7983 */ /* 0x000ea20000300800 */
[----:B------:R0:W-:Y:S01]  /*3a780*/  STL.64 [R1+0x440], R4 ;  /* 0x0004400401007387 */ /* 0x0001e20000100a00 */
[----:B------:R1:W-:Y:S02]  /*3a790*/  STL.64 [R1+0x448], R6 ;  /* 0x0004480601007387 */ /* 0x0003e40000100a00 */
[----:B0-----:R-:W-:Y:S01]  /*3a7a0*/  IMAD.MOV.U32 R5, RZ, RZ, R10 ;  /* 0x000000ffff057224 */ /* 0x001fe200078e000a */
[----:B-1----:R-:W4:Y:S01]  /*3a7b0*/  LDL.LU.64 R6, [R1+0x18b8] ;  /* 0x0018b80001067983 */ /* 0x002f220000300a00 */
[----:B------:R-:W2:Y:S02]  /*3a7c0*/  LDL.LU.64 R10, [R1+0x18b0] ;  /* 0x0018b000010a7983 */ /* 0x000ea40000300a00 */
[----:B------:R-:W2:Y:S02]  /*3a7d0*/  LDL.LU.64 R8, [R1+0x18a8] ;  /* 0x0018a80001087983 */ /* 0x000ea40000300a00 */
[----:B---3--:R-:W-:Y:S01]  /*3a7e0*/  IMAD.MOV.U32 R4, RZ, RZ, R23 ;  /* 0x000000ffff047224 */ /* 0x008fe200078e0017 */
[C---:B--2---:R-:W-:Y:S11]  /*3a7f0*/  HMMA.16816.F32 R8, R16.reuse, R22, R8 ;  /* 0x000000161008723c */ /* 0x044ff60000001808 */
[----:B------:R-:W-:Y:S11]  /*3a800*/  @!UPT UIADD3 URZ, URZ, URZ, URZ ;  /* 0x0000003f3f3ff290 */ /* 0x000ff6000fffe03f */
[----:B------:R-:W-:Y:S01]  /*3a810*/  @!UPT UIADD3 URZ, URZ, URZ, URZ ;  /* 0x0000003f3f3ff290 */ /* 0x000fe2000fffe03f */
[----:B------:R0:W-:Y:S01]  /*3a820*/  STL.64 [R1+0x430], R8 ;  /* 0x0004300801007387 */ /* 0x0001e20000100a00 */
[----:B------:R1:W-:Y:S02]  /*3a830*/  STL.64 [R1+0x438], R10 ;  /* 0x0004380a01007387 */ /* 0x0003e40000100a00 */
[----:B0-----:R-:W-:Y:S01]  /*3a840*/  IMAD.MOV.U32 R9, RZ, RZ, R22 ;  /* 0x000000ffff097224 */ /* 0x001fe200078e0016 */
[----:B-1----:R-:W2:Y:S01]  /*3a850*/  LDL.LU.64 R10, [R1+0x18a0] ;  /* 0x0018a000010a7983 */ /* 0x002ea20000300a00 */
[----:B------:R-:W3:Y:S02]  /*3a860*/  LDL.LU.64 R22, [R1+0x1898] ;  /* 0x0018980001167983 */ /* 0x000ee40000300a00 */
[----:B------:R-:W3:Y:S02]  /*3a870*/  LDL.LU.64 R20, [R1+0x1890] ;  /* 0x0018900001147983 */ /* 0x000ee40000300a00 */
[----:B----4-:R-:W-:Y:S01]  /*3a880*/  STL.64 [R1+0x1820], R6 ;  /* 0x0018200601007387 */ /* 0x010fe20000100a00 */
[----:B------:R0:W-:Y:S04]  /*3a890*/  STL.64 [R1+0x1818], R4 ;  /* 0x0018180401007387 */ /* 0x0001e80000100a00 */
[----:B0-----:R-:W4:Y:S01]  /*3a8a0*/  LDL.LU R4, [R1+0x3d0] ;  /* 0x0003d00001047983 */ /* 0x001f220000300800 */
[----:B------:R-:W4:Y:S02]  /*3a8b0*/  LDL.LU R5, [R1+0x3d4] ;  /* 0x0003d40001057983 */ /* 0x000f240000300800 */
[----:B------:R-:W2:Y:S02]  /*3a8c0*/  LDL.LU R6, [R1+0x3d8] ;  /* 0x0003d80001067983 */ /* 0x000ea40000300800 */
[----:B------:R-:W2:Y:S02]  /*3a8d0*/  LDL.LU R7, [R1+0x3dc] ;  /* 0x0003dc0001077983 */ /* 0x000ea40000300800 */
[----:B------:R-:W-:Y:S01]  /*3a8e0*/  IMAD.MOV.U32 R8, RZ, RZ, R15 ;  /* 0x000000ffff087224 */ /* 0x000fe200078e000f */
[----:B---3--:R-:W-:Y:S01]  /*3a8f0*/  HMMA.16816.F32 R20, R16, R14, R20 ;  /* 0x0000000e1014723c */ /* 0x008fe20000001814 */
[----:B--2---:R0:W-:Y:S01]  /*3a900*/  STL.64 [R1+0x1830], R6 ;  /* 0x0018300601007387 */ /* 0x0041e20000100a00 */
[----:B----4-:R1:W-:Y:S02]  /*3a910*/  STL.64 [R1+0x1828], R4 ;  /* 0x0018280401007387 */ /* 0x0103e40000100a00 */
[----:B0-----:R-:W-:Y:S01]  /*3a920*/  IMAD.MOV.U32 R6, RZ, RZ, R10 ;  /* 0x000000ffff067224 */ /* 0x001fe200078e000a */
[----:B-1----:R-:W2:Y:S01]  /*3a930*/  LDL.LU R4, [R1+0x3e0] ;  /* 0x0003e00001047983 */ /* 0x002ea20000300800 */
[----:B------:R-:W2:Y:S02]  /*3a940*/  LDL.LU R5, [R1+0x3e4] ;  /* 0x0003e40001057983 */ /* 0x000ea40000300800 */
[----:B------:R-:W3:Y:S02]  /*3a950*/  LDL.LU R10, [R1+0x188c] ;  /* 0x00188c00010a7983 */ /* 0x000ee40000300800 */
[----:B------:R-:W-:-:S02]  /*3a960*/  IMAD.MOV.U32 R7, RZ, RZ, R11 ;  /* 0x000000ffff077224 */ /* 0x000fc400078e000b */
[----:B------:R-:W3:Y:S11]  /*3a970*/  LDL.LU R11, [R1+0x1888] ;  /* 0x00188800010b7983 */ /* 0x000ef60000300800 */
[----:B------:R-:W-:Y:S02]  /*3a980*/  STL.64 [R1+0x420], R20 ;  /* 0x0004201401007387 */ /* 0x000fe40000100a00 */
[----:B------:R0:W-:Y:S02]  /*3a990*/  STL.64 [R1+0x428], R22 ;  /* 0x0004281601007387 */ /* 0x0001e40000100a00 */
[----:B0-----:R-:W4:Y:S01]  /*3a9a0*/  LDL.LU R22, [R1+0x1884] ;  /* 0x0018840001167983 */ /* 0x001f220000300800 */
[----:B------:R-:W2:Y:S02]  /*3a9b0*/  LDL.LU R20, [R1+0x1880] ;  /* 0x0018800001147983 */ /* 0x000ea40000300800 */
[----:B------:R-:W-:-:S02]  /*3a9c0*/  IMAD.MOV.U32 R23, RZ, RZ, R14 ;  /* 0x000000ffff177224 */ /* 0x000fc400078e000e */
        /* <DEDUP_REMOVED lines=20> */
[C---:B--2---:R-:W-:Y:S11]  /*3ab10*/  HMMA.16816.F32 R12, R16.reuse, R26, R12 ;  /* 0x0000001a100c723c */ /* 0x044ff6000000180c */
[----:B------:R-:W-:Y:S11]  /*3ab20*/  @!UPT UIADD3 URZ, URZ, URZ, URZ ;  /* 0x0000003f3f3ff290 */ /* 0x000ff6000fffe03f */
[----:B------:R-:W-:Y:S01]  /*3ab30*/  @!UPT UIADD3 URZ, URZ, URZ, URZ ;  /* 0x0000003f3f3ff290 */ /* 0x000fe2000fffe03f */
[----:B------:R-:W-:Y:S01]  /*3ab40*/  STL.64 [R1+0x3f0], R12 ;  /* 0x0003f00c01007387 */ /* 0x000fe20000100a00 */
[----:B------:R0:W-:Y:S03]  /*3ab50*/  STL.64 [R1+0x3f8], R14 ;  /* 0x0003f80e01007387 */ /* 0x0001e60000100a00 */
[----:B0-----:R-:W2:Y:S01]  /*3ab60*/  LDL.LU.64 R14, [R1+0x1838] ;  /* 0x00183800010e7983 */ /* 0x001ea20000300a00 */
[----:B------:R-:W-:Y:S01]  /*3ab70*/  STL.64 [R1+0x16e0], R26 ;  /* 0x0016e01a01007387 */ /* 0x000fe20000100a00 */
[C---:B--2---:R-:W-:Y:S11]  /*3ab80*/  HMMA.16816.F32 R4, R16.reuse, R14, R4 ;  /* 0x0000000e1004723c */ /* 0x044ff60000001804 */
[----:B------:R-:W-:Y:S11]  /*3ab90*/  @!UPT UIADD3 URZ, URZ, URZ, URZ ;  /* 0x0000003f3f3ff290 */ /* 0x000ff6000fffe03f */
[----:B------:R-:W-:Y:S01]  /*3aba0*/  @!UPT UIADD3 URZ, URZ, URZ, URZ ;  /* 0x0000003f3f3ff290 */ /* 0x000fe2000fffe03f */
[----:B------:R-:W-:Y:S01]  /*3abb0*/  STL.64 [R1+0x3e0], R4 ;  /* 0x0003e00401007387 */ /* 0x000fe20000100a00 */
[----:B------:R0:W-:Y:S03]  /*3abc0*/  STL.64 [R1+0x3e8], R6 ;  /* 0x0003e80601007387 */ /* 0x0001e60000100a00 */
[----:B0-----:R-:W3:Y:S01]  /*3abd0*/  LDL.LU.64 R6, [R1+0x1830] ;  /* 0x0018300001067983 */ /* 0x001ee20000300a00 */
[----:B------:R-:W3:Y:S02]  /*3abe0*/  LDL.LU.64 R4, [R1+0x1828] ;  /* 0x0018280001047983 */ /* 0x000ee40000300a00 */
[----:B------:R0:W-:Y:S02]  /*3abf0*/  STL.64 [R1+0x16d8], R14 ;  /* 0x0016d80e01007387 */ /* 0x0001e40000100a00 */
[----:B------:R-:W2:Y:S01]  /*3ac00*/  LDL.LU R12, [R1+0x2d0] ;  /* 0x0002d000010c7983 */ /* 0x000ea20000300800 */
[----:B------:R-:W2:Y:S04]  /*3ac10*/  LDL.LU R13, [R1+0x2d4] ;  /* 0x0002d400010d7983 */ /* 0x000ea80000300800 */
[----:B0-----:R-:W2:Y:S01]  /*3ac20*/  LDL.LU R14, [R1+0x2d8] ;  /* 0x0002d800010e7983 */ /* 0x001ea20000300800 */
[----:B------:R-:W2:Y:S01]  /*3ac30*/  LDL.LU R15, [R1+0x2dc] ;  /* 0x0002dc00010f7983 */ /* 0x000ea20000300800 */
[C---:B---3--:R-:W-:Y:S11]  /*3ac40*/  HMMA.16816.F32 R4, R16.reuse, R10, R4 ;  /* 0x0000000a1004723c */ /* 0x048ff60000001804 */
[----:B------:R-:W-:Y:S11]  /*3ac50*/  @!UPT UIADD3 URZ, URZ, URZ, URZ ;  /* 0x0000003f3f3ff290 */ /* 0x000ff6000fffe03f */
[----:B------:R-:W-:Y:S01]  /*3ac60*/  @!UPT UIADD3 URZ, URZ, URZ, URZ ;  /* 0x0000003f3f3ff290 */ /* 0x000fe2000fffe03f */
[----:B------:R-:W-:Y:S01]  /*3ac70*/  STL.64 [R1+0x3d0], R4 ;  /* 0x0003d00401007387 */ /* 0x000fe20000100a00 */
[----:B------:R0:W-:Y:S03]  /*3ac80*/  STL.64 [R1+0x3d8], R6 ;  /* 0x0003d80601007387 */ /* 0x0001e60000100a00 */
[----:B0-----:R-:W2:Y:S01]  /*3ac90*/  LDL.LU.64 R6, [R1+0x1820] ;  /* 0x0018200001067983 */ /* 0x001ea20000300a00 */
[----:B------:R-:W3:Y:S02]  /*3aca0*/  LDL.LU.64 R4, [R1+0x1818] ;  /* 0x0018180001047983 */ /* 0x000ee40000300a00 */
[----:B------:R-:W-:Y:S01]  /*3acb0*/  STL.64 [R1+0x17d0], R10 ;  /* 0x0017d00a01007387 */ /* 0x000fe20000100a00 */
[----:B--2---:R-:W-:Y:S01]  /*3acc0*/  HMMA.16816.F32 R16, R16, R6, R12 ;  /* 0x000000061010723c */ /* 0x004fe2000000180c */
[----:B------:R-:W-:Y:S01]  /*3acd0*/  STL.64 [R1+0x17d8], R6 ;  /* 0x0017d80601007387 */ /* 0x000fe20000100a00 */
[----:B------:R-:W2:Y:S11]  /*3ace0*/  LDL.LU R12, [R1+0x200] ;  /* 0x00020000010c7983 */ /* 0x000eb60000300800 */
[----:B------:R-:W-:Y:S10]  /*3acf0*/  @!UPT UIADD3 URZ, URZ, URZ, URZ ;  /* 0x0000003f3f3ff290 */ /* 0x000ff4000fffe03f */
[----:B------:R-:W-:Y:S01]  /*3ad00*/  STL.64 [R1+0x2d0], R16 ;  /* 0x0002d01001007387 */ /* 0x000fe20000100a00 */
[----:B------:R-:W-:Y:S02]  /*3ad10*/  STL.64 [R1+0x2d8], R18 ;  /* 0x0002d81201007387 */ /* 0x000fe40000100a00 */
[----:B------:R-:W2:Y:S02]  /*3ad20*/  LDL.LU R13, [R1+0x204] ;  /* 0x00020400010d7983 */ /* 0x000ea40000300800 */
[----:B------:R-:W2:Y:S01]  /*3ad30*/  LDL.LU R14, [R1+0x208] ;  /* 0x00020800010e7983 */ /* 0x000ea20000300800 */
[----:B------:R-:W2:Y:S01]  /*3ad40*/  LDL.LU R15, [R1+0x20c] ;  /* 0x00020c00010f7983 */ /* 0x000ea20000300800 */
[----:B------:R-:W-:Y:S02]  /*3ad50*/  IMAD.MOV.U32 R26, RZ, RZ, R21 ;  /* 0x000000ffff1a7224 */ /* 0x000fe400078e0015 */
[----:B------:R-:W-:Y:S01]  /*3ad60*/  IMAD.MOV.U32 R27, RZ, RZ, R0 ;  /* 0x000000ffff1b7224 */ /* 0x000fe200078e0000 */
[----:B--2---:R-:W-:Y:S01]  /*3ad70*/  STL.64 [R1+0x16f0], R14 ;  /* 0x0016f00e01007387 */ /* 0x004fe20000100a00 */
[----:B------:R-:W-:Y:S02]  /*3ad80*/  STL.64 [R1+0x16e8], R12 ;  /* 0x0016e80c01007387 */ /* 0x000fe40000100a00 */
[----:B------:R-:W2:Y:S02]  /*3ad90*/  LDL.LU R21, [R1+0x1810] ;  /* 0x0018100001157983 */ /* 0x000ea40000300800 */
        /* <DEDUP_REMOVED lines=23> */
[----:B---3--:R-:W-:Y:S01]  /*3af10*/  IMAD.MOV.U32 R27, RZ, RZ, R4 ;  /* 0x000000ffff1b7224 */ /* 0x008fe200078e0004 */
[----:B------:R-:W3:Y:S01]  /*3af20*/  LDL.LU R9, [R1+0x17f8] ;  /* 0x0017f80001097983 */ /* 0x000ee20000300800 */
[----:B------:R-:W3:Y:S03]  /*3af30*/  LDL.LU R4, [R1+0x17f4] ;  /* 0x0017f40001047983 */ /* 0x000ee60000300800 */
        /* <DEDUP_REMOVED lines=11> */
[----:B------:R-:W2:Y:S01]  /*3aff0*/  LDL.LU R5, [R1+0x17f0] ;  /* 0x0017f00001057983 */ /* 0x000ea20000300800 */
[----:B------:R0:W-:Y:S02]  /*3b000*/  STL.64 [R1+0x1758], R26 ;  /* 0x0017581a01007387 */ /* 0x0001e40000100a00 */
[----:B------:R1:W-:Y:S02]  /*3b010*/  STL.64 [R1+0x1760], R18 ;  /* 0x0017601201007387 */ /* 0x0003e40000100a00 */
[----:B------:R-:W2:Y:S01]  /*3b020*/  LDL.LU R24, [R1+0x260] ;  /* 0x0002600001187983 */ /* 0x000ea20000300800 */
[----:B------:R-:W2:Y:S04]  /*3b030*/  LDL.LU R25, [R1+0x264] ;  /* 0x0002640001197983 */ /* 0x000ea80000300800 */
[----:B0-----:R-:W2:Y:S01]  /*3b040*/  LDL.LU R26, [R1+0x268] ;  /* 0x00026800011a7983 */ /* 0x001ea20000300800 */
        /* <DEDUP_REMOVED lines=8> */
[----:B----4-:R-:W-:Y:S01]  /*3b0d0*/  IMAD.MOV.U32 R19, RZ, RZ, R22 ;  /* 0x000000ffff137224 */ /* 0x010fe200078e0016 */
[----:B------:R-:W2:Y:S01]  /*3b0e0*/  LDL.LU R21, [R1+0x17e8] ;  /* 0x0017e80001157983 */ /* 0x000ea20000300800 */
[----:B------:R-:W2:Y:S03]  /*3b0f0*/  LDL.LU R22, [R1+0x17e4] ;  /* 0x0017e40001167983 */ /* 0x000ea60000300800 */
[----:B------:R0:W-:Y:S01]  /*3b100*/  STL.64 [R1+0x1790], R18 ;  /* 0x0017901201007387 */ /* 0x0001e20000100a00 */
[----:B------:R-:W4:Y:S02]  /*3b110*/  LDL.LU R24, [R1+0x270] ;  /* 0x0002700001187983 */ /* 0x000f240000300800 */
[----:B------:R-:W4:Y:S02]  /*3b120*/  LDL.LU R25, [R1+0x274] ;  /* 0x0002740001197983 */ /* 0x000f240000300800 */
[----:B------:R-:W2:Y:S01]  /*3b130*/  LDL.LU R26, [R1+0x278] ;  /* 0x00027800011a7983 */ /* 0x000ea20000300800 */
[----:B------:R-:W2:Y:S01]  /*3b140*/  LDL.LU R27, [R1+0x27c] ;  /* 0x00027c00011b7983 */ /* 0x000ea20000300800 */
[----:B------:R-:W2:Y:S02]  /*3b150*/  LDL.LU R16, [R1+0x290] ;  /* 0x0002900001107983 */ /* 0x000ea40000300800 */
[----:B------:R-:W2:Y:S01]  /*3b160*/  LDL.LU R17, [R1+0x294] ;  /* 0x0002940001117983 */ /* 0x000ea20000300800 */
[----:B0-----:R-:W2:Y:S01]  /*3b170*/  LDL.LU R18, [R1+0x298] ;  /* 0x0002980001127983 */ /* 0x001ea20000300800 */
[----:B------:R-:W2:Y:S02]  /*3b180*/  LDL.LU R19, [R1+0x29c] ;  /* 0x00029c0001137983 */ /* 0x000ea40000300800 */
[----:B---3--:R-:W-:-:S02]  /*3b190*/  IMAD.MOV.U32 R11, RZ, RZ, R4 ;  /* 0x000000ffff0b7224 */ /* 0x008fc400078e0004 */
[----:B------:R-:W-:Y:S01]  /*3b1a0*/  IMAD.MOV.U32 R10, RZ, RZ, R5 ;  /* 0x000000ffff0a7224 */ /* 0x000fe200078e0005 */
[----:B--2---:R0:W-:Y:S01]  /*3b1b0*/  STL.64 [R1+0x17a0], R18 ;  /* 0x0017a01201007387 */ /* 0x0041e20000100a00 */
[----:B------:R-:W-:Y:S02]  /*3b1c0*/  STL.64 [R1+0x1798], R16 ;  /* 0x0017981001007387 */ /* 0x000fe40000100a00 */
[----:B0-----:R-:W-:Y:S02]  /*3b1d0*/  IMAD.MOV.U32 R18, RZ, RZ, R23 ;  /* 0x000000ffff127224 */ /* 0x001fe400078e0017 */
[----:B------:R-:W-:Y:S01]  /*3b1e0*/  IMAD.MOV.U32 R19, RZ, RZ, R3 ;  /* 0x000000ffff137224 */ /* 0x000fe200078e0003 */
[----:B------:R-:W2:Y:S04]  /*3b1f0*/  LDL.LU R23, [R1+0x17e0] ;  /* 0x0017e00001177983 */ /* 0x000ea80000300800 */
[----:B------:R-:W-:Y:S01]  /*3b200*/  STL.64 [R1+0x17b8], R18 ;  /* 0x0017b81201007387 */ /* 0x000fe20000100a00 */
[----:B------:R-:W2:Y:S02]  /*3b210*/  LDL.LU R4, [R1+0x2c0] ;  /* 0x0002c00001047983 */ /* 0x000ea40000300800 */
[----:B------:R-:W2:Y:S02]  /*3b220*/  LDL.LU R5, [R1+0x2c4] ;  /* 0x0002c40001057983 */ /* 0x000ea40000300800 */
[----:B------:R-:W2:Y:S01]  /*3b230*/  LDL.LU R6, [R1+0x2c8] ;  /* 0x0002c80001067983 */ /* 0x000ea20000300800 */
[----:B------:R-:W2:Y:S01]  /*3b240*/  LDL.LU R7, [R1+0x2cc] ;  /* 0x0002cc0001077983 */ /* 0x000ea20000300800 */
[----:B------:R-:W-:Y:S02]  /*3b250*/  STL.64 [R1+0x1788], R26 ;  /* 0x0017881a01007387 */ /* 0x000fe40000100a00 */
[----:B----4-:R0:W-:Y:S02]  /*3b260*/  STL.64 [R1+0x1780], R24 ;  /* 0x0017801801007387 */ /* 0x0101e40000100a00 */
[----:B0-----:R-:W3:Y:S01]  /*3b270*/  LDL.LU R24, [R1+0x280] ;  /* 0x0002800001187983 */ /* 0x001ee20000300800 */
[----:B------:R-:W3:Y:S02]  /*3b280*/  LDL.LU R25, [R1+0x284] ;  /* 0x0002840001197983 */ /* 0x000ee40000300800 */
[----:B------:R-:W4:Y:S02]  /*3b290*/  LDL.LU R26, [R1+0x288] ;  /* 0x00028800011a7983 */ /* 0x000f240000300800 */
[----:B------:R-:W4:Y:S02]  /*3b2a0*/  LDL.LU R27, [R1+0x28c] ;  /* 0x00028c00011b7983 */ /* 0x000f240000300800 */
[----:B----4-:R-:W-:Y:S01]  /*3b2b0*/  STL.64 [R1+0x17b0], R26 ;  /* 0x0017b01a01007387 */ /* 0x010fe20000100a00 */
[----:B---3--:R0:W-:Y:S03]  /*3b2c0*/  STL.64 [R1+0x17a8], R24 ;  /* 0x0017a81801007387 */ /* 0x0081e60000100a00 */
[----:B0-----:R-:W3:Y:S01]  /*3b2d0*/  LDL.LU R24, [R1+0x2a0] ;  /* 0x0002a00001187983 */ /* 0x001ee20000300800 */
[----:B------:R-:W3:Y:S02]  /*3b2e0*/  LDL.LU R25, [R1+0x2a4] ;  /* 0x0002a40001197983 */ /* 0x000ee40000300800 */
[----:B------:R-:W4:Y:S02]  /*3b2f0*/  LDL.LU R26, [R1+0x2a8] ;  /* 0x0002a800011a7983 */ /* 0x000f240000300800 */
[----:B------:R-:W4:Y:S02]  /*3b300*/  LDL.LU R27, [R1+0x2ac] ;  /* 0x0002ac00011b7983 */ /* 0x000f240000300800 */
[----:B------:R-:W-:-:S02]  /*3b310*/  IMAD.MOV.U32 R18, RZ, RZ, R9 ;  /* 0x000000ffff127224 */ /* 0x000fc400078e0009 */
[----:B------:R-:W-:Y:S02]  /*3b320*/  IMAD.MOV.U32 R19, RZ, RZ, R8 ;  /* 0x000000ffff137224 */ /* 0x000fe400078e0008 */
[C---:B--2---:R-:W-:Y:S01]  /*3b330*/  HMMA.16816.F32 R8, R20.reuse, R10, R4 ;  /* 0x0000000a1408723c */ /* 0x044fe20000001804 */
[----:B----4-:R-:W-:Y:S01]  /*3b340*/  STL.64 [R1+0x17c8], R26 ;  /* 0x0017c81a01007387 */ /* 0x010fe20000100a00 */
[----:B---3--:R0:W-:Y:S03]  /*3b350*/  STL.64 [R1+0x17c0], R24 ;  /* 0x0017c01801007387 */ /* 0x0081e60000100a00 */
        /* <DEDUP_REMOVED lines=8> */
[----:B------:R-:W4:Y:S02]  /*3b3e0*/  LDL.LU R14, [R1+0x248] ;  /* 0x00024800010e7983 */ /* 0x000f240000300800 */
[----:B------:R-:W4:Y:S04]  /*3b3f0*/  LDL.LU R15, [R1+0x24c] ;  /* 0x00024c00010f7983 */ /* 0x000f280000300800 */
[----:B------:R-:W-:Y:S01]  /*3b400*/  IMAD.MOV.U32 R4, RZ, RZ, R9 ;  /* 0x000000ffff047224 */ /* 0x000fe200078e0009 */
[C---:B--2---:R-:W-:Y:S01]  /*3b410*/  HMMA.16816.F32 R16, R20.reuse, R18, R24 ;  /* 0x000000121410723c */ /* 0x044fe20000001818 */
[----:B----4-:R-:W-:Y:S01]  /*3b420*/  STL.64 [R1+0x1750], R14 ;  /* 0x0017500e01007387 */ /* 0x010fe20000100a00 */
[----:B---3--:R0:W-:Y:S03]  /*3b430*/  STL.64 [R1+0x1748], R12 ;  /* 0x0017480c01007387 */ /* 0x0081e60000100a00 */
[----:B0-----:R-:W2:Y:S01]  /*3b440*/  LDL.LU R12, [R1+0x250] ;  /* 0x00025000010c7983 */ /* 0x001ea20000300800 */
[----:B------:R-:W2:Y:S02]  /*3b450*/  LDL.LU R13, [R1+0x254] ;  /* 0x00025400010d7983 */ /* 0x000ea40000300800 */
[----:B------:R-:W2:Y:S02]  /*3b460*/  LDL.LU R14, [R1+0x258] ;  /* 0x00025800010e7983 */ /* 0x000ea40000300800 */
[----:B------:R-:W2:Y:S01]  /*3b470*/  LDL.LU R15, [R1+0x25c] ;  /* 0x00025c00010f7983 */ /* 0x000ea20000300800 */
[----:B------:R-:W3:Y:S01]  /*3b480*/  LDL.LU.64 R6, [R1+0x17d8] ;  /* 0x0017d80001067983 */ /* 0x000ee20000300a00 */
[----:B------:R-:W-:Y:S02]  /*3b490*/  STL.64 [R1+0x2c0], R8 ;  /* 0x0002c00801007387 */ /* 0x000fe40000100a00 */
[----:B------:R0:W-:Y:S02]  /*3b4a0*/  STL.64 [R1+0x2c8], R10 ;  /* 0x0002c80a01007387 */ /* 0x0001e40000100a00 */
[----:B0-----:R-:W4:Y:S01]  /*3b4b0*/  LDL.LU.64 R10, [R1+0x17d0] ;  /* 0x0017d000010a7983 */ /* 0x001f220000300a00 */
[----:B------:R-:W-:Y:S02]  /*3b4c0*/  STL [R1+0x13c0], R8 ;  /* 0x0013c00801007387 */ /* 0x000fe40000100800 */
[----:B------:R-:W-:Y:S02]  /*3b4d0*/  STL [R1+0x13bc], R4 ;  /* 0x0013bc0401007387 */ /* 0x000fe40000100800 */
[----:B------:R-:W2:Y:S01]  /*3b4e0*/  LDL.LU.64 R26, [R1+0x17c8] ;  /* 0x0017c800011a7983 */ /* 0x000ea20000300a00 */
[----:B------:R-:W2:Y:S01]  /*3b4f0*/  LDL.LU.64 R24, [R1+0x17c0] ;  /* 0x0017c00001187983 */ /* 0x000ea20000300a00 */
[----:B------:R-:W-:Y:S02]  /*3b500*/  STL.64 [R1+0x2b0], R16 ;  /* 0x0002b01001007387 */ /* 0x000fe40000100a00 */
[----:B------:R0:W-:Y:S02]  /*3b510*/  STL.64 [R1+0x2b8], R18 ;  /* 0x0002b81201007387 */ /* 0x0001e40000100a00 */
[----:B0-----:R-:W2:Y:S02]  /*3b520*/  LDL.LU.64 R18, [R1+0x17b8] ;  /* 0x0017b80001127983 */ /* 0x001ea40000300a00 */
[----:B--2---:R-:W-:Y:S02]  /*3b530*/  HMMA.16816.F32 R16, R20, R18, R24 ;  /* 0x000000121410723c */ /* 0x004fe40000001818 */
[----:B------:R-:W2:Y:S01]  /*3b540*/  LDL.LU.64 R26, [R1+0x17b0] ;  /* 0x0017b000011a7983 */ /* 0x000ea20000300a00 */
[----:B------:R-:W2:Y:S11]  /*3b550*/  LDL.LU.64 R24, [R1+0x17a8] ;  /* 0x0017a80001187983 */ /* 0x000eb60000300a00 */
[----:B------:R-:W-:Y:S09]  /*3b560*/  @!UPT UIADD3 URZ, URZ, URZ, URZ ;  /* 0x0000003f3f3ff290 */ /* 0x000ff2000fffe03f */
[----:B------:R-:W-:Y:S01]  /*3b570*/  STL.64 [R1+0x2a0], R16 ;  /* 0x0002a01001007387 */ /* 0x000fe20000100a00 */
[----:B------:R0:W-:Y:S02]  /*3b580*/  STL.64 [R1+0x2a8], R18 ;  /* 0x0002a81201007387 */ /* 0x0001e40000100a00 */
[----:B------:R-:W-:Y:S02]  /*3b590*/  IMAD.MOV.U32 R5, RZ, RZ, R17 ;  /* 0x000000ffff057224 */ /* 0x000fe400078e0011 */
[----:B------:R-:W-:Y:S01]  /*3b5a0*/  IMAD.MOV.U32 R9, RZ, RZ, R16 ;  /* 0x000000ffff097224 */ /* 0x000fe200078e0010 */
[----:B0-----:R-:W2:Y:S01]  /*3b5b0*/  LDL.LU.64 R18, [R1+0x17a0] ;  /* 0x0017a00001127983 */ /* 0x001ea20000300a00 */
[----:B------:R-:W2:Y:S03]  /*3b5c0*/  LDL.LU.64 R16, [R1+0x1798] ;  /* 0x0017980001107983 */ /* 0x000ea60000300a00 */
[----:B------:R-:W-:Y:S02]  /*3b5d0*/  STL [R1+0x13c8], R9 ;  /* 0x0013c80901007387 */ /* 0x000fe40000100800 */
[----:B------:R-:W-:Y:S01]  /*3b5e0*/  STL [R1+0x13c4], R5 ;  /* 0x0013c40501007387 */ /* 0x000fe20000100800 */
[----:B---3--:R0:W-:Y:S02]  /*3b5f0*/  STL.64 [R1+0x16d0], R6 ;  /* 0x0016d00601007387 */ /* 0x0081e40000100a00 */
[----:B0-----:R-:W-:-:S02]  /*3b600*/  IMAD.MOV.U32 R6, RZ, RZ, R2 ;  /* 0x000000ffff067224 */ /* 0x001fc400078e0002 */
[----:B------:R-:W-:-:S07]  /*3b610*/  IMAD.MOV.U32 R7, RZ, RZ, R0 ;  /* 0x000000ffff077224 */ /* 0x000fce00078e0000 */
[C---:B--2---:R-:W-:Y:S01]  /*3b620*/  HMMA.16816.F32 R4, R20.reuse, R6, R16 ;  /* 0x000000061404723c */ /* 0x044fe20000001810 */
[----:B------:R-:W2:Y:S11]  /*3b630*/  LDL.LU.64 R18, [R1+0x1790] ;  /* 0x0017900001127983 */ /* 0x000eb60000300a00 */
[----:B------:R-:W-:Y:S11]  /*3b640*/  @!UPT UIADD3 URZ, URZ, URZ, URZ ;  /* 0x0000003f3f3ff290 */ /* 0x000ff6000fffe03f */
[----:B------:R0:W-:Y:S01]  /*3b650*/  STL.64 [R1+0x290], R4 ;  /* 0x0002900401007387 */ /* 0x0001e20000100a00 */
[----:B------:R1:W-:Y:S03]  /*3b660*/  STL.64 [R1+0x298], R6 ;  /* 0x0002980601007387 */ /* 0x0003e60000100a00 */
[----:B0-----:R-:W4:Y:S01]  /*3b670*/  LDL.LU R4, [R1+0x1e0] ;  /* 0x0001e00001047983 */ /* 0x001f220000300800 */
[----:B------:R-:W4:Y:S02]  /*3b680*/  LDL.LU R5, [R1+0x1e4] ;  /* 0x0001e40001057983 */ /* 0x000f240000300800 */
[----:B-1----:R-:W4:Y:S02]  /*3b690*/  LDL.LU R6, [R1+0x1e8] ;  /* 0x0001e80001067983 */ /* 0x002f240000300800 */
[----:B------:R-:W4:Y:S01]  /*3b6a0*/  LDL.LU R7, [R1+0x1ec] ;  /* 0x0001ec0001077983 */ /* 0x000f220000300800 */
        /* <DEDUP_REMOVED lines=15> */
[----:B------:R-:W2:Y:S11]  /*3b7a0*/  LDL.LU.64 R26, [R1+0x1758] ;  /* 0x00175800011a7983 */ /* 0x000eb60000300a00 */
[----:B------:R-:W-:Y:S10]  /*3b7b0*/  @!UPT UIADD3 URZ, URZ, URZ, URZ ;  /* 0x0000003f3f3ff290 */ /* 0x000ff4000fffe03f */
        /* <DEDUP_REMOVED lines=43> */
[C---:B--2---:R-:W-:Y:S11]  /*3ba70*/  HMMA.16816.F32 R12, R20.reuse, R26, R12 ;  /* 0x0000001a140c723c */ /* 0x044ff6000000180c */
[----:B------:R-:W-:Y:S11]  /*3ba80*/  @!UPT UIADD3 URZ, URZ, URZ, URZ ;  /* 0x0000003f3f3ff290 */ /* 0x000ff6000fffe03f */
[----:B------:R-:W-:Y:S01]  /*3ba90*/  @!UPT UIADD3 URZ, URZ, URZ, URZ ;  /* 0x0000003f3f3ff290 */ /* 0x000fe2000fffe03f */
[----:B------:R-:W-:Y:S01]  /*3baa0*/  STL.64 [R1+0x200], R12 ;  /* 0x0002000c01007387 */ /* 0x000fe20000100a00 */
[----:B------:R0:W-:Y:S03]  /*3bab0*/  STL.64 [R1+0x208], R14 ;  /* 0x0002080e01007387 */ /* 0x0001e60000100a00 */
[----:B0-----:R-:W2:Y:S01]  /*3bac0*/  LDL.LU.64 R14, [R1+0x16d8] ;  /* 0x0016d800010e7983 */ /* 0x001ea20000300a00 */
[----:B------:R0:W-:Y:S03]  /*3bad0*/  STL.64 [R1+0x1630], R26 ;  /* 0x0016301a01007387 */ /* 0x0001e60000100a00 */
[----:B0-----:R-:W2:Y:S04]  /*3bae0*/  LDL.LU.64 R26, [R1+0x78] ;  /* 0x00007800011a7983 */ /* 0x001ea80000300a00 */
[----:B--2---:R0:W-:Y:S01]  /*3baf0*/  STL.64 [R1+0x16b8], R26 ;  /* 0x0016b81a01007387 */ /* 0x0041e20000100a00 */
[----:B------:R-:W2:Y:S02]  /*3bb00*/  LDL.LU R24, [R1+0x1f0] ;  /* 0x0001f00001187983 */ /* 0x000ea40000300800 */
[----:B------:R-:W2:Y:S01]  /*3bb10*/  LDL.LU R25, [R1+0x1f4] ;  /* 0x0001f40001197983 */ /* 0x000ea20000300800 */
[----:B0-----:R-:W2:Y:S01]  /*3bb20*/  LDL.LU R26, [R1+0x1f8] ;  /* 0x0001f800011a7983 */ /* 0x001ea20000300800 */
[----:B------:R-:W2:Y:S02]  /*3bb30*/  LDL.LU R27, [R1+0x1fc] ;  /* 0x0001fc00011b7983 */ /* 0x000ea40000300800 */
[C---:B--2---:R-:W-:Y:S11]  /*3bb40*/  HMMA.16816.F32 R24, R20.reuse, R14, R24 ;  /* 0x0000000e1418723c */ /* 0x044ff60000001818 */
[----:B------:R-:W-:Y:S11]  /*3bb50*/  @!UPT UIADD3 URZ, URZ, URZ, URZ ;  /* 0x0000003f3f3ff290 */ /* 0x000ff6000fffe03f */
[----:B------:R-:W-:Y:S01]  /*3bb60*/  @!UPT UIADD3 URZ, URZ, URZ, URZ ;  /* 0x0000003f3f3ff290 */ /* 0x000fe2000fffe03f */
[----:B------:R-:W-:Y:S01]  /*3bb70*/  STL.64 [R1+0x1f0], R24 ;  /* 0x0001f01801007387 */ /* 0x000fe20000100a00 */
[----:B------:R0:W-:Y:S03]  /*3bb80*/  STL.64 [R1+0x1f8], R26 ;  /* 0x0001f81a01007387 */ /* 0x0001e60000100a00 */
[----:B0-----:R-:W2:Y:S01]  /*3bb90*/  LDL.LU.64 R26, [R1+0x98] ;  /* 0x00009800011a7983 */ /* 0x001ea20000300a00 */
[C---:B----4-:R-:W-:Y:S03]  /*3bba0*/  HMMA.16816.F32 R4, R20.reuse, R10, R4 ;  /* 0x0000000a1404723c */ /* 0x050fe60000001804 */
[----:B--2---:R0:W-:Y:S04]  /*3bbb0*/  STL.64 [R1+0x16c0], R26 ;  /* 0x0016c01a01007387 */ /* 0x0041e80000100a00 */
[----:B0-----:R-:W2:Y:S04]  /*3bbc0*/  LDL.LU.64 R26, [R1+0xa8] ;  /* 0x0000a800011a7983 */ /* 0x001ea80000300a00 */
[----:B--2---:R0:W-:Y:S04]  /*3bbd0*/  STL.64 [R1+0x16c8], R26 ;  /* 0x0016c81a01007387 */ /* 0x0041e80000100a00 */
[----:B0-----:R-:W2:Y:S01]  /*3bbe0*/  LDL.LU.64 R26, [R1+0xb8] ;  /* 0x0000b800011a7983 */ /* 0x001ea20000300a00 */
[----:B------:R0:W-:Y:S02]  /*3bbf0*/  STL [R1+0x1614], R14 ;  /* 0x0016140e01007387 */ /* 0x0001e40000100800 */
[----:B------:R1:W-:Y:S02]  /*3bc00*/  STL [R1+0x1610], R15 ;  /* 0x0016100f01007387 */ /* 0x0003e40000100800 */
[----:B------:R-:W4:Y:S01]  /*3bc10*/  LDL.LU R12, [R1+0x380] ;  /* 0x00038000010c7983 */ /* 0x000f220000300800 */
[----:B------:R-:W4:Y:S04]  /*3bc20*/  LDL.LU R13, [R1+0x384] ;  /* 0x00038400010d7983 */ /* 0x000f280000300800 */
[----:B0-----:R-:W4:Y:S01]  /*3bc30*/  LDL.LU R14, [R1+0x388] ;  /* 0x00038800010e7983 */ /* 0x001f220000300800 */
[----:B-1----:R-:W4:Y:S02]  /*3bc40*/  LDL.LU R15, [R1+0x38c] ;  /* 0x00038c00010f7983 */ /* 0x002f240000300800 */
[----:B------:R-:W-:Y:S02]  /*3bc50*/  STL.64 [R1+0x1e0], R4 ;  /* 0x0001e00401007387 */ /* 0x000fe40000100a00 */
[----:B------:R0:W-:Y:S02]  /*3bc60*/  STL.64 [R1+0x1e8], R6 ;  /* 0x0001e80601007387 */ /* 0x0001e40000100a00 */
[----:B0-----:R-:W3:Y:S01]  /*3bc70*/  LDL.LU.64 R6, [R1+0x16d0] ;  /* 0x0016d00001067983 */ /* 0x001ee20000300a00 */
[----:B------:R0:W-:Y:S02]  /*3bc80*/  STL [R1+0x1600], R10 ;  /* 0x0016000a01007387 */ /* 0x0001e40000100800 */
[----:B------:R1:W-:Y:S02]  /*3bc90*/  STL [R1+0x15fc], R11 ;  /* 0x0015fc0b01007387 */ /* 0x0003e40000100800 */
[----:B------:R-:W2:Y:S01]  /*3bca0*/  LDL.LU R8, [R1+0x3a0] ;  /* 0x0003a00001087983 */ /* 0x000ea20000300800 */
[----:B------:R-:W2:Y:S04]  /*3bcb0*/  LDL.LU R9, [R1+0x3a4] ;  /* 0x0003a40001097983 */ /* 0x000ea80000300800 */
[----:B0-----:R-:W2:Y:S01]  /*3bcc0*/  LDL.LU R10, [R1+0x3a8] ;  /* 0x0003a800010a7983 */ /* 0x001ea20000300800 */
[----:B-1----:R-:W2:Y:S01]  /*3bcd0*/  LDL.LU R11, [R1+0x3ac] ;  /* 0x0003ac00010b7983 */ /* 0x002ea20000300800 */
[----:B---3--:R-:W-:Y:S02]  /*3bce0*/  HMMA.16816.F32 R16, R20, R6, R16 ;  /* 0x000000061410723c */ /* 0x008fe40000001810 */
[----:B------:R-:W0:Y:S04]  /*3bcf0*/  LDSM.16.MT88.4 R20, [R0+0x11800] ;  /* 0x011800000014783b */ /* 0x000e280000004200 */
[----:B------:R1:W-:Y:S04]  /*3bd00*/  STL.64 [R1+0x1660], R6 ;  /* 0x0016600601007387 */ /* 0x0003e80000100a00 */
[----:B-1----:R-:W3:Y:S11]  /*3bd10*/  LDL.LU.64 R6, [R1+0x88] ;  /* 0x0000880001067983 */ /* 0x002ef60000300a00 */
[----:B------:R-:W-:Y:S02]  /*3bd20*/  @!UPT UIADD3 URZ, URZ, URZ, URZ ;  /* 0x0000003f3f3ff290 */ /* 0x000fe4000fffe03f */
[----:B------:R-:W-:Y:S01]  /*3bd30*/  STL.64 [R1+0xd0], R16 ;  /* 0x0000d01001007387 */ /* 0x000fe20000100a00 */
[----:B------:R-:W-:Y:S02]  /*3bd40*/  STL.64 [R1+0xd8], R18 ;  /* 0x0000d81201007387 */ /* 0x000fe40000100a00 */
[----:B------:R-:W2:Y:S01]  /*3bd50*/  LDSM.16.MT88.4 R16, [R2+0x11800] ;  /* 0x011800000210783b */ /* 0x000ea20000004200 */
[----:B0-----:R-:W-:Y:S03]  /*3bd60*/  STL.64 [R1+0x15e0], R22 ;  /* 0x0015e01601007387 */ /* 0x001fe60000100a00 */
[----:B------:R0:W-:Y:S02]  /*3bd70*/  STL.64 [R1+0x15d8], R20 ;  /* 0x0015d81401007387 */ /* 0x0001e40000100a00 */
[----:B0-----:R-:W2:Y:S01]  /*3bd80*/  LDL.LU R20, [R1+0x3c0] ;  /* 0x0003c00001147983 */ /* 0x001ea20000300800 */
[----:B------:R-:W2:Y:S02]  /*3bd90*/  LDL.LU R21, [R1+0x3c4] ;  /* 0x0003c40001157983 */ /* 0x000ea40000300800 */
[----:B------:R-:W2:Y:S02]  /*3bda0*/  LDL.LU R22, [R1+0x3c8] ;  /* 0x0003c80001167983 */ /* 0x000ea40000300800 */
[----:B------:R-:W2:Y:S02]  /*3bdb0*/  LDL.LU R23, [R1+0x3cc] ;  /* 0x0003cc0001177983 */ /* 0x000ea40000300800 */
[C---:B--2---:R-:W-:Y:S11]  /*3bdc0*/  HMMA.16816.F32 R20, R16.reuse, R26, R20 ;  /* 0x0000001a1014723c */ /* 0x044ff60000001814 */
[----:B------:R-:W-:Y:S11]  /*3bdd0*/  @!UPT UIADD3 URZ, URZ, URZ, URZ ;  /* 0x0000003f3f3ff290 */ /* 0x000ff6000fffe03f */
[----:B------:R-:W-:Y:S01]  /*3bde0*/  @!UPT UIADD3 URZ, URZ, URZ, URZ ;  /* 0x0000003f3f3ff290 */ /* 0x000fe2000fffe03f */
[----:B------:R0:W-:Y:S01]  /*3bdf0*/  STL.64 [R1+0x3c0], R20 ;  /* 0x0003c01401007387 */ /* 0x0001e20000100a00 */
[----:B------:R-:W-:Y:S02]  /*3be00*/  STL.64 [R1+0x3c8], R22 ;  /* 0x0003c81601007387 */ /* 0x000fe40000100a00 */
[----:B0-----:R-:W-:Y:S02]  /*3be10*/  IMAD.MOV.U32 R20, RZ, RZ, R27 ;  /* 0x000000ffff147224 */ /* 0x001fe400078e001b */
[----:B------:R-:W-:Y:S02]  /*3be20*/  IMAD.MOV.U32 R21, RZ, RZ, R26 ;  /* 0x000000ffff157224 */ /* 0x000fe400078e001a */
[----:B------:R-:W2:Y:S01]  /*3be30*/  LDL.LU.64 R26, [R1+0x16c8] ;  /* 0x0016c800011a7983 */ /* 0x000ea20000300a00 */
[----:B------:R0:W-:Y:S02]  /*3be40*/  STL [R1+0x1608], R20 ;  /* 0x0016081401007387 */ /* 0x0001e40000100800 */
[----:B------:R1:W-:Y:S01]  /*3be50*/  STL [R1+0x1604], R21 ;  /* 0x0016041501007387 */ /* 0x0003e20000100800 */
[----:B0-----:R-:W2:Y:S01]  /*3be60*/  LDL.LU R20, [R1+0x3b0] ;  /* 0x0003b00001147983 */ /* 0x001ea20000300800 */
[----:B-1----:R-:W2:Y:S02]  /*3be70*/  LDL.LU R21, [R1+0x3b4] ;  /* 0x0003b40001157983 */ /* 0x002ea40000300800 */
[----:B------:R-:W2:Y:S02]  /*3be80*/  LDL.LU R22, [R1+0x3b8] ;  /* 0x0003b80001167983 */ /* 0x000ea40000300800 */
[----:B------:R-:W2:Y:S02]  /*3be90*/  LDL.LU R23, [R1+0x3bc] ;  /* 0x0003bc0001177983 */ /* 0x000ea40000300800 */
[C---:B--2---:R-:W-:Y:S11]  /*3bea0*/  HMMA.16816.F32 R20, R16.reuse, R26, R20 ;  /* 0x0000001a1014723c */ /* 0x044ff60000001814 */
[----:B------:R-:W-:Y:S11]  /*3beb0*/  @!UPT UIADD3 URZ, URZ, URZ, URZ ;  /* 0x0000003f3f3ff290 */ /* 0x000ff6000fffe03f */
[----:B------:R-:W-:Y:S01]  /*3bec0*/  @!UPT UIADD3 URZ, URZ, URZ, URZ ;  /* 0x0000003f3f3ff290 */ /* 0x000fe2000fffe03f */
[----:B------:R-:W-:Y:S01]  /*3bed0*/  STL.64 [R1+0x3b0], R20 ;  /* 0x0003b01401007387 */ /* 0x000fe20000100a00 */
[----:B------:R0:W-:Y:S02]  /*3bee0*/  STL.64 [R1+0x3b8], R22 ;  /* 0x0003b81601007387 */ /* 0x0001e40000100a00 */
[----:B0-----:R-:W-:Y:S02]  /*3bef0*/  IMAD.MOV.U32 R23, RZ, RZ, R26 ;  /* 0x000000ffff177224 */ /* 0x001fe400078e001a */
[----:B------:R-:W-:Y:S02]  /*3bf00*/  IMAD.MOV.U32 R22, RZ, RZ, R27 ;  /* 0x000000ffff167224 */ /* 0x000fe400078e001b */
[----:B------:R-:W2:Y:S03]  /*3bf10*/  LDL.LU.64 R26, [R1+0x16c0] ;  /* 0x0016c000011a7983 */ /* 0x000ea60000300a00 */
[----:B------:R0:W-:Y:S02]  /*3bf20*/  STL [R1+0x1618], R22 ;  /* 0x0016181601007387 */ /* 0x0001e40000100800 */
[----:B------:R1:W-:Y:S02]  /*3bf30*/  STL [R1+0x160c], R23 ;  /* 0x00160c1701007387 */ /* 0x0003e40000100800 */
[----:B------:R-:W3:Y:S01]  /*3bf40*/  LDL.LU R20, [R1+0x390] ;  /* 0x0003900001147983 */ /* 0x000ee20000300800 */
[----:B------:R-:W3:Y:S04]  /*3bf50*/  LDL.LU R21, [R1+0x394] ;  /* 0x0003940001157983 */ /* 0x000ee80000300800 */
[----:B0-----:R-:W3:Y:S01]  /*3bf60*/  LDL.LU R22, [R1+0x398] ;  /* 0x0003980001167983 */ /* 0x001ee20000300800 */
[----:B-1----:R-:W3:Y:S01]  /*3bf70*/  LDL.LU R23, [R1+0x39c] ;  /* 0x00039c0001177983 */ /* 0x002ee20000300800 */
[C---:B--2---:R-:W-:Y:S01]  /*3bf80*/  HMMA.16816.F32 R8, R16.reuse, R26, R8 ;  /* 0x0000001a1008723c */ /* 0x044fe20000001808 */
[----:B------:R-:W-:Y:S11]  /*3bf90*/  IMAD.MOV.U32 R0, RZ, RZ, R27 ;  /* 0x000000ffff007224 */ /* 0x000ff600078e001b */
[----:B------:R-:W-:Y:S11]  /*3bfa0*/  @!UPT UIADD3 URZ, URZ, URZ, URZ ;  /* 0x0000003f3f3ff290 */ /* 0x000ff6000fffe03f */
[----:B------:R-:W-:Y:S01]  /*3bfb0*/  STL.64 [R1+0x3a0], R8 ;  /* 0x0003a00801007387 */ /* 0x000fe20000100a00 */
[----:B------:R0:W-:Y:S02]  /*3bfc0*/  STL.64 [R1+0x3a8], R10 ;  /* 0x0003a80a01007387 */ /* 0x0001e40000100a00 */
[----:B0-----:R-:W-:Y:S02]  /*3bfd0*/  IMAD.MOV.U32 R11, RZ, RZ, R26 ;  /* 0x000000ffff0b7224 */ /* 0x001fe400078e001a */
[----:B------:R-:W4:Y:S03]  /*3bfe0*/  LDL.LU.64 R26, [R1+0x16b8] ;  /* 0x0016b800011a7983 */ /* 0x000f260000300a00 */
[----:B------:R3:W-:Y:S02]  /*3bff0*/  STL [R1+0x161c], R11 ;  /* 0x00161c0b01007387 */ /* 0x0007e40000100800 */
[----:B---3--:R-:W-:Y:S07]  /*3c000*/  HMMA.16816.F32 R8, R16, R6, R20 ;  /* 0x000000061008723c */ /* 0x008fee0000001814 */
[----:B------:R-:W-:Y:S11]  /*3c010*/  IMAD.MOV.U32 R21, RZ, RZ, R6 ;  /* 0x000000ffff157224 */ /* 0x000ff600078e0006 */
[----:B------:R-:W-:Y:S05]  /*3c020*/  @!UPT UIADD3 URZ, URZ, URZ, URZ ;  /* 0x0000003f3f3ff290 */ /* 0x000fea000fffe03f */
[----:B------:R-:W-:Y:S01]  /*3c030*/  STL.64 [R1+0x390], R8 ;  /* 0x0003900801007387 */ /* 0x000fe20000100a00 */
[----:B------:R0:W-:Y:S02]  /*3c040*/  STL.64 [R1+0x398], R10 ;  /* 0x0003980a01007387 */ /* 0x0001e40000100a00 */
[----:B0-----:R-:W-:-:S05]  /*3c050*/  IMAD.MOV.U32 R10, RZ, RZ, R7 ;  /* 0x000000ffff0a7224 */ /* 0x001fca00078e0007 */
[----:B------:R-:W-:Y:S01]  /*3c060*/  STL [R1+0x16a4], R10 ;  /* 0x0016a40a01007387 */ /* 0x000fe20000100800 */
[C---:B----4-:R-:W-:Y:S01]  /*3c070*/  HMMA.16816.F32 R4, R16.reuse, R26, R12 ;  /* 0x0000001a1004723c */ /* 0x050fe2000000180c */
[----:B------:R-:W-:Y:S02]  /*3c080*/  IMAD.MOV.U32 R23, RZ, RZ, R26 ;  /* 0x000000ffff177224 */ /* 0x000fe400078e001a */
[----:B------:R-:W-:Y:S11]  /*3c090*/  IMAD.MOV.U32 R20, RZ, RZ, R27 ;  /* 0x000000ffff147224 */ /* 0x000ff600078e001b */
[----:B------:R-:W-:Y:S09]  /*3c0a0*/  @!UPT UIADD3 URZ, URZ, URZ, URZ ;  /* 0x0000003f3f3ff290 */ /* 0x000ff2000fffe03f */
[----:B------:R0:W-:Y:S01]  /*3c0b0*/  STL.64 [R1+0x380], R4 ;  /* 0x0003800401007387 */ /* 0x0001e20000100a00 */
[----:B------:R1:W-:Y:S02]  /*3c0c0*/  STL.64 [R1+0x388], R6 ;  /* 0x0003880601007387 */ /* 0x0003e40000100a00 */
[----:B------:R-:W2:Y:S02]  /*3c0d0*/  LDL.LU R12, [R1+0x370] ;  /* 0x00037000010c7983 */ /* 0x000ea40000300800 */
[----:B------:R-:W2:Y:S01]  /*3c0e0*/  LDL.LU R13, [R1+0x374] ;  /* 0x00037400010d7983 */ /* 0x000ea20000300800 */
[----:B------:R-:W2:Y:S01]  /*3c0f0*/  LDL.LU R14, [R1+0x378] ;  /* 0x00037800010e7983 */ /* 0x000ea20000300800 */
[----:B------:R-:W2:Y:S02]  /*3c100*/  LDL.LU R15, [R1+0x37c] ;  /* 0x00037c00010f7983 */ /* 0x000ea40000300800 */
[----:B------:R-:W-:Y:S02]  /*3c110*/  STL [R1+0x16a0], R23 ;  /* 0x0016a01701007387 */ /* 0x000fe40000100800 */
[----:B------:R-:W-:Y:S01]  /*3c120*/  STL.64 [R1+0x1698], R20 ;  /* 0x0016981401007387 */ /* 0x000fe20000100a00 */
[----:B0-----:R-:W3:Y:S01]  /*3c130*/  LDL.LU R4, [R1+0x330] ;  /* 0x0003300001047983 */ /* 0x001ee20000300800 */
[----:B------:R-:W3:Y:S02]  /*3c140*/  LDL.LU R5, [R1+0x334] ;  /* 0x0003340001057983 */ /* 0x000ee40000300800 */
[----:B-1----:R-:W4:Y:S02]  /*3c150*/  LDL.LU R6, [R1+0x338] ;  /* 0x0003380001067983 */ /* 0x002f240000300800 */
[----:B------:R-:W4:Y:S01]  /*3c160*/  LDL.LU R7, [R1+0x33c] ;  /* 0x00033c0001077983 */ /* 0x000f220000300800 */
[----:B------:R-:W2:Y:S01]  /*3c170*/  LDL.LU R8, [R1+0x360] ;  /* 0x0003600001087983 */ /* 0x000ea20000300800 */
[----:B------:R-:W2:Y:S02]  /*3c180*/  LDL.LU R9, [R1+0x364] ;  /* 0x0003640001097983 */ /* 0x000ea40000300800 */
[----:B------:R-:W2:Y:S02]  /*3c190*/  LDL.LU R10, [R1+0x368] ;  /* 0x00036800010a7983 */ /* 0x000ea40000300800 */
[----:B------:R-:W2:Y:S02]  /*3c1a0*/  LDL.LU R11, [R1+0x36c] ;  /* 0x00036c00010b7983 */ /* 0x000ea40000300800 */
[----:B--2---:R0:W-:Y:S01]  /*3c1b0*/  STL.64 [R1+0x16b0], R10 ;  /* 0x0016b00a01007387 */ /* 0x0041e20000100a00 */
[----:B------:R-:W-:Y:S03]  /*3c1c0*/  STL.64 [R1+0x16a8], R8 ;  /* 0x0016a80801007387 */ /* 0x000fe60000100a00 */
[----:B0-----:R-:W2:Y:S01]  /*3c1d0*/  LDL.LU.64 R10, [R1+0x68] ;  /* 0x00006800010a7983 */ /* 0x001ea20000300a00 */
[----:B------:R-:W2:Y:S02]  /*3c1e0*/  LDL.LU.64 R22, [R1+0x58] ;  /* 0x0000580001167983 */ /* 0x000ea40000300a00 */
[----:B----4-:R0:W-:Y:S02]  /*3c1f0*/  STL.64 [R1+0x1670], R6 ;  /* 0x0016700601007387 */ /* 0x0101e40000100a00 */
[----:B---3--:R-:W-:Y:S01]  /*3c200*/  STL.64 [R1+0x1668], R4 ;  /* 0x0016680401007387 */ /* 0x008fe20000100a00 */
[----:B0-----:R-:W3:Y:S04]  /*3c210*/  LDL.LU.64 R6, [R1+0x38] ;  /* 0x0000380001067983 */ /* 0x001ee80000300a00 */
[----:B---3--:R0:W-:Y:S04]  /*3c220*/  STL.64 [R1+0x1680], R6 ;  /* 0x0016800601007387 */ /* 0x0081e80000100a00 */
[----:B0-----:R-:W3:Y:S01]  /*3c230*/  LDL.LU.64 R6, [R1+0x48] ;  /* 0x0000480001067983 */ /* 0x001ee20000300a00 */
[----:B------:R-:W4:Y:S03]  /*3c240*/  LDL.LU.64 R26, [R1+0x8] ;  /* 0x00000800011a7983 */ /* 0x000f260000300a00 */
[----:B----4-:R0:W-:Y:S04]  /*3c250*/  STL.64 [R1+0x1640], R26 ;  /* 0x0016401a01007387 */ /* 0x0101e80000100a00 */
[----:B0-----:R-:W4:Y:S04]  /*3c260*/  LDL.LU.64 R26, [R1+0x18] ;  /* 0x00001800011a7983 */ /* 0x001f280000300a00 */
[----:B----4-:R0:W-:Y:S04]  /*3c270*/  STL.64 [R1+0x1658], R26 ;  /* 0x0016581a01007387 */ /* 0x0101e80000100a00 */
[----:B0-----:R-:W4:Y:S01]  /*3c280*/  LDL.LU.64 R26, [R1+0x28] ;  /* 0x00002800011a7983 */ /* 0x001f220000300a00 */
[----:B--2---:R-:W-:Y:S03]  /*3c290*/  HMMA.16816.F32 R12, R16, R10, R12 ;  /* 0x0000000a100c723c */ /* 0x004fe6000000180c */
[----:B----4-:R0:W-:Y:S01]  /*3c2a0*/  STL.64 [R1+0x1678], R26 ;  /* 0x0016781a01007387 */ /* 0x0101e20000100a00 */
[----:B------:R-:W2:Y:S02]  /*3c2b0*/  LDL.LU R24, [R1+0x340] ;  /* 0x0003400001187983 */ /* 0x000ea40000300800 */
[----:B------:R-:W2:Y:S01]  /*3c2c0*/  LDL.LU R25, [R1+0x344] ;  /* 0x0003440001197983 */ /* 0x000ea20000300800 */
[----:B0-----:R-:W4:Y:S01]  /*3c2d0*/  LDL.LU R26, [R1+0x348] ;  /* 0x00034800011a7983 */ /* 0x001f220000300800 */
[----:B------:R-:W4:Y:S03]  /*3c2e0*/  LDL.LU R27, [R1+0x34c] ;  /* 0x00034c00011b7983 */ /* 0x000f260000300800 */
[----:B----4-:R-:W-:Y:S01]  /*3c2f0*/  STL.64 [R1+0x1690], R26 ;  /* 0x0016901a01007387 */ /* 0x010fe20000100a00 */
[----:B--2---:R0:W-:Y:S03]  /*3c300*/  STL.64 [R1+0x1688], R24 ;  /* 0x0016881801007387 */ /* 0x0041e60000100a00 */
[----:B0-----:R-:W3:Y:S01]  /*3c310*/  LDL.LU R24, [R1+0x350] ;  /* 0x0003500001187983 */ /* 0x001ee20000300800 */
[----:B------:R-:W3:Y:S02]  /*3c320*/  LDL.LU R25, [R1+0x354] ;  /* 0x0003540001197983 */ /* 0x000ee40000300800 */
[----:B------:R-:W3:Y:S02]  /*3c330*/  LDL.LU R26, [R1+0x358] ;  /* 0x00035800011a7983 */ /* 0x000ee40000300800 */
[----:B------:R-:W3:Y:S03]  /*3c340*/  LDL.LU R27, [R1+0x35c] ;  /* 0x00035c00011b7983 */ /* 0x000ee60000300800 */
[----:B------:R-:W-:Y:S01]  /*3c350*/  STL.64 [R1+0x370], R12 ;  /* 0x0003700c01007387 */ /* 0x000fe20000100a00 */
[----:B------:R0:W-:Y:S02]  /*3c360*/  STL.64 [R1+0x378], R14 ;  /* 0x0003780e01007387 */ /* 0x0001e40000100a00 */
[----:B0-----:R-:W-:-:S02]  /*3c370*/  IMAD.MOV.U32 R14, RZ, RZ, R10 ;  /* 0x000000ffff0e7224 */ /* 0x001fc400078e000a */
[----:B------:R-:W-:Y:S02]  /*3c380*/  IMAD.MOV.U32 R15, RZ, RZ, R11 ;  /* 0x000000ffff0f7224 */ /* 0x000fe400078e000b */
[----:B------:R-:W2:Y:S01]  /*3c390*/  LDL.LU.64 R10, [R1+0x16b0] ;  /* 0x0016b000010a7983 */ /* 0x000ea20000300a00 */
[----:B------:R-:W2:Y:S02]  /*3c3a0*/  LDL.LU.64 R8, [R1+0x16a8] ;  /* 0x0016a80001087983 */ /* 0x000ea40000300a00 */
[----:B------:R0:W-:Y:S02]  /*3c3b0*/  STL.64 [R1+0x1638], R14 ;  /* 0x0016380e01007387 */ /* 0x0001e40000100a00 */
[----:B------:R-:W4:Y:S01]  /*3c3c0*/  LDL.LU R12, [R1+0x310] ;  /* 0x00031000010c7983 */ /* 0x000f220000300800 */
[----:B------:R-:W4:Y:S04]  /*3c3d0*/  LDL.LU R13, [R1+0x314] ;  /* 0x00031400010d7983 */ /* 0x000f280000300800 */
[----:B0-----:R-:W3:Y:S01]  /*3c3e0*/  LDL.LU R14, [R1+0x318] ;  /* 0x00031800010e7983 */ /* 0x001ee20000300800 */
[----:B------:R-:W3:Y:S01]  /*3c3f0*/  LDL.LU R15, [R1+0x31c] ;  /* 0x00031c00010f7983 */ /* 0x000ee20000300800 */
[C---:B--2---:R-:W-:Y:S02]  /*3c400*/  HMMA.16816.F32 R8, R16.reuse, R22, R8 ;  /* 0x000000161008723c */ /* 0x044fe40000001808 */
[----:B---3--:R-:W-:Y:S01]  /*3c410*/  STL.64 [R1+0x1650], R14 ;  /* 0x0016500e01007387 */ /* 0x008fe20000100a00 */
[----:B----4-:R0:W-:Y:S03]  /*3c420*/  STL.64 [R1+0x1648], R12 ;  /* 0x0016480c01007387 */ /* 0x0101e60000100a00 */
[----:B0-----:R-:W2:Y:S01]  /*3c430*/  LDL.LU R12, [R1+0x320] ;  /* 0x00032000010c7983 */ /* 0x001ea20000300800 */
[----:B------:R-:W2:Y:S02]  /*3c440*/  LDL.LU R13, [R1+0x324] ;  /* 0x00032400010d7983 */ /* 0x000ea40000300800 */
[----:B------:R-:W2:Y:S02]  /*3c450*/  LDL.LU R14, [R1+0x328] ;  /* 0x00032800010e7983 */ /* 0x000ea40000300800 */
[----:B------:R-:W2:Y:S11]  /*3c460*/  LDL.LU R15, [R1+0x32c] ;  /* 0x00032c00010f7983 */ /* 0x000eb60000300800 */
[----:B------:R-:W-:Y:S01]  /*3c470*/  @!UPT UIADD3 URZ, URZ, URZ, URZ ;  /* 0x0000003f3f3ff290 */ /* 0x000fe2000fffe03f */
[----:B------:R-:W-:Y:S01]  /*3c480*/  STL.64 [R1+0x360], R8 ;  /* 0x0003600801007387 */ /* 0x000fe20000100a00 */
[----:B------:R0:W-:Y:S02]  /*3c490*/  STL.64 [R1+0x368], R10 ;  /* 0x0003680a01007387 */ /* 0x0001e40000100a00 */
[----:B0-----:R-:W-:Y:S01]  /*3c4a0*/  IMAD.MOV.U32 R11, RZ, RZ, R22 ;  /* 0x000000ffff0b7224 */ /* 0x001fe200078e0016 */
[----:B------:R-:W3:Y:S01]  /*3c4b0*/  LDL.LU R10, [R1+0x16a4] ;  /* 0x0016a400010a7983 */ /* 0x000ee20000300800 */
[----:B------:R-:W-:Y:S02]  /*3c4c0*/  IMAD.MOV.U32 R22, RZ, RZ, R23 ;  /* 0x000000ffff167224 */ /* 0x000fe400078e0017 */
[----:B------:R-:W4:Y:S02]  /*3c4d0*/  LDL.LU R23, [R1+0x16a0] ;  /* 0x0016a00001177983 */ /* 0x000f240000300800 */
[----:B------:R-:W2:Y:S01]  /*3c4e0*/  LDL.LU.64 R20, [R1+0x1698] ;  /* 0x0016980001147983 */ /* 0x000ea20000300a00 */
[----:B------:R-:W-:Y:S01]  /*3c4f0*/  HMMA.16816.F32 R24, R16, R6, R24 ;  /* 0x000000061018723c */ /* 0x000fe20000001818 */
[----:B------:R-:W-:-:S02]  /*3c500*/  IMAD.MOV.U32 R29, RZ, RZ, R6 ;  /* 0x000000ffff1d7224 */ /* 0x000fc400078e0006 */
[----:B------:R-:W-:Y:S01]  /*3c510*/  IMAD.MOV.U32 R28, RZ, RZ, R7 ;  /* 0x000000ffff1c7224 */ /* 0x000fe200078e0007 */
[----:B----4-:R-:W-:Y:S01]  /*3c520*/  STL.64 [R1+0x1628], R22 ;  /* 0x0016281601007387 */ /* 0x010fe20000100a00 */
[----:B--2---:R0:W-:Y:S03]  /*3c530*/  STL.64 [R1+0x1620], R20 ;  /* 0x0016201401007387 */ /* 0x0041e60000100a00 */
[----:B0-----:R-:W2:Y:S01]  /*3c540*/  LDL.LU R20, [R1+0x300] ;  /* 0x0003000001147983 */ /* 0x001ea20000300800 */
[----:B------:R-:W2:Y:S02]  /*3c550*/  LDL.LU R21, [R1+0x304] ;  /* 0x0003040001157983 */ /* 0x000ea40000300800 */
[----:B------:R-:W2:Y:S02]  /*3c560*/  LDL.LU R22, [R1+0x308] ;  /* 0x0003080001167983 */ /* 0x000ea40000300800 */
[----:B------:R-:W2:Y:S10]  /*3c570*/  LDL.LU R23, [R1+0x30c] ;  /* 0x00030c0001177983 */ /* 0x000eb40000300800 */
[----:B------:R-:W-:Y:S01]  /*3c580*/  STL.64 [R1+0x350], R24 ;  /* 0x0003501801007387 */ /* 0x000fe20000100a00 */
[----:B------:R0:W-:Y:S03]  /*3c590*/  STL.64 [R1+0x358], R26 ;  /* 0x0003581a01007387 */ /* 0x0001e60000100a00 */
[----:B0-----:R-:W4:Y:S01]  /*3c5a0*/  LDL.LU.64 R26, [R1+0x1690] ;  /* 0x00169000011a7983 */ /* 0x001f220000300a00 */
[----:B------:R-:W4:Y:S02]  /*3c5b0*/  LDL.LU.64 R24, [R1+0x1688] ;  /* 0x0016880001187983 */ /* 0x000f240000300a00 */
[----:B------:R-:W4:Y:S02]  /*3c5c0*/  LDL.LU.64 R6, [R1+0x1680] ;  /* 0x0016800001067983 */ /* 0x000f240000300a00 */
[----:B----4-:R-:W-:Y:S01]  /*3c5d0*/  HMMA.16816.F32 R24, R16, R6, R24 ;  /* 0x000000061018723c */ /* 0x010fe20000001818 */
[----:B------:R-:W-:-:S02]  /*3c5e0*/  IMAD.MOV.U32 R3, RZ, RZ, R6 ;  /* 0x000000ffff037224 */ /* 0x000fc400078e0006 */
[----:B------:R-:W-:Y:S11]  /*3c5f0*/  IMAD.MOV.U32 R2, RZ, RZ, R7 ;  /* 0x000000ffff027224 */ /* 0x000ff600078e0007 */
[----:B------:R-:W-:Y:S09]  /*3c600*/  @!UPT UIADD3 URZ, URZ, URZ, URZ ;  /* 0x0000003f3f3ff290 */ /* 0x000ff2000fffe03f */
[----:B------:R-:W-:Y:S01]  /*3c610*/  STL.64 [R1+0x340], R24 ;  /* 0x0003401801007387 */ /* 0x000fe20000100a00 */
[----:B------:R0:W-:Y:S03]  /*3c620*/  STL.64 [R1+0x348], R26 ;  /* 0x0003481a01007387 */ /* 0x0001e60000100a00 */
[----:B0-----:R-:W4:Y:S01]  /*3c630*/  LDL.LU.64 R26, [R1+0x1678] ;  /* 0x00167800011a7983 */ /* 0x001f220000300a00 */
[----:B------:R-:W4:Y:S02]  /*3c640*/  LDL.LU.64 R6, [R1+0x1670] ;  /* 0x0016700001067983 */ /* 0x000f240000300a00 */
[----:B------:R-:W4:Y:S02]  /*3c650*/  LDL.LU.64 R4, [R1+0x1668] ;  /* 0x0016680001047983 */ /* 0x000f240000300a00 */
[C---:B----4-:R-:W-:Y:S11]  /*3c660*/  HMMA.16816.F32 R4, R16.reuse, R26, R4 ;  /* 0x0000001a1004723c */ /* 0x050ff60000001804 */
[----:B------:R-:W-:Y:S11]  /*3c670*/  @!UPT UIADD3 URZ, URZ, URZ, URZ ;  /* 0x0000003f3f3ff290 */ /* 0x000ff6000fffe03f */
[----:B------:R-:W-:Y:S01]  /*3c680*/  @!UPT UIADD3 URZ, URZ, URZ, URZ ;  /* 0x0000003f3f3ff290 */ /* 0x000fe2000fffe03f */
[----:B------:R0:W-:Y:S01]  /*3c690*/  STL.64 [R1+0x330], R4 ;  /* 0x0003300401007387 */ /* 0x0001e20000100a00 */
[----:B------:R1:W-:Y:S02]  /*3c6a0*/  STL.64 [R1+0x338], R6 ;  /* 0x0003380601007387 */ /* 0x0003e40000100a00 */
[----:B0-----:R-:W-:Y:S01]  /*3c6b0*/  IMAD.MOV.U32 R5, RZ, RZ, R26 ;  /* 0x000000ffff057224 */ /* 0x001fe200078e001a */
[----:B-1----:R-:W4:Y:S01]  /*3c6c0*/  LDL.LU.64 R6, [R1+0x1660] ;  /* 0x0016600001067983 */ /* 0x002f220000300a00 */
[----:B------:R-:W-:Y:S02]  /*3c6d0*/  IMAD.MOV.U32 R4, RZ, RZ, R27 ;  /* 0x000000ffff047224 */ /* 0x000fe400078e001b */
[----:B------:R-:W2:Y:S02]  /*3c6e0*/  LDL.LU.64 R26, [R1+0x1658] ;  /* 0x00165800011a7983 */ /* 0x000ea40000300a00 */
[----:B--2---:R-:W-:Y:S01]  /*3c6f0*/  HMMA.16816.F32 R12, R16, R26, R12 ;  /* 0x0000001a100c723c */ /* 0x004fe2000000180c */
[----:B----4-:R-:W-:Y:S01]  /*3c700*/  STL.64 [R1+0x15f0], R6 ;  /* 0x0015f00601007387 */ /* 0x010fe20000100a00 */
[----:B------:R0:W-:Y:S02]  /*3c710*/  STL.64 [R1+0x15e8], R4 ;  /* 0x0015e80401007387 */ /* 0x0001e40000100a00 */
[----:B------:R-:W-:-:S02]  /*3c720*/  IMAD.MOV.U32 R9, RZ, RZ, R26 ;  /* 0x000000ffff097224 */ /* 0x000fc400078e001a */
[----:B------:R-:W-:Y:S01]  /*3c730*/  IMAD.MOV.U32 R8, RZ, RZ, R27 ;  /* 0x000000ffff087224 */ /* 0x000fe200078e001b */
[----:B0-----:R-:W2:Y:S01]  /*3c740*/  LDL.LU R4, [R1+0x2f0] ;  /* 0x0002f00001047983 */ /* 0x001ea20000300800 */
[----:B------:R-:W2:Y:S02]  /*3c750*/  LDL.LU R5, [R1+0x2f4] ;  /* 0x0002f40001057983 */ /* 0x000ea40000300800 */
[----:B------:R-:W2:Y:S02]  /*3c760*/  LDL.LU R6, [R1+0x2f8] ;  /* 0x0002f80001067983 */ /* 0x000ea40000300800 */
[----:B------:R-:W2:Y:S11]  /*3c770*/  LDL.LU R7, [R1+0x2fc] ;  /* 0x0002fc0001077983 */ /* 0x000eb60000300800 */
        /* <DEDUP_REMOVED lines=21> */
[----:B------:R0:W-:Y:S02]  /*3c8d0*/  STL.64 [R1+0x1520], R26 ;  /* 0x0015201a01007387 */ /* 0x0001e40000100a00 */
[----:B------:R-:W2:Y:S01]  /*3c8e0*/  LDL.LU R24, [R1+0x150] ;  /* 0x0001500001187983 */ /* 0x000ea20000300800 */
[----:B------:R-:W2:Y:S04]  /*3c8f0*/  LDL.LU R25, [R1+0x154] ;  /* 0x0001540001197983 */ /* 0x000ea80000300800 */
[----:B0-----:R-:W2:Y:S01]  /*3c900*/  LDL.LU R26, [R1+0x158] ;  /* 0x00015800011a7983 */ /* 0x001ea20000300800 */
[----:B------:R-:W2:Y:S03]  /*3c910*/  LDL.LU R27, [R1+0x15c] ;  /* 0x00015c00011b7983 */ /* 0x000ea60000300800 */
[----:B--2---:R0:W-:Y:S01]  /*3c920*/  STL.64 [R1+0x1530], R26 ;  /* 0x0015301a01007387 */ /* 0x0041e20000100a00 */
[----:B------:R-:W-:Y:S02]  /*3c930*/  STL.64 [R1+0x1528], R24 ;  /* 0x0015281801007387 */ /* 0x000fe40000100a00 */
[----:B0-----:R-:W-:-:S02]  /*3c940*/  IMAD.MOV.U32 R26, RZ, RZ, R11 ;  /* 0x000000ffff1a7224 */ /* 0x001fc400078e000b */
[----:B------:R-:W-:Y:S01]  /*3c950*/  IMAD.MOV.U32 R27, RZ, RZ, R22 ;  /* 0x000000ffff1b7224 */ /* 0x000fe200078e0016 */
[----:B------:R-:W2:Y:S01]  /*3c960*/  LDL.LU R11, [R1+0x161c] ;  /* 0x00161c00010b7983 */ /* 0x000ea20000300800 */
[----:B------:R-:W2:Y:S03]  /*3c970*/  LDL.LU R22, [R1+0x1618] ;  /* 0x0016180001167983 */ /* 0x000ea60000300800 */
[----:B------:R4:W-:Y:S02]  /*3c980*/  STL.64 [R1+0x1548], R26 ;  /* 0x0015481a01007387 */ /* 0x0009e40000100a00 */
[----:B----4-:R-:W-:Y:S02]  /*3c990*/  IMAD.MOV.U32 R26, RZ, RZ, R14 ;  /* 0x000000ffff1a7224 */ /* 0x010fe400078e000e */
[----:B------:R-:W-:Y:S01]  /*3c9a0*/  IMAD.MOV.U32 R27, RZ, RZ, R15 ;  /* 0x000000ffff1b7224 */ /* 0x000fe200078e000f */
[----:B------:R-:W4:Y:S01]  /*3c9b0*/  LDL.LU R14, [R1+0x1614] ;  /* 0x00161400010e7983 */ /* 0x000f220000300800 */
[----:B------:R-:W4:Y:S03]  /*3c9c0*/  LDL.LU R15, [R1+0x1610] ;  /* 0x00161000010f7983 */ /* 0x000f260000300800 */
[----:B------:R0:W-:Y:S02]  /*3c9d0*/  STL.64 [R1+0x1560], R26 ;  /* 0x0015601a01007387 */ /* 0x0001e40000100a00 */
[----:B0-----:R-:W-:-:S02]  /*3c9e0*/  IMAD.MOV.U32 R26, RZ, RZ, R23 ;  /* 0x000000ffff1a7224 */ /* 0x001fc400078e0017 */
[----:B------:R-:W2:Y:S01]  /*3c9f0*/  LDL.LU R23, [R1+0x160c] ;  /* 0x00160c0001177983 */ /* 0x000ea20000300800 */
[----:B------:R-:W-:Y:S02]  /*3ca00*/  IMAD.MOV.U32 R27, RZ, RZ, R20 ;  /* 0x000000ffff1b7224 */ /* 0x000fe400078e0014 */
[----:B------:R-:W2:Y:S03]  /*3ca10*/  LDL.LU R20, [R1+0x1608] ;  /* 0x0016080001147983 */ /* 0x000ea60000300800 */
[----:B------:R0:W-:Y:S02]  /*3ca20*/  STL.64 [R1+0x1578], R26 ;  /* 0x0015781a01007387 */ /* 0x0001e40000100a00 */
[----:B0-----:R-:W-:Y:S02]  /*3ca30*/  IMAD.MOV.U32 R26, RZ, RZ, R21 ;  /* 0x000000ffff1a7224 */ /* 0x001fe400078e0015 */
[----:B---3--:R-:W-:Y:S01]  /*3ca40*/  IMAD.MOV.U32 R27, RZ, RZ, R10 ;  /* 0x000000ffff1b7224 */ /* 0x008fe200078e000a */
[----:B------:R-:W3:Y:S01]  /*3ca50*/  LDL.LU R21, [R1+0x1604] ;  /* 0x0016040001157983 */ /* 0x000ee20000300800 */
[----:B------:R-:W3:Y:S03]  /*3ca60*/  LDL.LU R10, [R1+0x1600] ;  /* 0x00160000010a7983 */ /* 0x000ee60000300800 */
[----:B------:R0:W-:Y:S02]  /*3ca70*/  STL.64 [R1+0x1590], R26 ;  /* 0x0015901a01007387 */ /* 0x0001e40000100a00 */
[----:B0-----:R-:W-:Y:S01]  /*3ca80*/  IMAD.MOV.U32 R27, RZ, RZ, R0 ;  /* 0x000000ffff1b7224 */ /* 0x001fe200078e0000 */
[----:B----4-:R-:W-:Y:S01]  /*3ca90*/  HMMA.16816.F32 R4, R16, R14, R4 ;  /* 0x0000000e1004723c */ /* 0x010fe20000001804 */
[----:B--2---:R-:W-:-:S02]  /*3caa0*/  IMAD.MOV.U32 R26, RZ, RZ, R11 ;  /* 0x000000ffff1a7224 */ /* 0x004fc400078e000b */
[----:B------:R-:W2:Y:S11]  /*3cab0*/  LDL.LU R11, [R1+0x15fc] ;  /* 0x0015fc00010b7983 */ /* 0x000eb60000300800 */
[----:B------:R-:W-:Y:S09]  /*3cac0*/  @!UPT UIADD3 URZ, URZ, URZ, URZ ;  /* 0x0000003f3f3ff290 */ /* 0x000ff2000fffe03f */
[----:B------:R-:W-:Y:S01]  /*3cad0*/  STL.64 [R1+0x2f0], R4 ;  /* 0x0002f00401007387 */ /* 0x000fe20000100a00 */
[----:B------:R-:W-:Y:S02]  /*3cae0*/  STL.64 [R1+0x2f8], R6 ;  /* 0x0002f80601007387 */ /* 0x000fe40000100a00 */
[----:B------:R-:W4:Y:S02]  /*3caf0*/  LDL.LU R0, [R1+0x15f8] ;  /* 0x0015f80001007983 */ /* 0x000f240000300800 */
[----:B------:R0:W-:Y:S02]  /*3cb00*/  STL.64 [R1+0x15a8], R26 ;  /* 0x0015a81a01007387 */ /* 0x0001e40000100a00 */
[----:B0-----:R-:W-:Y:S02]  /*3cb10*/  IMAD.MOV.U32 R26, RZ, RZ, R23 ;  /* 0x000000ffff1a7224 */ /* 0x001fe400078e0017 */
[----:B------:R-:W-:-:S05]  /*3cb20*/  IMAD.MOV.U32 R27, RZ, RZ, R22 ;  /* 0x000000ffff1b7224 */ /* 0x000fca00078e0016 */
[----:B------:R-:W-:Y:S01]  /*3cb30*/  STL.64 [R1+0x15c0], R26 ;  /* 0x0015c01a01007387 */ /* 0x000fe20000100a00 */
[----:B------:R-:W-:Y:S02]  /*3cb40*/  STL.64 [R1+0x1540], R14 ;  /* 0x0015400e01007387 */ /* 0x000fe40000100a00 */
[----:B------:R0:W-:Y:S02]  /*3cb50*/  STL.64 [R1+0x1538], R12 ;  /* 0x0015380c01007387 */ /* 0x0001e40000100a00 */
[----:B0-----:R-:W2:Y:S01]  /*3cb60*/  LDL.LU R12, [R1+0x160] ;  /* 0x00016000010c7983 */ /* 0x001ea20000300800 */
[----:B------:R-:W2:Y:S02]  /*3cb70*/  LDL.LU R13, [R1+0x164] ;  /* 0x00016400010d7983 */ /* 0x000ea40000300800 */
[----:B------:R-:W2:Y:S02]  /*3cb80*/  LDL.LU R14, [R1+0x168] ;  /* 0x00016800010e7983 */ /* 0x000ea40000300800 */
[----:B------:R-:W2:Y:S02]  /*3cb90*/  LDL.LU R15, [R1+0x16c] ;  /* 0x00016c00010f7983 */ /* 0x000ea40000300800 */
[----:B------:R-:W-:-:S02]  /*3cba0*/  IMAD.MOV.U32 R27, RZ, RZ, R20 ;  /* 0x000000ffff1b7224 */ /* 0x000fc400078e0014 */
[----:B---3--:R-:W-:Y:S01]  /*3cbb0*/  IMAD.MOV.U32 R26, RZ, RZ, R21 ;  /* 0x000000ffff1a7224 */ /* 0x008fe200078e0015 */
[----:B--2---:R-:W-:Y:S01]  /*3cbc0*/  STL.64 [R1+0x1558], R14 ;  /* 0x0015580e01007387 */ /* 0x004fe20000100a00 */
[----:B------:R0:W-:Y:S03]  /*3cbd0*/  STL.64 [R1+0x1550], R12 ;  /* 0x0015500c01007387 */ /* 0x0001e60000100a00 */
[----:B0-----:R-:W2:Y:S01]  /*3cbe0*/  LDL.LU R12, [R1+0x170] ;  /* 0x00017000010c7983 */ /* 0x001ea20000300800 */
[----:B------:R-:W2:Y:S02]  /*3cbf0*/  LDL.LU R13, [R1+0x174] ;  /* 0x00017400010d7983 */ /* 0x000ea40000300800 */
[----:B------:R-:W3:Y:S02]  /*3cc00*/  LDL.LU R14, [R1+0x178] ;  /* 0x00017800010e7983 */ /* 0x000ee40000300800 */
[----:B------:R-:W3:Y:S01]  /*3cc10*/  LDL.LU R15, [R1+0x17c] ;  /* 0x00017c00010f7983 */ /* 0x000ee20000300800 */
[----:B------:R-:W2:Y:S01]  /*3cc20*/  LDL.LU R20, [R1+0x1d0] ;  /* 0x0001d00001147983 */ /* 0x000ea20000300800 */
        /* <DEDUP_REMOVED lines=41> */
[----:B------:R-:W4:Y:S01]  /*3cec0*/  LDL.LU.64 R4, [R1+0x15e8] ;  /* 0x0015e80001047983 */ /* 0x000f220000300a00 */
[----:B---3--:R-:W-:Y:S02]  /*3ced0*/  HMMA.16816.F32 R16, R16, R6, R20 ;  /* 0x000000061010723c */ /* 0x008fe40000001814 */
[----:B------:R-:W2:Y:S01]  /*3cee0*/  LDL.LU.64 R22, [R1+0x15e0] ;  /* 0x0015e00001167983 */ /* 0x000ea20000300a00 */
[----:B------:R-:W2:Y:S11]  /*3cef0*/  LDL.LU.64 R20, [R1+0x15d8] ;  /* 0x0015d80001147983 */ /* 0x000eb60000300a00 */
[----:B------:R-:W-:Y:S09]  /*3cf00*/  @!UPT UIADD3 URZ, URZ, URZ, URZ ;  /* 0x0000003f3f3ff290 */ /* 0x000ff2000fffe03f */
[----:B------:R-:W-:Y:S01]  /*3cf10*/  STL.64 [R1+0x1d0], R16 ;  /* 0x0001d01001007387 */ /* 0x000fe20000100a00 */
[----:B------:R-:W-:Y:S01]  /*3cf20*/  STL.64 [R1+0x1d8], R18 ;  /* 0x0001d81201007387 */ /* 0x000fe20000100a00 */
        /* <DEDUP_REMOVED lines=42> */
[----:B--2---:R-:W-:Y:S02]  /*3d1d0*/  HMMA.16816.F32 R24, R20, R26, R12 ;  /* 0x0000001a1418723c */ /* 0x004fe4000000180c */
[----:B------:R-:W2:Y:S01]  /*3d1e0*/  LDL.LU.64 R14, [R1+0x1540] ;  /* 0x00154000010e7983 */ /* 0x000ea20000300a00 */
[----:B------:R-:W3:Y:S11]  /*3d1f0*/  LDL.LU.64 R12, [R1+0x1538] ;  /* 0x00153800010c7983 */ /* 0x000ef60000300a00 */
[----:B------:R-:W-:Y:S09]  /*3d200*/  @!UPT UIADD3 URZ, URZ, URZ, URZ ;  /* 0x0000003f3f3ff290 */ /* 0x000ff2000fffe03f */
[----:B------:R-:W-:Y:S01]  /*3d210*/  STL.64 [R1+0x160], R24 ;  /* 0x0001601801007387 */ /* 0x000fe20000100a00 */
[----:B------:R0:W-:Y:S03]  /*3d220*/  STL.64 [R1+0x168], R26 ;  /* 0x0001681a01007387 */ /* 0x0001e60000100a00 */
[----:B0-----:R-:W2:Y:S01]  /*3d230*/  LDL.LU.64 R26, [R1+0x1530] ;  /* 0x00153000011a7983 */ /* 0x001ea20000300a00 */
[----:B------:R-:W2:Y:S02]  /*3d240*/  LDL.LU.64 R24, [R1+0x1528] ;  /* 0x0015280001187983 */ /* 0x000ea40000300a00 */
[----:B------:R-:W-:Y:S02]  /*3d250*/  IMAD.MOV.U32 R18, RZ, RZ, R29 ;  /* 0x000000ffff127224 */ /* 0x000fe400078e001d */
[----:B------:R-:W-:-:S07]  /*3d260*/  IMAD.MOV.U32 R19, RZ, RZ, R28 ;  /* 0x000000ffff137224 */ /* 0x000fce00078e001c */
[----:B--2---:R-:W-:Y:S01]  /*3d270*/  HMMA.16816.F32 R16, R20, R18, R24 ;  /* 0x000000121410723c */ /* 0x004fe20000001818 */
[----:B------:R-:W2:Y:S11]  /*3d280*/  LDL.LU.64 R26, [R1+0x1520] ;  /* 0x00152000011a7983 */ /* 0x000eb60000300a00 */
[----:B------:R-:W-:Y:S11]  /*3d290*/  @!UPT UIADD3 URZ, URZ, URZ, URZ ;  /* 0x0000003f3f3ff290 */ /* 0x000ff6000fffe03f */
[----:B------:R0:W-:Y:S01]  /*3d2a0*/  STL.64 [R1+0x150], R16 ;  /* 0x0001501001007387 */ /* 0x0001e20000100a00 */
[----:B------:R1:W-:Y:S03]  /*3d2b0*/  STL.64 [R1+0x158], R18 ;  /* 0x0001581201007387 */ /* 0x0003e60000100a00 */
        /* <DEDUP_REMOVED lines=15> */
[----:B------:R-:W-:-:S02]  /*3d3b0*/  IMAD.MOV.U32 R19, RZ, RZ, R0 ;  /* 0x000000ffff137224 */ /* 0x000fc400078e0000 */
[----:B------:R-:W3:Y:S04]  /*3d3c0*/  LDL.LU R0, [R1+0x1518] ;  /* 0x0015180001007983 */ /* 0x000ee80000300800 */
        /* <DEDUP_REMOVED lines=11> */
[----:B---3--:R-:W-:-:S02]  /*3d480*/  IMAD.MOV.U32 R19, RZ, RZ, R0 ;  /* 0x000000ffff137224 */ /* 0x008fc400078e0000 */
[----:B------:R-:W3:Y:S04]  /*3d490*/  LDL.LU R0, [R1+0x1514] ;  /* 0x0015140001007983 */ /* 0x000ee80000300800 */
[----:B--2---:R0:W-:Y:S01]  /*3d4a0*/  STL.64 [R1+0x14b0], R18 ;  /* 0x0014b01201007387 */ /* 0x0041e20000100a00 */
[----:B------:R-:W-:Y:S02]  /*3d4b0*/  STL.64 [R1+0x14a8], R16 ;  /* 0x0014a81001007387 */ /* 0x000fe40000100a00 */
[----:B0-----:R-:W-:Y:S02]  /*3d4c0*/  IMAD.MOV.U32 R18, RZ, RZ, R13 ;  /* 0x000000ffff127224 */ /* 0x001fe400078e000d */
[----:B------:R-:W-:-:S05]  /*3d4d0*/  IMAD.MOV.U32 R19, RZ, RZ, R12 ;  /* 0x000000ffff137224 */ /* 0x000fca00078e000c */
[----:B------:R0:W-:Y:S02]  /*3d4e0*/  STL.64 [R1+0x14c8], R18 ;  /* 0x0014c81201007387 */ /* 0x0001e40000100a00 */
[----:B0-----:R-:W-:Y:S02]  /*3d4f0*/  IMAD.MOV.U32 R18, RZ, RZ, R9 ;  /* 0x000000ffff127224 */ /* 0x001fe400078e0009 */
[----:B------:R-:W-:-:S05]  /*3d500*/  IMAD.MOV.U32 R19, RZ, RZ, R8 ;  /* 0x000000ffff137224 */ /* 0x000fca00078e0008 */
[----:B------:R4:W-:Y:S02]  /*3d510*/  STL.64 [R1+0x14e0], R18 ;  /* 0x0014e01201007387 */ /* 0x0009e40000100a00 */
[----:B----4-:R-:W-:Y:S02]  /*3d520*/  IMAD.MOV.U32 R18, RZ, RZ, R5 ;  /* 0x000000ffff127224 */ /* 0x010fe400078e0005 */
[----:B------:R-:W-:-:S05]  /*3d530*/  IMAD.MOV.U32 R19, RZ, RZ, R4 ;  /* 0x000000ffff137224 */ /* 0x000fca00078e0004 */
[----:B------:R-:W-:Y:S01]  /*3d540*/  STL.64 [R1+0x14f8], R18 ;  /* 0x0014f81201007387 */ /* 0x000fe20000100a00 */
[----:B------:R-:W2:Y:S02]  /*3d550*/  LDL.LU R5, [R1+0x6f0] ;  /* 0x0006f00001057983 */ /* 0x000ea40000300800 */
[----:B------:R-:W4:Y:S02]  /*3d560*/  LDL.LU R9, [R1+0x6ec] ;  /* 0x0006ec0001097983 */ /* 0x000f240000300800 */
[----:B------:R-:W2:Y:S01]  /*3d570*/  LDL.LU R4, [R1+0x6fc] ;  /* 0x0006fc0001047983 */ /* 0x000ea20000300800 */
[----:B------:R-:W-:Y:S04]  /*3d580*/  STL.64 [R1+0x14c0], R6 ;  /* 0x0014c00601007387 */ /* 0x000fe80000100a00 */
[----:B--2---:R0:W-:Y:S04]  /*3d590*/  STL.64 [R1+0x14b8], R4 ;  /* 0x0014b80401007387 */ /* 0x0041e80000100a00 */
        /* <DEDUP_REMOVED lines=19> */
[----:B--2---:R-:W-:Y:S01]  /*3d6d0*/  STL.64 [R1+0x1508], R6 ;  /* 0x0015080601007387 */ /* 0x004fe20000100a00 */
[----:B------:R0:W-:Y:S03]  /*3d6e0*/  STL.64 [R1+0x1500], R4 ;  /* 0x0015000401007387 */ /* 0x0001e60000100a00 */
[----:B0-----:R-:W2:Y:S01]  /*3d6f0*/  LDL.LU R4, [R1+0x140] ;  /* 0x0001400001047983 */ /* 0x001ea20000300800 */
[----:B------:R-:W2:Y:S02]  /*3d700*/  LDL.LU R5, [R1+0x144] ;  /* 0x0001440001057983 */ /* 0x000ea40000300800 */
[----:B------:R-:W2:Y:S02]  /*3d710*/  LDL.LU R6, [R1+0x148] ;  /* 0x0001480001067983 */ /* 0x000ea40000300800 */
[----:B---3--:R-:W-:Y:S01]  /*3d720*/  IMAD.MOV.U32 R7, RZ, RZ, R0 ;  /* 0x000000ffff077224 */ /* 0x008fe200078e0000 */
        /* <DEDUP_REMOVED lines=9> */
[----:B------:R-:W3:Y:S01]  /*3d7c0*/  LDL.LU R0, [R1+0x6e8] ;  /* 0x0006e80001007983 */ /* 0x000ee20000300800 */
        /* <DEDUP_REMOVED lines=35> */
[----:B------:R-:W2:Y:S02]  /*3da00*/  LDL.LU.64 R16, [R1+0x1498] ;  /* 0x0014980001107983 */ /* 0x000ea40000300a00 */
[----:B------:R-:W3:Y:S01]  /*3da10*/  LDL R27, [R1+0xf0c] ;  /* 0x000f0c00011b7983 */ /* 0x000ee20000100800 */
[C---:B--2---:R-:W-:Y:S11]  /*3da20*/  HMMA.16816.F32 R16, R20.reuse, R14, R16 ;  /* 0x0000000e1410723c */ /* 0x044ff60000001810 */
[----:B------:R-:W-:Y:S11]  /*3da30*/  @!UPT UIADD3 URZ, URZ, URZ, URZ ;  /* 0x0000003f3f3ff290 */ /* 0x000ff6000fffe03f */
[----:B------:R-:W-:Y:S01]  /*3da40*/  @!UPT UIADD3 URZ, URZ, URZ, URZ ;  /* 0x0000003f3f3ff290 */ /* 0x000fe2000fffe03f */
        /* <DEDUP_REMOVED lines=8> */
[----:B------:R0:W-:Y:S02]  /*3dad0*/  STL.64 [R1+0xe8], R18 ;  /* 0x0000e81201007387 */ /* 0x0001e40000100a00 */
[----:B------:R-:W-:Y:S02]  /*3dae0*/  IMAD.MOV.U32 R10, RZ, RZ, R19 ;  /* 0x000000ffff0a7224 */ /* 0x000fe400078e0013 */
[----:B0-----:R-:W2:Y:S01]  /*3daf0*/  LDL.LU.64 R18, [R1+0x1480] ;  /* 0x0014800001127983 */ /* 0x001ea20000300a00 */
[----:B------:R-:W2:Y:S02]  /*3db00*/  LDL.LU.64 R16, [R1+0x1478] ;  /* 0x0014780001107983 */ /* 0x000ea40000300a00 */
[----:B------:R-:W-:Y:S01]  /*3db10*/  STL [R1+0x13cc], R10 ;  /* 0x0013cc0a01007387 */ /* 0x000fe20000100800 */
[----:B--2---:R-:W-:Y:S01]  /*3db20*/  HMMA.16816.F32 R20, R20, R6, R16 ;  /* 0x000000061414723c */ /* 0x004fe20000001810 */
[----:B------:R-:W2:Y:S01]  /*3db30*/  LDL.LU.64 R18, [R1+0x1470] ;  /* 0x0014700001127983 */ /* 0x000ea20000300a00 */
[----:B------:R-:W2:Y:S01]  /*3db40*/  LDL.LU.64 R16, [R1+0x1468] ;  /* 0x0014680001107983 */ /* 0x000ea20000300a00 */
[----:B------:R-:W-:-:S02]  /*3db50*/  IADD3 R5, P2, R5, UR12, RZ ;  /* 0x0000000c05057c10 */ /* 0x000fc4000ff5e0ff */
[----:B----4-:R-:W-:Y:S11]  /*3db60*/  IADD3 R9, P3, R9, UR12, RZ ;  /* 0x0000000c09097c10 */ /* 0x010ff6000ff7e0ff */
[----:B------:R-:W-:Y:S08]  /*3db70*/  @!UPT UIADD3 URZ, URZ, URZ, URZ ;  /* 0x0000003f3f3ff290 */ /* 0x000ff0000fffe03f */
[----:B------:R-:W-:Y:S01]  /*3db80*/  IMAD.MOV.U32 R6, RZ, RZ, R23 ;  /* 0x000000ffff067224 */ /* 0x000fe200078e0017 */
[----:B------:R-:W-:Y:S01]  /*3db90*/  STL.64 [R1+0xc0], R20 ;  /* 0x0000c01401007387 */ /* 0x000fe20000100a00 */
[----:B------:R-:W-:Y:S03]  /*3dba0*/  STL.64 [R1+0xc8], R22 ;  /* 0x0000c81601007387 */ /* 0x000fe60000100a00 */
[----:B------:R0:W-:Y:S01]  /*3dbb0*/  STL [R1+0x13d0], R6 ;  /* 0x0013d00601007387 */ /* 0x0001e20000100800 */
[----:B--2---:R-:W-:Y:S02]  /*3dbc0*/  IADD3 R16, P4, R16, UR12, RZ ;  /* 0x0000000c10107c10 */ /* 0x004fe4000ff9e0ff */
[----:B------:R-:W-:Y:S02]  /*3dbd0*/  IADD3 R17, P5, R17, UR12, RZ ;  /* 0x0000000c11117c10 */ /* 0x000fe4000ffbe0ff */
[----:B------:R-:W-:-:S02]  /*3dbe0*/  IADD3 R18, P6, R18, UR12, RZ ;  /* 0x0000000c12127c10 */ /* 0x000fc4000ffde0ff */
[----:B------:R-:W-:Y:S02]  /*3dbf0*/  IADD3 R19, P1, R19, UR12, RZ ;  /* 0x0000000c13137c10 */ /* 0x000fe4000ff3e0ff */
[----:B------:R-:W-:Y:S01]  /*3dc00*/  IADD3.X R4, R4, UR6, RZ, P4, !PT ;  /* 0x0000000604047c10 */ /* 0x000fe2000a7fe4ff */
[----:B------:R-:W-:Y:S01]  /*3dc10*/  STL [R1+0x700], R16 ;  /* 0x0007001001007387 */ /* 0x000fe20000100800 */
[----:B------:R-:W-:Y:S02]  /*3dc20*/  STL [R1+0x66c], R17 ;  /* 0x00066c1101007387 */ /* 0x000fe40000100800 */
[----:B------:R-:W-:Y:S01]  /*3dc30*/  STL [R1+0x6f8], R18 ;  /* 0x0006f81201007387 */ /* 0x000fe20000100800 */
[----:B---3--:R-:W-:Y:S01]  /*3dc40*/  IADD3 R8, P4, R8, UR12, RZ ;  /* 0x0000000c08087c10 */ /* 0x008fe2000ff9e0ff */
[----:B------:R-:W-:Y:S01]  /*3dc50*/  STL [R1+0x6f4], R19 ;  /* 0x0006f41301007387 */ /* 0x000fe20000100800 */
[----:B------:R-:W-:Y:S01]  /*3dc60*/  IADD3.X R29, R29, UR6, RZ, P5, !PT ;  /* 0x000000061d1d7c10 */ /* 0x000fe2000affe4ff */
[----:B------:R-:W-:Y:S01]  /*3dc70*/  STL [R1+0x6f0], R5 ;  /* 0x0006f00501007387 */ /* 0x000fe20000100800 */
[----:B------:R-:W-:Y:S01]  /*3dc80*/  IADD3 R28, P5, R28, UR12, RZ ;  /* 0x0000000c1c1c7c10 */ /* 0x000fe2000ffbe0ff */
        /* <DEDUP_REMOVED lines=9> */
[----:B------:R-:W-:Y:S02]  /*3dd20*/  STL [R1+0x668], R25 ;  /* 0x0006681901007387 */ /* 0x000fe40000100800 */
[----:B------:R-:W-:Y:S02]  /*3dd30*/  STL [R1+0x6d4], R13 ;  /* 0x0006d40d01007387 */ /* 0x000fe40000100800 */
[----:B------:R-:W-:Y:S01]  /*3dd40*/  STL [R1+0x664], R24 ;  /* 0x0006641801007387 */ /* 0x000fe20000100800 */
[----:B------:R-:W-:Y:S01]  /*3dd50*/  STL [R1+0x6cc], R3 ;  /* 0x0006cc0301007387 */ /* 0x000fe20000100800 */
[----:B0-----:R-:W2:Y:S01]  /*3dd60*/  LDL.LU R6, [R1+0x6b4] ;  /* 0x0006b40001067983 */ /* 0x001ea20000300800 */
[----:B------:R-:W-:Y:S01]  /*3dd70*/  IADD3.X R12, R12, UR6, RZ, P2, !PT ;  /* 0x000000060c0c7c10 */ /* 0x000fe200097fe4ff */
[----:B------:R-:W-:-:S04]  /*3dd80*/  IADD3 R2, P2, R2, UR12, RZ ;  /* 0x0000000c02027c10 */ /* 0x000fc8000ff5e0ff */
[----:B------:R-:W-:Y:S04]  /*3dd90*/  STL [R1+0x65c], R12 ;  /* 0x00065c0c01007387 */ /* 0x000fe80000100800 */
[----:B--2---:R0:W-:Y:S01]  /*3dda0*/  STL [R1+0x145c], R6 ;  /* 0x00145c0601007387 */ /* 0x0041e20000100800 */
[----:B------:R-:W-:Y:S03]  /*3ddb0*/  STL [R1+0x6c4], R2 ;  /* 0x0006c40201007387 */ /* 0x000fe60000100800 */
[----:B0-----:R-:W2:Y:S01]  /*3ddc0*/  LDL.LU R6, [R1+0x6e0] ;  /* 0x0006e00001067983 */ /* 0x001ea20000300800 */
[----:B------:R-:W-:-:S05]  /*3ddd0*/  IADD3.X R0, R0, UR6, RZ, P3, !PT ;  /* 0x0000000600007c10 */ /* 0x000fca0009ffe4ff */
[----:B------:R-:W-:Y:S01]  /*3dde0*/  STL [R1+0x6e8], R0 ;  /* 0x0006e80001007387 */ /* 0x000fe20000100800 */
[----:B------:R-:W-:-:S06]  /*3ddf0*/  UIADD3 UR4, UR4, 0x1, URZ ;  /* 0x0000000104047890 */ /* 0x000fcc000fffe03f */
[----:B------:R-:W-:Y:S01]  /*3de00*/  ISETP.NE.U32.AND P0, PT, R27, UR4, PT ;  /* 0x000000041b007c0c */ /* 0x000fe2000bf05070 */
        /* <DEDUP_REMOVED lines=30> */
[----:B--2---:R-:W-:-:S05]  /*3dff0*/  IADD3 R6, P3, R6, UR12, RZ ;  /* 0x0000000c06067c10 */ /* 0x004fca000ff7e0ff */
[----:B------:R0:W-:Y:S04]  /*3e000*/  STL [R1+0x6bc], R6 ;  /* 0x0006bc0601007387 */ /* 0x0001e80000100800 */
[----:B0-----:R-:W2:Y:S02]  /*3e010*/  LDL.LU R6, [R1+0x1460] ;  /* 0x0014600001067983 */ /* 0x001ea40000300800 */
[----:B--2---:R-:W-:-:S05]  /*3e020*/  IADD3.X R6, R6, UR6, RZ, P4, !PT ;  /* 0x0000000606067c10 */ /* 0x004fca000a7fe4ff */
[----:B------:R0:W-:Y:S04]  /*3e030*/  STL [R1+0x6e0], R6 ;  /* 0x0006e00601007387 */ /* 0x0001e80000100800 */
[----:B0-----:R-:W2:Y:S01]  /*3e040*/  LDL.LU R6, [R1+0x145c] ;  /* 0x00145c0001067983 */ /* 0x001ea20000300800 */
[----:B---3--:R-:W-:Y:S01]  /*3e050*/  IADD3.X R20, R20, UR6, RZ, P5, !PT ;  /* 0x0000000614147c10 */ /* 0x008fe2000affe4ff */
[----:B----4-:R-:W-:Y:S01]  /*3e060*/  IADD3 R21, P5, R21, UR12, RZ ;  /* 0x0000000c15157c10 */ /* 0x010fe2000ffbe0ff */
[----:B------:R-:W-:Y:S01]  /*3e070*/  IADD3.X R22, R22, UR6, RZ, P6, !PT ;  /* 0x0000000616167c10 */ /* 0x000fe2000b7fe4ff */
[----:B------:R-:W-:Y:S01]  /*3e080*/  IADD3 R23, P6, R23, UR12, RZ ;  /* 0x0000000c17177c10 */ /* 0x000fe2000ffde0ff */
        /* <DEDUP_REMOVED lines=16> */
[----:B------:R-:W-:-:S02]  /*3e190*/  IADD3.X R3, R3, UR6, RZ, P5, !PT ;  /* 0x0000000603037c10 */ /* 0x000fc4000affe4ff */
[----:B--2---:R-:W-:-:S05]  /*3e1a0*/  IADD3 R6, P4, R6, UR12, RZ ;  /* 0x0000000c06067c10 */ /* 0x004fca000ff9e0ff */
[----:B------:R0:W-:Y:S01]  /*3e1b0*/  STL [R1+0x6b4], R6 ;  /* 0x0006b40601007387 */ /* 0x0001e20000100800 */
[----:B------:R-:W-:Y:S02]  /*3e1c0*/  STL [R1+0x6d8], R20 ;  /* 0x0006d81401007387 */ /* 0x000fe40000100800 */
[----:B------:R-:W-:Y:S02]  /*3e1d0*/  STL [R1+0x6ac], R21 ;  /* 0x0006ac1501007387 */ /* 0x000fe40000100800 */
[----:B------:R-:W-:Y:S01]  /*3e1e0*/  STL [R1+0x6d0], R22 ;  /* 0x0006d01601007387 */ /* 0x000fe20000100800 */
[----:B------:R-:W-:Y:S01]  /*3e1f0*/  STL [R1+0x6a4], R23 ;  /* 0x0006a41701007387 */ /* 0x000fe20000100800 */
[----:B------:R-:W-:Y:S02]  /*3e200*/  STL [R1+0x6c8], R7 ;  /* 0x0006c80701007387 */ /* 0x000fe40000100800 */
[----:B------:R-:W-:Y:S01]  /*3e210*/  STL [R1+0x69c], R10 ;  /* 0x00069c0a01007387 */ /* 0x000fe20000100800 */
[----:B------:R-:W-:Y:S01]  /*3e220*/  IADD3.X R27, R27, UR6, RZ, P4, !PT ;  /* 0x000000061b1b7c10 */ /* 0x000fe2000a7fe4ff */
[----:B------:R-:W-:Y:S01]  /*3e230*/  STL [R1+0x6c0], R11 ;  /* 0x0006c00b01007387 */ /* 0x000fe20000100800 */
[----:B------:R-:W-:Y:S01]  /*3e240*/  IADD3 R16, P4, R16, UR12, RZ ;  /* 0x0000000c10107c10 */ /* 0x000fe2000ff9e0ff */
[----:B------:R-:W-:Y:S02]  /*3e250*/  STL [R1+0x694], R14 ;  /* 0x0006940e01007387 */ /* 0x000fe40000100800 */
[----:B------:R-:W-:Y:S01]  /*3e260*/  STL [R1+0x6b8], R15 ;  /* 0x0006b80f01007387 */ /* 0x000fe20000100800 */
[----:B------:R-:W-:Y:S01]  /*3e270*/  STL [R1+0x68c], R26 ;  /* 0x00068c1a01007387 */ /* 0x000fe20000100800 */
[----:B------:R-:W-:Y:S02]  /*3e280*/  STL [R1+0x6b0], R27 ;  /* 0x0006b01b01007387 */ /* 0x000fe40000100800 */
[----:B------:R-:W-:Y:S02]  /*3e290*/  STL [R1+0x684], R16 ;  /* 0x0006841001007387 */ /* 0x000fe40000100800 */
[----:B------:R-:W-:Y:S01]  /*3e2a0*/  STL [R1+0x6a8], R17 ;  /* 0x0006a81101007387 */ /* 0x000fe20000100800 */
[----:B------:R-:W-:Y:S01]  /*3e2b0*/  STL [R1+0x67c], R18 ;  /* 0x00067c1201007387 */ /* 0x000fe20000100800 */
[----:B------:R-:W-:Y:S02]  /*3e2c0*/  STL [R1+0x6a0], R19 ;  /* 0x0006a01301007387 */ /* 0x000fe40000100800 */
[----:B------:R-:W-:Y:S02]  /*3e2d0*/  STL [R1+0x674], R5 ;  /* 0x0006740501007387 */ /* 0x000fe40000100800 */
[----:B------:R-:W-:Y:S01]  /*3e2e0*/  STL [R1+0x698], R9 ;  /* 0x0006980901007387 */ /* 0x000fe20000100800 */
        /* <DEDUP_REMOVED lines=9> */
[----:B------:R-:W-:Y:S02]  /*3e380*/  STL [R1+0x678], R3 ;  /* 0x0006780301007387 */ /* 0x000fe40000100800 */
[----:B0-----:R-:W2:Y:S01]  /*3e390*/  LDL.LU R6, [R1+0x64c] ;  /* 0x00064c0001067983 */ /* 0x001ea20000300800 */
[----:B------:R-:W-:-:S02]  /*3e3a0*/  IADD3 R12, P5, R12, UR12, RZ ;  /* 0x0000000c0c0c7c10 */ /* 0x000fc4000ffbe0ff */
[----:B------:R-:W-:-:S03]  /*3e3b0*/  IADD3.X R2, R2, UR6, RZ, P6, !PT ;  /* 0x0000000602027c10 */ /* 0x000fc6000b7fe4ff */
[----:B------:R-:W-:Y:S04]  /*3e3c0*/  STL [R1+0x638], R12 ;  /* 0x0006380c01007387 */ /* 0x000fe80000100800 */
[----:B--2---:R0:W-:Y:S01]  /*3e3d0*/  STL [R1+0x1454], R6 ;  /* 0x0014540601007387 */ /* 0x0041e20000100800 */
[----:B------:R-:W-:Y:S03]  /*3e3e0*/  STL [R1+0x670], R2 ;  /* 0x0006700201007387 */ /* 0x000fe60000100800 */
[----:B0-----:R-:W2:Y:S01]  /*3e3f0*/  LDL.LU R6, [R1+0x628] ;  /* 0x0006280001067983 */ /* 0x001ea20000300800 */
[----:B------:R-:W-:-:S05]  /*3e400*/  IADD3 R0, P6, R0, UR12, RZ ;  /* 0x0000000c00007c10 */ /* 0x000fca000ffde0ff */
[----:B------:R-:W-:Y:S04]  /*3e410*/  STL [R1+0x630], R0 ;  /* 0x0006300001007387 */ /* 0x000fe80000100800 */
        /* <DEDUP_REMOVED lines=30> */
[----:B--2---:R-:W-:-:S05]  /*3e600*/  IADD3.X R6, R6, UR6, RZ, P1, !PT ;  /* 0x0000000606067c10 */ /* 0x004fca0008ffe4ff */
[----:B------:R0:W-:Y:S04]  /*3e610*/  STL [R1+0x654], R6 ;  /* 0x0006540601007387 */ /* 0x0001e80000100800 */
[----:B0-----:R-:W2:Y:S02]  /*3e620*/  LDL.LU R6, [R1+0x1458] ;  /* 0x0014580001067983 */ /* 0x001ea40000300800 */
[----:B--2---:R-:W-:-:S05]  /*3e630*/  IADD3 R6, P1, R6, UR12, RZ ;  /* 0x0000000c06067c10 */ /* 0x004fca000ff3e0ff */
[----:B------:R0:W-:Y:S04]  /*3e640*/  STL [R1+0x628], R6 ;  /* 0x0006280601007387 */ /* 0x0001e80000100800 */
[----:B0-----:R-:W2:Y:S01]  /*3e650*/  LDL.LU R6, [R1+0x1454] ;  /* 0x0014540001067983 */ /* 0x001ea20000300800 */
[----:B----4-:R-:W-:Y:S01]  /*3e660*/  IADD3.X R21, R21, UR6, RZ, P3, !PT ;  /* 0x0000000615157c10 */ /* 0x010fe20009ffe4ff */
[----:B---3--:R-:W-:Y:S01]  /*3e670*/  IADD3 R22, P3, R22, UR12, RZ ;  /* 0x0000000c16167c10 */ /* 0x008fe2000ff7e0ff */
        /* <DEDUP_REMOVED lines=18> */
[----:B--2---:R-:W-:Y:S01]  /*3e7a0*/  IADD3.X R6, R6, UR6, RZ, P2, !PT ;  /* 0x0000000606067c10 */ /* 0x004fe200097fe4ff */
[----:B------:R-:W-:-:S04]  /*3e7b0*/  IADD3 R20, P2, R20, UR12, RZ ;  /* 0x0000000c14147c10 */ /* 0x000fc8000ff5e0ff */
[----:B------:R0:W-:Y:S01]  /*3e7c0*/  STL [R1+0x64c], R6 ;  /* 0x00064c0601007387 */ /* 0x0001e20000100800 */
[----:B------:R-:W-:Y:S02]  /*3e7d0*/  STL [R1+0x620], R20 ;  /* 0x0006201401007387 */ /* 0x000fe40000100800 */
[----:B------:R-:W-:Y:S02]  /*3e7e0*/  STL [R1+0x644], R21 ;  /* 0x0006441501007387 */ /* 0x000fe40000100800 */
[----:B------:R-:W-:Y:S01]  /*3e7f0*/  STL [R1+0x618], R22 ;  /* 0x0006181601007387 */ /* 0x000fe20000100800 */
[----:B------:R-:W-:Y:S01]  /*3e800*/  STL [R1+0x63c], R23 ;  /* 0x00063c1701007387 */ /* 0x000fe20000100800 */
[----:B------:R-:W-:Y:S02]  /*3e810*/  STL [R1+0x610], R7 ;  /* 0x0006100701007387 */ /* 0x000fe40000100800 */
        /* <DEDUP_REMOVED lines=1535> */
[----:B--2---:R-:W-:Y:S01]  /*44810*/  IADD3.X R6, R6, UR7, RZ, P4, !PT ;  /* 0x0000000706067c10 */ /* 0x004fe2000a7fe4ff */
[----:B------:R-:W-:-:S04]  /*44820*/  IADD3 R10, P4, R10, UR9, RZ ;  /* 0x000000090a0a7c10 */ /* 0x000fc8000ff9e0ff */
[----:B------:R0:W-:Y:S04]  /*44830*/  STL [R1+0x754], R6 ;  /* 0x0007540601007387 */ /* 0x0001e80000100800 */
[----:B0-----:R0:W5:Y:S01]  /*44840*/  LDL.LU R6, [R1+0x13d0] ;  /* 0x0013d00001067983 */ /* 0x0011620000300800 */
[----:B------:R1:W-:Y:S03]  /*44850*/  STL [R1+0xec0], R10 ;  /* 0x000ec00a01007387 */ /* 0x0003e60000100800 */
[----:B-1----:R0:W5:Y:S01]  /*44860*/  LDL.LU R10, [R1+0x13cc] ;  /* 0x0013cc00010a7983 */ /* 0x0021620000300800 */
[----:B------:R1:W-:Y:S03]  /*44870*/  STL [R1+0x74c], R9 ;  /* 0x00074c0901007387 */ /* 0x0003e60000100800 */
[----:B-1----:R0:W5:Y:S01]  /*44880*/  LDL.LU R9, [R1+0x13c8] ;  /* 0x0013c80001097983 */ /* 0x0021620000300800 */
[----:B------:R1:W-:Y:S03]  /*44890*/  STL [R1+0xec8], R5 ;  /* 0x000ec80501007387 */ /* 0x0003e60000100800 */
[----:B-1----:R0:W5:Y:S01]  /*448a0*/  LDL.LU R5, [R1+0x13c4] ;  /* 0x0013c40001057983 */ /* 0x0021620000300800 */
[----:B------:R1:W-:Y:S03]  /*448b0*/  STL [R1+0x744], R8 ;  /* 0x0007440801007387 */ /* 0x0003e60000100800 */
[----:B-1----:R0:W5:Y:S01]  /*448c0*/  LDL.LU R8, [R1+0x13c0] ;  /* 0x0013c00001087983 */ /* 0x0021620000300800 */
[----:B------:R1:W-:Y:S01]  /*448d0*/  STL [R1+0xed0], R4 ;  /* 0x000ed00401007387 */ /* 0x0003e20000100800 */
[----:B------:R-:W-:-:S02]  /*448e0*/  IADD3.X R2, R2, UR7, RZ, P4, !PT ;  /* 0x0000000702027c10 */ /* 0x000fc4000a7fe4ff */
[----:B-1----:R0:W5:Y:S01]  /*448f0*/  LDL.LU R4, [R1+0x13bc] ;  /* 0x0013bc0001047983 */ /* 0x0021620000300800 */
[----:B------:R1:W-:Y:S01]  /*44900*/  STL [R1+0x73c], R29 ;  /* 0x00073c1d01007387 */ /* 0x0003e20000100800 */
[----:B------:R-:W-:Y:S02]  /*44910*/  IADD3 R12, P4, R12, UR9, RZ ;  /* 0x000000090c0c7c10 */ /* 0x000fe4000ff9e0ff */
[----:B-1----:R0:W5:Y:S01]  /*44920*/  LDL.LU R29, [R1+0x13b8] ;  /* 0x0013b800011d7983 */ /* 0x0021620000300800 */
        /* <DEDUP_REMOVED lines=15> */
[----:B-1----:R-:W2:Y:S01]  /*44a20*/  LDL.LU R0, [R1+0x1398] ;  /* 0x0013980001007983 */ /* 0x002ea20000300800 */
[----:B------:R-:W-:-:S02]  /*44a30*/  IADD3 R20, P5, R20, UR9, RZ ;  /* 0x0000000914147c10 */ /* 0x000fc4000ffbe0ff */
[----:B------:R-:W-:Y:S01]  /*44a40*/  IADD3.X R21, R21, UR7, RZ, P6, !PT ;  /* 0x0000000715157c10 */ /* 0x000fe2000b7fe4ff */
[----:B------:R-:W-:Y:S01]  /*44a50*/  IADD3 R22, P6, R22, UR9, RZ ;  /* 0x0000000916167c10 */ /* 0x000fe2000ffde0ff */
[----:B------:R-:W-:Y:S01]  /*44a60*/  IADD3.X R23, R23, UR7, RZ, P1, !PT ;  /* 0x0000000717177c10 */ /* 0x000fe20008ffe4ff */
        /* <DEDUP_REMOVED lines=12> */
[----:B------:R-:W-:Y:S01]  /*44b30*/  IADD3.X R16, R16, UR7, RZ, P5, !PT ;  /* 0x0000000710107c10 */ /* 0x000fe2000affe4ff */
[----:B------:R-:W-:Y:S01]  /*44b40*/  STL [R1+0xee8], R14 ;  /* 0x000ee80e01007387 */ /* 0x000fe20000100800 */
[----:B------:R-:W-:Y:S01]  /*44b50*/  IADD3.X R17, R17, UR7, RZ, P6, !PT ;  /* 0x0000000711117c10 */ /* 0x000fe2000b7fe4ff */
[----:B------:R-:W-:Y:S02]  /*44b60*/  STL [R1+0xeac], R15 ;  /* 0x000eac0f01007387 */ /* 0x000fe40000100800 */
[----:B------:R-:W-:Y:S01]  /*44b70*/  STL [R1+0xee4], R26 ;  /* 0x000ee41a01007387 */ /* 0x000fe20000100800 */
[----:B------:R-:W-:Y:S01]  /*44b80*/  IADD3.X R18, R18, UR7, RZ, P1, !PT ;  /* 0x0000000712127c10 */ /* 0x000fe20008ffe4ff */
[----:B------:R-:W-:Y:S01]  /*44b90*/  STL [R1+0xeb4], R27 ;  /* 0x000eb41b01007387 */ /* 0x000fe20000100800 */
[----:B------:R-:W-:Y:S01]  /*44ba0*/  IADD3.X R19, R19, UR7, RZ, P2, !PT ;  /* 0x0000000713137c10 */ /* 0x000fe200097fe4ff */
[----:B------:R-:W-:Y:S02]  /*44bb0*/  STL [R1+0xebc], R16 ;  /* 0x000ebc1001007387 */ /* 0x000fe40000100800 */
[----:B------:R-:W-:Y:S01]  /*44bc0*/  STL [R1+0xec4], R17 ;  /* 0x000ec41101007387 */ /* 0x000fe20000100800 */
[----:B--2---:R-:W-:-:S05]  /*44bd0*/  IADD3.X R0, R0, UR7, RZ, P3, !PT ;  /* 0x0000000700007c10 */ /* 0x004fca0009ffe4ff */
[----:B------:R1:W-:Y:S01]  /*44be0*/  STL [R1+0xedc], R0 ;  /* 0x000edc0001007387 */ /* 0x0003e20000100800 */
[----:B------:R0:W-:Y:S03]  /*44bf0*/  STL [R1+0xecc], R18 ;  /* 0x000ecc1201007387 */ /* 0x0001e60000100800 */
[----:B-1----:R0:W5:Y:S01]  /*44c00*/  LDL.LU R0, [R1+0x1394] ;  /* 0x0013940001007983 */ /* 0x0021620000300800 */
[----:B------:R0:W-:Y:S01]  /*44c10*/  STL [R1+0xed4], R19 ;  /* 0x000ed41301007387 */ /* 0x0001e20000100800 */
[----:B------:R-:W-:Y:S01]  /*44c20*/  @!P0 CALL.REL.NOINC `(.L_x_2) ;  /* 0x0000001000008944 */ /* 0x000fe20003c00000 */
[----:B------:R-:W-:Y:S05]  /*44c30*/  BRA `(.L_x_3) ;  /* 0xfffdc9c000007947 */ /* 0x000fea000383ffff */
.L_x_2:
[----:B-----5:R-:W2:Y:S04]  /*44c40*/  LDL.LU R0, [R1+0x348] ;  /* 0x0003480001007983 */ /* 0x020ea80000300800 */
[----:B--2---:R1:W-:Y:S04]  /*44c50*/  STL [R1+0x1538], R0 ;  /* 0x0015380001007387 */ /* 0x0043e80000100800 */
[----:B-1----:R-:W2:Y:S04]  /*44c60*/  LDL.LU R0, [R1+0x2fc] ;  /* 0x0002fc0001007983 */ /* 0x002ea80000300800 */
        /* <DEDUP_REMOVED lines=33> */
[----:B------:R-:W2:Y:S01]  /*44e80*/  LDL.LU R20, [R1+0x1d4] ;  /* 0x0001d40001147983 */ /* 0x000ea20000300800 */
[----:B-1----:R-:W-:-:S03]  /*44e90*/  IMAD.MOV.U32 R0, RZ, RZ, R10 ;  /* 0x000000ffff007224 */ /* 0x002fc600078e000a */
        /* <DEDUP_REMOVED lines=33> */
[----:B------:R-:W2:Y:S04]  /*450b0*/  LDL.LU R21, [R1+0x2e4] ;  /* 0x0002e40001157983 */ /* 0x000ea80000300800 */
[----:B------:R-:W3:Y:S01]  /*450c0*/  LDL.LU R22, [R1+0x2f4] ;  /* 0x0002f40001167983 */ /* 0x000ee20000300800 */
[----:B-1----:R-:W-:-:S03]  /*450d0*/  IMAD.MOV.U32 R20, RZ, RZ, R6 ;  /* 0x000000ffff147224 */ /* 0x002fc600078e0006 */
[----:B------:R-:W3:Y:S04]  /*450e0*/  LDL.LU R23, [R1+0x304] ;  /* 0x0003040001177983 */ /* 0x000ee80000300800 */
[----:B------:R-:W4:Y:S04]  /*450f0*/  LDL.LU R6, [R1+0x314] ;  /* 0x0003140001067983 */ /* 0x000f280000300800 */
[----:B------:R-:W4:Y:S04]  /*45100*/  LDL.LU R7, [R1+0x324] ;  /* 0x0003240001077983 */ /* 0x000f280000300800 */
        /* <DEDUP_REMOVED lines=8> */
[----:B0-----:R-:W2:Y:S04]  /*45190*/  LDL.LU R18, [R1+0x330] ;  /* 0x0003300001127983 */ /* 0x001ea80000300800 */
[----:B------:R-:W2:Y:S04]  /*451a0*/  LDL.LU R19, [R1+0x340] ;  /* 0x0003400001137983 */ /* 0x000ea80000300800 */
[----:B------:R0:W-:Y:S04]  /*451b0*/  STL [R1+0x13d8], R5 ;  /* 0x0013d80501007387 */ /* 0x0001e80000100800 */
[----:B0-----:R-:W2:Y:S04]  /*451c0*/  LDL.LU R5, [R1+0x338] ;  /* 0x0003380001057983 */ /* 0x001ea80000300800 */
        /* <DEDUP_REMOVED lines=8> */
[----:B------:R0:W-:Y:S01]  /*45250*/  STL [R1+0x13b4], R12 ;  /* 0x0013b40c01007387 */ /* 0x0001e20000100800 */
[----:B------:R-:W-:-:S03]  /*45260*/  F2FP.PACK_AB R0, R20, R0 ;  /* 0x000000001400723e */ /* 0x000fc600000000ff */
        /* <DEDUP_REMOVED lines=13> */
[----:B------:R-:W2:Y:S04]  /*45340*/  LDL.LU R20, [R1+0x15c0] ;  /* 0x0015c00001147983 */ /* 0x000ea80000300800 */
[----:B------:R0:W-:Y:S04]  /*45350*/  STL [R1+0x51c], R0 ;  /* 0x00051c0001007387 */ /* 0x0001e80000100800 */
[----:B0-----:R-:W2:Y:S02]  /*45360*/  LDL.LU R0, [R1+0x15bc] ;  /* 0x0015bc0001007983 */ /* 0x001ea40000300800 */
[----:B--2---:R-:W-:-:S02]  /*45370*/  F2FP.PACK_AB R0, R20, R0 ;  /* 0x000000001400723e */ /* 0x004fc400000000ff */
        /* <DEDUP_REMOVED lines=62> */
[----:B0-----:R-:W2:Y:S01]  /*45760*/  LDL.LU R0, [R1+0x153c] ;  /* 0x00153c0001007983 */ /* 0x001ea20000300800 */
[----:B------:R-:W-:Y:S02]  /*45770*/  F2FP.PACK_AB R2, R2, R24 ;  /* 0x000000180202723e */ /* 0x000fe400000000ff */
[----:B------:R-:W-:-:S02]  /*45780*/  F2FP.PACK_AB R24, R25, R29 ;  /* 0x0000001d1918723e */ /* 0x000fc400000000ff */
[----:B--2---:R-:W-:Y:S02]  /*45790*/  F2FP.PACK_AB R3, R0, R3 ;  /* 0x000000030003723e */ /* 0x004fe400000000ff */
[----:B------:R-:W2:Y:S04]  /*457a0*/  LDL.LU R0, [R1+0x1538] ;  /* 0x0015380001007983 */ /* 0x000ea80000300800 */
[----:B------:R0:W-:Y:S01]  /*457b0*/  STL [R1+0x4d8], R3 ;  /* 0x0004d80301007387 */ /* 0x0001e20000100800 */
[----:B------:R-:W-:-:S03]  /*457c0*/  F2FP.PACK_AB R4, R9, R4 ;  /* 0x000000040904723e */ /* 0x000fc600000000ff */
[----:B------:R1:W-:Y:S01]  /*457d0*/  STL [R1+0x4d4], R2 ;  /* 0x0004d40201007387 */ /* 0x0003e20000100800 */
[----:B0-----:R-:W-:-:S03]  /*457e0*/  F2FP.PACK_AB R3, R28, R12 ;  /* 0x0000000c1c03723e */ /* 0x001fc600000000ff */
[----:B------:R-:W-:Y:S01]  /*457f0*/  STL [R1+0x4d0], R24 ;  /* 0x0004d01801007387 */ /* 0x000fe20000100800 */
[----:B-1----:R-:W-:-:S03]  /*45800*/  F2FP.PACK_AB R2, R13, R8 ;  /* 0x000000080d02723e */ /* 0x002fc600000000ff */
[----:B------:R-:W-:Y:S04]  /*45810*/  STL [R1+0x14c], R3 ;  /* 0x00014c0301007387 */ /* 0x000fe80000100800 */
[----:B------:R0:W-:Y:S04]  /*45820*/  STL [R1+0x148], R2 ;  /* 0x0001480201007387 */ /* 0x0001e80000100800 */
[----:B------:R-:W-:Y:S01]  /*45830*/  STL [R1+0x144], R4 ;  /* 0x0001440401007387 */ /* 0x000fe20000100800 */
[----:B0-----:R-:W-:Y:S02]  /*45840*/  F2FP.PACK_AB R2, R20, R21 ;  /* 0x000000151402723e */ /* 0x001fe400000000ff */
[----:B--2---:R-:W-:-:S02]  /*45850*/  F2FP.PACK_AB R3, R5, R0 ;  /* 0x000000000503723e */ /* 0x004fc400000000ff */
[----:B---3--:R-:W-:-:S03]  /*45860*/  F2FP.PACK_AB R0, R22, R23 ;  /* 0x000000171600723e */ /* 0x008fc600000000ff */
[----:B------:R4:W-:Y:S04]  /*45870*/  STL [R1+0x140], R3 ;  /* 0x0001400301007387 */ /* 0x0009e80000100800 */
[----:B------:R0:W-:Y:S01]  /*45880*/  STL [R1+0x13c], R2 ;  /* 0x00013c0201007387 */ /* 0x0001e20000100800 */
[----:B----4-:R-:W-:-:S03]  /*45890*/  F2FP.PACK_AB R3, R6, R7 ;  /* 0x000000070603723e */ /* 0x010fc600000000ff */
[----:B------:R1:W-:Y:S01]  /*458a0*/  STL [R1+0x138], R0 ;  /* 0x0001380001007387 */ /* 0x0003e20000100800 */
[----:B0-----:R-:W-:-:S03]  /*458b0*/  F2FP.PACK_AB R2, R10, R11 ;  /* 0x0000000b0a02723e */ /* 0x001fc600000000ff */
[----:B------:R0:W-:Y:S01]  /*458c0*/  STL [R1+0x134], R3 ;  /* 0x0001340301007387 */ /* 0x0001e20000100800 */
[----:B-1----:R-:W-:-:S03]  /*458d0*/  F2FP.PACK_AB R0, R14, R15 ;  /* 0x0000000f0e00723e */ /* 0x002fc600000000ff */
[----:B------:R-:W-:Y:S01]  /*458e0*/  STL [R1+0x130], R2 ;  /* 0x0001300201007387 */ /* 0x000fe20000100800 */
[----:B0-----:R-:W-:-:S03]  /*458f0*/  F2FP.PACK_AB R3, R26, R27 ;  /* 0x0000001b1a03723e */ /* 0x001fc600000000ff */
[----:B------:R-:W-:Y:S04]  /*45900*/  STL [R1+0x12c], R0 ;  /* 0x00012c0001007387 */ /* 0x000fe80000100800 */
[----:B------:R0:W-:Y:S04]  /*45910*/  STL [R1+0x128], R3 ;  /* 0x0001280301007387 */ /* 0x0001e80000100800 */
[----:B0-----:R-:W2:Y:S01]  /*45920*/  LDL.LU R3, [R1+0x3dc] ;  /* 0x0003dc0001037983 */ /* 0x001ea20000300800 */
[----:B------:R-:W-:Y:S02]  /*45930*/  F2FP.PACK_AB R2, R16, R17 ;  /* 0x000000111002723e */ /* 0x000fe400000000ff */
[----:B------:R-:W-:-:S03]  /*45940*/  F2FP.PACK_AB R0, R18, R19 ;  /* 0x000000131200723e */ /* 0x000fc600000000ff */
        /* <DEDUP_REMOVED lines=34> */
[----:B------:R-:W3:Y:S04]  /*45b70*/  LDL.LU R2, [R1+0x3ec] ;  /* 0x0003ec0001027983 */ /* 0x000ee80000300800 */
[----:B---3--:R0:W-:Y:S04]  /*45b80*/  STL [R1+0x14b4], R2 ;  /* 0x0014b40201007387 */ /* 0x0081e80000100800 */
[----:B0-----:R-:W3:Y:S04]  /*45b90*/  LDL.LU R2, [R1+0x2dc] ;  /* 0x0002dc0001027983 */ /* 0x001ee80000300800 */
        /* <DEDUP_REMOVED lines=31> */
[----:B0-----:R-:W2:Y:S04]  /*45d90*/  LDL.LU R2, [R1+0xdc] ;  /* 0x0000dc0001027983 */ /* 0x001ea80000300800 */
[----:B------:R-:W3:Y:S04]  /*45da0*/  LDL.LU R24, [R1+0x3fc] ;  /* 0x0003fc0001187983 */ /* 0x000ee80000300800 */
[----:B------:R-:W4:Y:S04]  /*45db0*/  LDL.LU R25, [R1+0x40c] ;  /* 0x00040c0001197983 */ /* 0x000f280000300800 */
        /* <DEDUP_REMOVED lines=25> */
[----:B--2---:R-:W-:-:S03]  /*45f50*/  F2FP.PACK_AB R3, R2, R3 ;  /* 0x000000030203723e */ /* 0x004fc600000000ff */
        /* <DEDUP_REMOVED lines=65> */
[----:B------:R0:W-:Y:S01]  /*46370*/  STL [R1+0xdc], R3 ;  /* 0x0000dc0301007387 */ /* 0x0001e20000100800 */
[----:B---3--:R-:W-:Y:S02]  /*46380*/  F2FP.PACK_AB R4, R9, R4 ;  /* 0x000000040904723e */ /* 0x008fe400000000ff */
[----:B0-----:R-:W-:Y:S02]  /*46390*/  F2FP.PACK_AB R3, R28, R12 ;  /* 0x0000000c1c03723e */ /* 0x001fe400000000ff */
[----:B--2---:R-:W-:Y:S02]  /*463a0*/  F2FP.PACK_AB R2, R2, R24 ;  /* 0x000000180202723e */ /* 0x004fe400000000ff */
[----:B----4-:R-:W-:-:S03]  /*463b0*/  F2FP.PACK_AB R24, R25, R29 ;  /* 0x0000001d1918723e */ /* 0x010fc600000000ff */
[----:B------:R0:W-:Y:S04]  /*463c0*/  STL [R1+0xd8], R2 ;  /* 0x0000d80201007387 */ /* 0x0001e80000100800 */
[----:B------:R-:W-:Y:S04]  /*463d0*/  STL [R1+0xd4], R24 ;  /* 0x0000d41801007387 */ /* 0x000fe80000100800 */
[----:B------:R1:W-:Y:S01]  /*463e0*/  STL [R1+0xd0], R3 ;  /* 0x0000d00301007387 */ /* 0x0003e20000100800 */
[----:B0-----:R-:W-:-:S05]  /*463f0*/  F2FP.PACK_AB R2, R13, R8 ;  /* 0x000000080d02723e */ /* 0x001fca00000000ff */
[----:B------:R0:W-:Y:S01]  /*46400*/  STL [R1+0xcc], R2 ;  /* 0x0000cc0201007387 */ /* 0x0001e20000100800 */
[----:B-1----:R-:W-:-:S03]  /*46410*/  F2FP.PACK_AB R3, R5, R0 ;  /* 0x000000000503723e */ /* 0x002fc600000000ff */
[----:B------:R-:W-:Y:S01]  /*46420*/  STL [R1+0xc8], R4 ;  /* 0x0000c80401007387 */ /* 0x000fe20000100800 */
[----:B------:R-:W-:-:S03]  /*46430*/  F2FP.PACK_AB R0, R22, R23 ;  /* 0x000000171600723e */ /* 0x000fc600000000ff */
[----:B------:R1:W-:Y:S01]  /*46440*/  STL [R1+0xc4], R3 ;  /* 0x0000c40301007387 */ /* 0x0003e20000100800 */
[----:B0-----:R-:W-:-:S05]  /*46450*/  F2FP.PACK_AB R2, R20, R21 ;  /* 0x000000151402723e */ /* 0x001fca00000000ff */
[----:B------:R0:W-:Y:S01]  /*46460*/  STL [R1+0xc0], R2 ;  /* 0x0000c00201007387 */ /* 0x0001e20000100800 */
[----:B-1----:R-:W-:-:S03]  /*46470*/  F2FP.PACK_AB R3, R6, R7 ;  /* 0x000000070603723e */ /* 0x002fc600000000ff */
[----:B------:R1:W-:Y:S04]  /*46480*/  STL [R1+0xbc], R0 ;  /* 0x0000bc0001007387 */ /* 0x0003e80000100800 */
[----:B------:R2:W-:Y:S01]  /*46490*/  STL [R1+0xb8], R3 ;  /* 0x0000b80301007387 */ /* 0x0005e20000100800 */
[----:B0-----:R-:W-:Y:S02]  /*464a0*/  F2FP.PACK_AB R2, R10, R11 ;  /* 0x0000000b0a02723e */ /* 0x001fe400000000ff */
[----:B-1----:R-:W-:-:S03]  /*464b0*/  F2FP.PACK_AB R0, R14, R15 ;  /* 0x0000000f0e00723e */ /* 0x002fc600000000ff */
[----:B------:R-:W-:Y:S01]  /*464c0*/  STL [R1+0xb4], R2 ;  /* 0x0000b40201007387 */ /* 0x000fe20000100800 */
[----:B--2---:R-:W-:-:S03]  /*464d0*/  F2FP.PACK_AB R3, R26, R27 ;  /* 0x0000001b1a03723e */ /* 0x004fc600000000ff */
        /* <DEDUP_REMOVED lines=188> */
[----:B------:R0:W-:Y:S01]  /*470a0*/  STL [R1+0x38], R2 ;  /* 0x0000380201007387 */ /* 0x0001e20000100800 */
[----:B--2---:R-:W-:-:S03]  /*470b0*/  F2FP.PACK_AB R3, R26, R27 ;  /* 0x0000001b1a03723e */ /* 0x004fc600000000ff */
[----:B------:R1:W-:Y:S04]  /*470c0*/  STL [R1+0x34], R0 ;  /* 0x0000340001007387 */ /* 0x0003e80000100800 */
[----:B------:R-:W-:Y:S04]  /*470d0*/  STL [R1+0x30], R3 ;  /* 0x0000300301007387 */ /* 0x000fe80000100800 */
[----:B------:R-:W2:Y:S01]  /*470e0*/  LDL.LU R7, [R1+0x264] ;  /* 0x0002640001077983 */ /* 0x000ea20000300800 */
[----:B0-----:R-:W-:Y:S02]  /*470f0*/  F2FP.PACK_AB R2, R16, R17 ;  /* 0x000000111002723e */ /* 0x001fe400000000ff */
[----:B-1----:R-:W-:-:S03]  /*47100*/  F2FP.PACK_AB R0, R18, R19 ;  /* 0x000000131200723e */ /* 0x002fc600000000ff */
        /* <DEDUP_REMOVED lines=47> */
[----:B------:R-:W2:Y:S04]  /*47400*/  LDL.LU R11, [R1+0x260] ;  /* 0x00026000010b7983 */ /* 0x000ea80000300800 */
[----:B--2---:R0:W-:Y:S04]  /*47410*/  STL [R1+0x13d0], R11 ;  /* 0x0013d00b01007387 */ /* 0x0041e80000100800 */
[----:B0-----:R-:W2:Y:S04]  /*47420*/  LDL.LU R11, [R1+0x2b4] ;  /* 0x0002b400010b7983 */ /* 0x001ea80000300800 */
[----:B------:R-:W2:Y:S04]  /*47430*/  LDL.LU R9, [R1+0x270] ;  /* 0x0002700001097983 */ /* 0x000ea80000300800 */
[----:B--2---:R0:W-:Y:S04]  /*47440*/  STL [R1+0x13cc], R9 ;  /* 0x0013cc0901007387 */ /* 0x0041e80000100800 */
[----:B0-----:R-:W2:Y:S04]  /*47450*/  LDL.LU R9, [R1+0x250] ;  /* 0x0002500001097983 */ /* 0x001ea80000300800 */
[----:B------:R-:W2:Y:S04]  /*47460*/  LDL.LU R10, [R1+0x280] ;  /* 0x00028000010a7983 */ /* 0x000ea80000300800 */
[----:B------:R-:W2:Y:S04]  /*47470*/  LDL.LU R8, [R1+0x290] ;  /* 0x0002900001087983 */ /* 0x000ea80000300800 */
        /* <DEDUP_REMOVED lines=11> */
[----:B------:R-:W2:Y:S01]  /*47530*/  LDL.LU R28, [R1+0x468] ;  /* 0x00046800011c7983 */ /* 0x000ea20000300800 */
[----:B------:R-:W-:-:S03]  /*47540*/  F2FP.PACK_AB R7, R5, R7 ;  /* 0x000000070507723e */ /* 0x000fc600000000ff */
[----:B--2---:R0:W-:Y:S04]  /*47550*/  STL [R1+0x13ac], R28 ;  /* 0x0013ac1c01007387 */ /* 0x0041e80000100800 */
[----:B0-----:R-:W2:Y:S04]  /*47560*/  LDL.LU R28, [R1+0x448] ;  /* 0x00044800011c7983 */ /* 0x001ea80000300800 */
        /* <DEDUP_REMOVED lines=52> */
[----:B------:R0:W-:Y:S04]  /*478b0*/  STL [R1], R7 ;  /* 0x0000000701007387 */ /* 0x0001e80000100800 */
[----:B0-----:R-:W2:Y:S02]  /*478c0*/  LDL.LU R7, [R1+0x13e0] ;  /* 0x0013e00001077983 */ /* 0x001ea40000300800 */
[----:B--2---:R-:W-:-:S02]  /*478d0*/  F2FP.PACK_AB R7, R5, R7 ;  /* 0x000000070507723e */ /* 0x004fc400000000ff */
[----:B------:R-:W3:Y:S02]  /*478e0*/  LDL.LU R5, [R1+0x13dc] ;  /* 0x0013dc0001057983 */ /* 0x000ee40000300800 */
[----:B---3--:R-:W-:Y:S02]  /*478f0*/  F2FP.PACK_AB R6, R5, R6 ;  /* 0x000000060506723e */ /* 0x008fe400000000ff */
[----:B------:R-:W4:Y:S02]  /*47900*/  LDL.LU R5, [R1+0x13d8] ;  /* 0x0013d80001057983 */ /* 0x000f240000300800 */
[----:B----4-:R-:W-:Y:S02]  /*47910*/  F2FP.PACK_AB R5, R4, R5 ;  /* 0x000000050405723e */ /* 0x010fe400000000ff */
[----:B------:R-:W2:Y:S02]  /*47920*/  LDL.LU R4, [R1+0x13d4] ;  /* 0x0013d40001047983 */ /* 0x000ea40000300800 */
[----:B--2---:R-:W-:-:S02]  /*47930*/  F2FP.PACK_AB R4, R11, R4 ;  /* 0x000000040b04723e */ /* 0x004fc400000000ff */
[----:B------:R-:W2:Y:S02]  /*47940*/  LDL.LU R11, [R1+0x13d0] ;  /* 0x0013d000010b7983 */ /* 0x000ea40000300800 */
[----:B--2---:R-:W-:Y:S02]  /*47950*/  F2FP.PACK_AB R11, R9, R11 ;  /* 0x0000000b090b723e */ /* 0x004fe400000000ff */
[----:B------:R-:W2:Y:S02]  /*47960*/  LDL.LU R9, [R1+0x13cc] ;  /* 0x0013cc0001097983 */ /* 0x000ea40000300800 */
[----:B--2---:R-:W-:Y:S02]  /*47970*/  F2FP.PACK_AB R10, R9, R10 ;  /* 0x0000000a090a723e */ /* 0x004fe400000000ff */
        /* <DEDUP_REMOVED lines=14> */
[----:B------:R-:W2:Y:S01]  /*47a60*/  LDL.LU R28, [R1+0x13ac] ;  /* 0x0013ac00011c7983 */ /* 0x000ea20000300800 */
[----:B------:R-:W-:Y:S02]  /*47a70*/  F2FP.PACK_AB R17, R29, R17 ;  /* 0x000000111d11723e */ /* 0x000fe400000000ff */
[----:B------:R-:W-:Y:S02]  /*47a80*/  F2FP.PACK_AB R16, R25, R16 ;  /* 0x000000101910723e */ /* 0x000fe400000000ff */
[----:B------:R-:W-:Y:S02]  /*47a90*/  F2FP.PACK_AB R23, R24, R23 ;  /* 0x000000171817723e */ /* 0x000fe400000000ff */
[----:B------:R-:W-:Y:S02]  /*47aa0*/  F2FP.PACK_AB R22, R2, R22 ;  /* 0x000000160216723e */ /* 0x000fe400000000ff */
[----:B------:R-:W-:Y:S02]  /*47ab0*/  F2FP.PACK_AB R21, R3, R21 ;  /* 0x000000150315723e */ /* 0x000fe400000000ff */
[----:B--2---:R-:W-:-:S02]  /*47ac0*/  F2FP.PACK_AB R18, R28, R18 ;  /* 0x000000121c12723e */ /* 0x004fc400000000ff */
[----:B------:R-:W2:Y:S04]  /*47ad0*/  LDL.LU R28, [R1+0x13a8] ;  /* 0x0013a800011c7983 */ /* 0x000ea80000300800 */
[----:B------:R-:W2:Y:S04]  /*47ae0*/  LDL.LU R29, [R1+0x13a4] ;  /* 0x0013a400011d7983 */ /* 0x000ea80000300800 */
[----:B------:R-:W3:Y:S04]  /*47af0*/  LDL.LU R25, [R1+0x13a0] ;  /* 0x0013a00001197983 */ /* 0x000ee80000300800 */
[----:B------:R-:W3:Y:S04]  /*47b00*/  LDL.LU R24, [R1+0x139c] ;  /* 0x00139c0001187983 */ /* 0x000ee80000300800 */
[----:B------:R-:W4:Y:S04]  /*47b10*/  LDL.LU R2, [R1+0x1398] ;  /* 0x0013980001027983 */ /* 0x000f280000300800 */
[----:B------:R-:W4:Y:S01]  /*47b20*/  LDL.LU R3, [R1+0x1394] ;  /* 0x0013940001037983 */ /* 0x000f220000300800 */
[----:B------:R-:W-:-:S02]  /*47b30*/  F2FP.PACK_AB R27, R26, R27 ;  /* 0x0000001b1a1b723e */ /* 0x000fc400000000ff */
[----:B------:R-:W-:Y:S02]  /*47b40*/  F2FP.PACK_AB R20, R0, R20 ;  /* 0x000000140014723e */ /* 0x000fe400000000ff */
[----:B--2---:R-:W-:Y:S02]  /*47b50*/  F2FP.PACK_AB R26, R29, R28 ;  /* 0x0000001c1d1a723e */ /* 0x004fe400000000ff */
[----:B---3--:R-:W-:Y:S02]  /*47b60*/  F2FP.PACK_AB R25, R25, R24 ;  /* 0x000000181919723e */ /* 0x008fe400000000ff */
[----:B----4-:R-:W-:Y:S02]  /*47b70*/  F2FP.PACK_AB R24, R3, R2 ;  /* 0x000000020318723e */ /* 0x010fe400000000ff */
.L_x_1:
[----:B0-----:R-:W2:Y:S04]  /*47b80*/  LDL.LU R0, [R1+0xf3c] ;  /* 0x000f3c0001007983 */ /* 0x001ea80000300800 */
[----:B------:R-:W3:Y:S04]  /*47b90*/  LDL.LU R3, [R1+0xf10] ;  /* 0x000f100001037983 */ /* 0x000ee80000300800 */
[----:B------:R-:W0:Y:S02]  /*47ba0*/  S2R R29, SR_TID.X ;  /* 0x00000000001d7919 */ /* 0x000e240000002100 */
[----:B0-----:R-:W-:-:S02]  /*47bb0*/  IMAD.SHL.U32 R2, R29, 0x4, RZ ;  /* 0x000000041d027824 */ /* 0x001fc400078e00ff */
[----:B------:R-:W-:Y:S01]  /*47bc0*/  BAR.SYNC.DEFER_BLOCKING 0x0 ;  /* 0x0000000000007b1d */ /* 0x000fe20000010000 */
[----:B--2---:R-:W-:-:S04]  /*47bd0*/  LOP3.LUT R0, R0, 0x60, RZ, 0xc0, !PT ;  /* 0x0000006000007812 */ /* 0x004fc800078ec0ff */
[----:B------:R-:W-:Y:S01]  /*47be0*/  LOP3.LUT R0, R0, 0x70, R2, 0x78, !PT ;  /* 0x0000007000007812 */ /* 0x000fe200078e7802 */
[----:B------:R-:W-:Y:S01]  /*47bf0*/  IMAD.SHL.U32 R2, R29, 0x400, RZ ;  /* 0x000004001d027824 */ /* 0x000fe200078e00ff */
[----:B---3--:R-:W-:-:S04]  /*47c00*/  LOP3.LUT R28, R3, 0x1800, RZ, 0xc0, !PT ;  /* 0x00001800031c7812 */ /* 0x008fc800078ec0ff */
[----:B------:R-:W-:-:S04]  /*47c10*/  LOP3.LUT R2, R2, 0x6000, RZ, 0xc0, !PT ;  /* 0x0000600002027812 */ /* 0x000fc800078ec0ff */
[----:B------:R-:W-:-:S05]  /*47c20*/  IADD3 R28, R0, R2, R28 ;  /* 0x00000002001c7210 */ /* 0x000fca0007ffe01c */
[----:B------:R0:W-:Y:S04]  /*47c30*/  STS.128 [R28], R24 ;  /* 0x000000181c007388 */ /* 0x0001e80000000c00 */
[----:B0-----:R-:W2:Y:S04]  /*47c40*/  LDL.LU R24, [R1+0x90] ;  /* 0x0000900001187983 */ /* 0x001ea80000300800 */
[----:B------:R-:W2:Y:S04]  /*47c50*/  LDL.LU R25, [R1+0x94] ;  /* 0x0000940001197983 */ /* 0x000ea80000300800 */
[----:B------:R-:W3:Y:S04]  /*47c60*/  LDL.LU R26, [R1+0x98] ;  /* 0x00009800011a7983 */ /* 0x000ee80000300800 */
[----:B------:R-:W3:Y:S04]  /*47c70*/  LDL.LU R27, [R1+0x9c] ;  /* 0x00009c00011b7983 */ /* 0x000ee80000300800 */
[----:B---3--:R-:W-:Y:S04]  /*47c80*/  STL.64 [R1+0x1490], R26 ;  /* 0x0014901a01007387 */ /* 0x008fe80000100a00 */
[----:B--2---:R0:W-:Y:S04]  /*47c90*/  STL.64 [R1+0x1488], R24 ;  /* 0x0014881801007387 */ /* 0x0041e80000100a00 */
        /* <DEDUP_REMOVED lines=16> */
[----:B------:R-:W-:Y:S04]  /*47da0*/  STS.128 [R28+0x400], R20 ;  /* 0x000400141c007388 */ /* 0x000fe80000000c00 */
[----:B------:R-:W-:Y:S04]  /*47db0*/  STS.128 [R28+0x80], R16 ;  /* 0x000080101c007388 */ /* 0x000fe80000000c00 */
[----:B---3--:R-:W-:Y:S04]  /*47dc0*/  STL.64 [R1+0x14c0], R26 ;  /* 0x0014c01a01007387 */ /* 0x008fe80000100a00 */
[----:B--2---:R0:W-:Y:S04]  /*47dd0*/  STL.64 [R1+0x14b8], R24 ;  /* 0x0014b81801007387 */ /* 0x0041e80000100a00 */
[----:B0-----:R-:W2:Y:S04]  /*47de0*/  LDL.LU R24, [R1] ;  /* 0x0000000001187983 */ /* 0x001ea80000300800 */
[----:B------:R-:W2:Y:S04]  /*47df0*/  LDL.LU R25, [R1+0x4] ;  /* 0x0000040001197983 */ /* 0x000ea80000300800 */
[----:B------:R-:W2:Y:S04]  /*47e00*/  LDL.LU R26, [R1+0x8] ;  /* 0x00000800011a7983 */ /* 0x000ea80000300800 */
[----:B------:R-:W2:Y:S04]  /*47e10*/  LDL.LU R27, [R1+0xc] ;  /* 0x00000c00011b7983 */ /* 0x000ea80000300800 */
[----:B------:R-:W3:Y:S04]  /*47e20*/  LDL.LU R20, [R1+0x80] ;  /* 0x0000800001147983 */ /* 0x000ee80000300800 */
[----:B------:R-:W3:Y:S04]  /*47e30*/  LDL.LU R21, [R1+0x84] ;  /* 0x0000840001157983 */ /* 0x000ee80000300800 */
[----:B------:R-:W3:Y:S04]  /*47e40*/  LDL.LU R22, [R1+0x88] ;  /* 0x0000880001167983 */ /* 0x000ee80000300800 */
[----:B------:R-:W3:Y:S04]  /*47e50*/  LDL.LU R23, [R1+0x8c] ;  /* 0x00008c0001177983 */ /* 0x000ee80000300800 */
[----:B------:R-:W4:Y:S04]  /*47e60*/  LDL.LU R16, [R1+0x70] ;  /* 0x0000700001107983 */ /* 0x000f280000300800 */
[----:B------:R-:W4:Y:S04]  /*47e70*/  LDL.LU R17, [R1+0x74] ;  /* 0x0000740001117983 */ /* 0x000f280000300800 */
[----:B------:R-:W4:Y:S04]  /*47e80*/  LDL.LU R18, [R1+0x78] ;  /* 0x0000780001127983 */ /* 0x000f280000300800 */
[----:B------:R-:W4:Y:S04]  /*47e90*/  LDL.LU R19, [R1+0x7c] ;  /* 0x00007c0001137983 */ /* 0x000f280000300800 */
[----:B------:R0:W-:Y:S04]  /*47ea0*/  STS.128 [R28+0x480], R12 ;  /* 0x0004800c1c007388 */ /* 0x0001e80000000c00 */
[----:B------:R1:W-:Y:S04]  /*47eb0*/  STS.128 [R28+0x100], R8 ;  /* 0x000100081c007388 */ /* 0x0003e80000000c00 */
[----:B------:R5:W-:Y:S04]  /*47ec0*/  STS.128 [R28+0x500], R4 ;  /* 0x000500041c007388 */ /* 0x000be80000000c00 */
[----:B0-----:R-:W3:Y:S04]  /*47ed0*/  LDL.LU R12, [R1+0x60] ;  /* 0x00006000010c7983 */ /* 0x001ee80000300800 */
[----:B------:R-:W3:Y:S04]  /*47ee0*/  LDL.LU R13, [R1+0x64] ;  /* 0x00006400010d7983 */ /* 0x000ee80000300800 */
[----:B------:R-:W3:Y:S04]  /*47ef0*/  LDL.LU R14, [R1+0x68] ;  /* 0x00006800010e7983 */ /* 0x000ee80000300800 */
[----:B------:R-:W3:Y:S04]  /*47f00*/  LDL.LU R15, [R1+0x6c] ;  /* 0x00006c00010f7983 */ /* 0x000ee80000300800 */
[----:B-1----:R-:W3:Y:S04]  /*47f10*/  LDL.LU R8, [R1+0x50] ;  /* 0x0000500001087983 */ /* 0x002ee80000300800 */
[----:B------:R-:W3:Y:S04]  /*47f20*/  LDL.LU R9, [R1+0x54] ;  /* 0x0000540001097983 */ /* 0x000ee80000300800 */
[----:B------:R-:W3:Y:S04]  /*47f30*/  LDL.LU R10, [R1+0x58] ;  /* 0x00005800010a7983 */ /* 0x000ee80000300800 */
[----:B------:R-:W3:Y:S04]  /*47f40*/  LDL.LU R11, [R1+0x5c] ;  /* 0x00005c00010b7983 */ /* 0x000ee80000300800 */
[----:B-----5:R-:W5:Y:S04]  /*47f50*/  LDL.LU R4, [R1+0x40] ;  /* 0x0000400001047983 */ /* 0x020f680000300800 */
[----:B------:R-:W5:Y:S04]  /*47f60*/  LDL.LU R5, [R1+0x44] ;  /* 0x0000440001057983 */ /* 0x000f680000300800 */
[----:B------:R-:W5:Y:S04]  /*47f70*/  LDL.LU R6, [R1+0x48] ;  /* 0x0000480001067983 */ /* 0x000f680000300800 */
[----:B------:R-:W5:Y:S01]  /*47f80*/  LDL.LU R7, [R1+0x4c] ;  /* 0x00004c0001077983 */ /* 0x000f620000300800 */
[----:B------:R-:W-:-:S02]  /*47f90*/  IMAD.SHL.U32 R3, R29, 0x10, RZ ;  /* 0x000000101d037824 */ /* 0x000fc400078e00ff */
[----:B------:R-:W-:-:S03]  /*47fa0*/  IMAD.SHL.U32 R0, R29, 0x1000, RZ ;  /* 0x000010001d007824 */ /* 0x000fc600078e00ff */
[----:B------:R-:W-:-:S04]  /*47fb0*/  LOP3.LUT R3, R3, 0x7f0, RZ, 0xc0, !PT ;  /* 0x000007f003037812 */ /* 0x000fc800078ec0ff */
[----:B------:R-:W-:Y:S01]  /*47fc0*/  LOP3.LUT R3, R3, 0x6000, R0, 0xf8, !PT ;  /* 0x0000600003037812 */ /* 0x000fe200078ef800 */
[----:B--2---:R0:W-:Y:S04]  /*47fd0*/  STS.128 [R28+0x180], R24 ;  /* 0x000180181c007388 */ /* 0x0041e80000000c00 */
[----:B0-----:R-:W2:Y:S04]  /*47fe0*/  LDL.LU.64 R26, [R1+0x14c0] ;  /* 0x0014c000011a7983 */ /* 0x001ea80000300a00 */
[----:B------:R-:W2:Y:S04]  /*47ff0*/  LDL.LU.64 R24, [R1+0x14b8] ;  /* 0x0014b80001187983 */ /* 0x000ea80000300a00 */
        /* <DEDUP_REMOVED lines=8> */
[----:B------:R-:W2:Y:S01]  /*48080*/  LDL.LU.64 R24, [R1+0x1488] ;  /* 0x0014880001187983 */ /* 0x000ea20000300a00 */
[----:B------:R-:W-:-:S02]  /*48090*/  LOP3.LUT R29, R3, 0x20, RZ, 0x3c, !PT ;  /* 0x00000020031d7812 */ /* 0x000fc400078e3cff */
[C---:B------:R-:W-:Y:S01]  /*480a0*/  LOP3.LUT R2, R3.reuse, 0x40, RZ, 0x3c, !PT ;  /* 0x0000004003027812 */ /* 0x040fe200078e3cff */
[----:B-----5:R-:W-:Y:S01]  /*480b0*/  STS.128 [R28+0x280], R4 ;  /* 0x000280041c007388 */ /* 0x020fe20000000c00 */
[----:B------:R-:W-:-:S03]  /*480c0*/  LOP3.LUT R0, R3, 0x60, RZ, 0x3c, !PT ;  /* 0x0000006003007812 */ /* 0x000fc600078e3cff */
[----:B---3--:R-:W-:Y:S04]  /*480d0*/  STS.128 [R28+0x680], R8 ;  /* 0x000680081c007388 */ /* 0x008fe80000000c00 */
[----:B------:R-:W-:Y:S04]  /*480e0*/  STS.128 [R28+0x300], R12 ;  /* 0x0003000c1c007388 */ /* 0x000fe80000000c00 */
[----:B----4-:R-:W-:Y:S04]  /*480f0*/  STS.128 [R28+0x700], R16 ;  /* 0x000700101c007388 */ /* 0x010fe80000000c00 */
[----:B------:R-:W-:Y:S04]  /*48100*/  STS.128 [R28+0x380], R20 ;  /* 0x000380141c007388 */ /* 0x000fe80000000c00 */
[----:B--2---:R-:W-:Y:S04]  /*48110*/  STS.128 [R28+0x780], R24 ;  /* 0x000780181c007388 */ /* 0x004fe80000000c00 */
[----:B------:R-:W-:Y:S06]  /*48120*/  BAR.SYNC.DEFER_BLOCKING 0x0 ;  /* 0x0000000000007b1d */ /* 0x000fec0000010000 */
[----:B------:R-:W0:Y:S04]  /*48130*/  LDS.128 R4, [R3] ;  /* 0x0000000003047984 */ /* 0x000e280000000c00 */
[----:B------:R-:W1:Y:S04]  /*48140*/  LDS.128 R12, [R3+0x800] ;  /* 0x00080000030c7984 */ /* 0x000e680000000c00 */
[----:B------:R-:W2:Y:S04]  /*48150*/  LDS.128 R8, [R3+0x1000] ;  /* 0x0010000003087984 */ /* 0x000ea80000000c00 */
[----:B------:R-:W-:Y:S04]  /*48160*/  LDS.128 R16, [R0+0x1000] ;  /* 0x0010000000107984 */ /* 0x000fe80000000c00 */
[----:B0-----:R-:W-:Y:S04]  /*48170*/  STL.64 [R1+0x50], R4 ;  /* 0x0000500401007387 */ /* 0x001fe80000100a00 */
[----:B------:R-:W-:Y:S04]  /*48180*/  STL.64 [R1+0x58], R6 ;  /* 0x0000580601007387 */ /* 0x000fe80000100a00 */
[----:B------:R-:W0:Y:S04]  /*48190*/  LDS.128 R4, [R3+0x1800] ;  /* 0x0018000003047984 */ /* 0x000e280000000c00 */
[----:B-1----:R-:W-:Y:S04]  /*481a0*/  STL.64 [R1+0x80], R12 ;  /* 0x0000800c01007387 */ /* 0x002fe80000100a00 */
[----:B------:R-:W-:Y:S04]  /*481b0*/  STL.64 [R1+0x88], R14 ;  /* 0x0000880e01007387 */ /* 0x000fe80000100a00 */
[----:B------:R-:W-:Y:S04]  /*481c0*/  STL [R1+0x13c0], R3 ;  /* 0x0013c00301007387 */ /* 0x000fe80000100800 */
[----:B--2---:R-:W-:Y:S04]  /*481d0*/  STL.64 [R1+0x70], R8 ;  /* 0x0000700801007387 */ /* 0x004fe80000100a00 */
[----:B------:R-:W-:Y:S04]  /*481e0*/  STL.64 [R1+0x78], R10 ;  /* 0x0000780a01007387 */ /* 0x000fe80000100a00 */
[----:B------:R-:W1:Y:S04]  /*481f0*/  LDS.128 R12, [R29] ;  /* 0x000000001d0c7984 */ /* 0x000e680000000c00 */
[----:B------:R-:W-:Y:S04]  /*48200*/  LDS.128 R8, [R29+0x800] ;  /* 0x000800001d087984 */ /* 0x000fe80000000c00 */
[----:B0-----:R-:W-:Y:S04]  /*48210*/  STL.64 [R1+0x60], R4 ;  /* 0x0000600401007387 */ /* 0x001fe80000100a00 */
[----:B------:R-:W-:Y:S04]  /*48220*/  STL.64 [R1+0x68], R6 ;  /* 0x0000680601007387 */ /* 0x000fe80000100a00 */
[----:B------:R-:W0:Y:S04]  /*48230*/  LDS.128 R4, [R29+0x1000] ;  /* 0x001000001d047984 */ /* 0x000e280000000c00 */
[----:B-1----:R-:W-:Y:S04]  /*48240*/  STL.64 [R1+0x40], R12 ;  /* 0x0000400c01007387 */ /* 0x002fe80000100a00 */
[----:B------:R-:W-:Y:S04]  /*48250*/  STL.64 [R1+0x48], R14 ;  /* 0x0000480e01007387 */ /* 0x000fe80000100a00 */
[----:B------:R-:W-:Y:S04]  /*48260*/  LDS.128 R12, [R0+0x800] ;  /* 0x00080000000c7984 */ /* 0x000fe80000000c00 */
[----:B0-----:R-:W-:Y:S01]  /*48270*/  STL.64 [R1+0x20], R4 ;  /* 0x0000200401007387 */ /* 0x001fe20000100a00 */
[----:B------:R-:W-:-:S03]  /*48280*/  IMAD.MOV.U32 R3, RZ, RZ, R7 ;  /* 0x000000ffff037224 */ /* 0x000fc600078e0007 */
[----:B------:R-:W-:Y:S04]  /*48290*/  STL.64 [R1+0x30], R8 ;  /* 0x0000300801007387 */ /* 0x000fe80000100a00 */
[----:B------:R-:W-:Y:S04]  /*482a0*/  STL.64 [R1+0x38], R10 ;  /* 0x0000380a01007387 */ /* 0x000fe80000100a00 */
[----:B------:R-:W-:Y:S04]  /*482b0*/  STL [R1+0x28], R6 ;  /* 0x0000280601007387 */ /* 0x000fe80000100800 */
[----:B------:R-:W0:Y:S04]  /*482c0*/  LDS.128 R4, [R29+0x1800] ;  /* 0x001800001d047984 */ /* 0x000e280000000c00 */
[----:B------:R-:W-:Y:S04]  /*482d0*/  STL [R1+0x13c8], R3 ;  /* 0x0013c80301007387 */ /* 0x000fe80000100800 */
[----:B------:R-:W-:Y:S04]  /*482e0*/  STL [R1+0x13c4], R29 ;  /* 0x0013c41d01007387 */ /* 0x000fe80000100800 */
[----:B------:R-:W-:Y:S04]  /*482f0*/  LDS.128 R8, [R2] ;  /* 0x0000000002087984 */ /* 0x000fe80000000c00 */
[----:B0-----:R-:W-:Y:S04]  /*48300*/  STL.64 [R1+0x90], R4 ;  /* 0x0000900401007387 */ /* 0x001fe80000100a00 */
[----:B------:R-:W-:Y:S04]  /*48310*/  STL.64 [R1+0x98], R6 ;  /* 0x0000980601007387 */ /* 0x000fe80000100a00 */
[----:B------:R-:W0:Y:S04]  /*48320*/  LDS.128 R4, [R2+0x800] ;  /* 0x0008000002047984 */ /* 0x000e280000000c00 */
[----:B0-----:R-:W-:Y:S01]  /*48330*/  STL.64 [R1], R4 ;  /* 0x0000000401007387 */ /* 0x001fe20000100a00 */
[----:B------:R-:W-:-:S03]  /*48340*/  IMAD.MOV.U32 R29, RZ, RZ, R7 ;  /* 0x000000ffff1d7224 */ /* 0x000fc600078e0007 */
[----:B------:R-:W-:Y:S04]  /*48350*/  STL.64 [R1+0x10], R8 ;  /* 0x0000100801007387 */ /* 0x000fe80000100a00 */
[----:B------:R-:W-:Y:S04]  /*48360*/  STL.64 [R1+0x18], R10 ;  /* 0x0000180a01007387 */ /* 0x000fe80000100a00 */
[----:B------:R-:W-:Y:S04]  /*48370*/  STL [R1+0x8], R6 ;  /* 0x0000080601007387 */ /* 0x000fe80000100800 */
[----:B------:R-:W2:Y:S04]  /*48380*/  LDL.LU R20, [R1+0xc0] ;  /* 0x0000c00001147983 */ /* 0x000ea80000300800 */
[----:B------:R-:W2:Y:S04]  /*48390*/  LDL.LU R21, [R1+0xc4] ;  /* 0x0000c40001157983 */ /* 0x000ea80000300800 */
[----:B------:R-:W3:Y:S04]  /*483a0*/  LDL.LU R22, [R1+0xc8] ;  /* 0x0000c80001167983 */ /* 0x000ee80000300800 */
[----:B------:R-:W3:Y:S04]  /*483b0*/  LDL.LU R23, [R1+0xcc] ;  /* 0x0000cc0001177983 */ /* 0x000ee80000300800 */
[----:B------:R-:W0:Y:S04]  /*483c0*/  LDS.128 R4, [R2+0x1000] ;  /* 0x0010000002047984 */ /* 0x000e280000000c00 */
[----:B------:R-:W1:Y:S04]  /*483d0*/  LDS.128 R8, [R2+0x1800] ;  /* 0x0018000002087984 */ /* 0x000e680000000c00 */
[----:B---3--:R-:W-:Y:S04]  /*483e0*/  STL.64 [R1+0x1480], R22 ;  /* 0x0014801601007387 */ /* 0x008fe80000100a00 */
[----:B--2---:R-:W-:Y:S04]  /*483f0*/  STL.64 [R1+0x1478], R20 ;  /* 0x0014781401007387 */ /* 0x004fe80000100a00 */
[----:B------:R-:W2:Y:S04]  /*48400*/  LDL.LU R24, [R1+0xd0] ;  /* 0x0000d00001187983 */ /* 0x000ea80000300800 */
[----:B------:R-:W2:Y:S04]  /*48410*/  LDL.LU R25, [R1+0xd4] ;  /* 0x0000d40001197983 */ /* 0x000ea80000300800 */
[----:B------:R-:W2:Y:S04]  /*48420*/  LDL.LU R26, [R1+0xd8] ;  /* 0x0000d800011a7983 */ /* 0x000ea80000300800 */
[----:B------:R-:W2:Y:S04]  /*48430*/  LDL.LU R27, [R1+0xdc] ;  /* 0x0000dc00011b7983 */ /* 0x000ea80000300800 */
[----:B------:R-:W-:Y:S04]  /*48440*/  STL [R1+0x13cc], R29 ;  /* 0x0013cc1d01007387 */ /* 0x000fe80000100800 */
[----:B0-----:R-:W-:Y:S04]  /*48450*/  STL [R1+0x13fc], R4 ;  /* 0x0013fc0401007387 */ /* 0x001fe80000100800 */
[----:B------:R-:W-:Y:S04]  /*48460*/  STL [R1+0x13e8], R5 ;  /* 0x0013e80501007387 */ /* 0x000fe80000100800 */
[----:B------:R0:W-:Y:S04]  /*48470*/  STL [R1+0x13d8], R6 ;  /* 0x0013d80601007387 */ /* 0x0001e80000100800 */
[----:B------:R-:W-:Y:S04]  /*48480*/  STL [R1+0x13d0], R7 ;  /* 0x0013d00701007387 */ /* 0x000fe80000100800 */
[----:B-1----:R-:W-:Y:S01]  /*48490*/  STL [R1+0x154], R9 ;  /* 0x0001540901007387 */ /* 0x002fe20000100800 */
[----:B0-----:R-:W-:-:S03]  /*484a0*/  IMAD.MOV.U32 R6, RZ, RZ, R8 ;  /* 0x000000ffff067224 */ /* 0x001fc600078e0008 */
[----:B------:R-:W-:Y:S04]  /*484b0*/  STL.64 [R1+0x158], R10 ;  /* 0x0001580a01007387 */ /* 0x000fe80000100a00 */
[----:B------:R-:W0:Y:S04]  /*484c0*/  LDS.128 R8, [R0] ;  /* 0x0000000000087984 */ /* 0x000e280000000c00 */
[----:B------:R-:W1:Y:S04]  /*484d0*/  LDS.128 R20, [R0+0x1800] ;  /* 0x0018000000147984 */ /* 0x000e680000000c00 */
[----:B------:R-:W-:Y:S06]  /*484e0*/  BAR.SYNC.DEFER_BLOCKING 0x0 ;  /* 0x0000000000007b1d */ /* 0x000fec0000010000 */
[----:B0-----:R-:W-:Y:S04]  /*484f0*/  STL [R1+0x13ec], R9 ;  /* 0x0013ec0901007387 */ /* 0x001fe80000100800 */
[----:B------:R-:W-:Y:S04]  /*48500*/  STL [R1+0x13dc], R10 ;  /* 0x0013dc0a01007387 */ /* 0x000fe80000100800 */
[----:B------:R-:W-:Y:S04]  /*48510*/  STL [R1+0x13d4], R11 ;  /* 0x0013d40b01007387 */ /* 0x000fe80000100800 */
[----:B------:R-:W-:Y:S04]  /*48520*/  STL [R1+0x13f0], R13 ;  /* 0x0013f00d01007387 */ /* 0x000fe80000100800 */
[----:B------:R-:W-:Y:S04]  /*48530*/  STL [R1+0x13e4], R14 ;  /* 0x0013e40e01007387 */ /* 0x000fe80000100800 */
[----:B------:R-:W-:Y:S04]  /*48540*/  STL [R1+0x13e0], R15 ;  /* 0x0013e00f01007387 */ /* 0x000fe80000100800 */
[----:B------:R0:W-:Y:S04]  /*48550*/  STL [R1+0x1418], R12 ;  /* 0x0014180c01007387 */ /* 0x0001e80000100800 */
[----:B0-----:R-:W3:Y:S04]  /*48560*/  LDL.LU R12, [R1+0xb0] ;  /* 0x0000b000010c7983 */ /* 0x001ee80000300800 */
[----:B------:R-:W3:Y:S04]  /*48570*/  LDL.LU R13, [R1+0xb4] ;  /* 0x0000b400010d7983 */ /* 0x000ee80000300800 */
[----:B------:R-:W3:Y:S04]  /*48580*/  LDL.LU R14, [R1+0xb8] ;  /* 0x0000b800010e7983 */ /* 0x000ee80000300800 */
[----:B------:R-:W3:Y:S04]  /*48590*/  LDL.LU R15, [R1+0xbc] ;  /* 0x0000bc00010f7983 */ /* 0x000ee80000300800 */
[----:B------:R-:W-:Y:S04]  /*485a0*/  STL [R1+0x13f8], R18 ;  /* 0x0013f81201007387 */ /* 0x000fe80000100800 */
[----:B------:R-:W-:Y:S04]  /*485b0*/  STL [R1+0x13f4], R19 ;  /* 0x0013f41301007387 */ /* 0x000fe80000100800 */
[----:B------:R0:W-:Y:S01]  /*485c0*/  STL.64 [R1+0x1460], R16 ;  /* 0x0014601001007387 */ /* 0x0001e20000100a00 */
[----:B-1----:R-:W-:-:S02]  /*485d0*/  IMAD.MOV.U32 R3, RZ, RZ, R22 ;  /* 0x000000ffff037224 */ /* 0x002fc400078e0016 */
[----:B------:R-:W-:Y:S02]  /*485e0*/  IMAD.MOV.U32 R7, RZ, RZ, R20 ;  /* 0x000000ffff077224 */ /* 0x000fe400078e0014 */
[----:B------:R-:W-:Y:S01]  /*485f0*/  IMAD.MOV.U32 R29, RZ, RZ, R21 ;  /* 0x000000ffff1d7224 */ /* 0x000fe200078e0015 */
[----:B0-----:R-:W4:Y:S04]  /*48600*/  LDL.LU R16, [R1+0xa0] ;  /* 0x0000a00001107983 */ /* 0x001f280000300800 */
[----:B------:R-:W4:Y:S04]  /*48610*/  LDL.LU R17, [R1+0xa4] ;  /* 0x0000a40001117983 */ /* 0x000f280000300800 */
[----:B------:R-:W4:Y:S04]  /*48620*/  LDL.LU R18, [R1+0xa8] ;  /* 0x0000a80001127983 */ /* 0x000f280000300800 */
[----:B------:R-:W4:Y:S04]  /*48630*/  LDL.LU R19, [R1+0xac] ;  /* 0x0000ac0001137983 */ /* 0x000f280000300800 */
[----:B------:R0:W-:Y:S04]  /*48640*/  STL [R1+0x16c], R23 ;  /* 0x00016c1701007387 */ /* 0x0001e80000100800 */
[----:B0-----:R-:W5:Y:S04]  /*48650*/  LDL.LU.64 R22, [R1+0x1480] ;  /* 0x0014800001167983 */ /* 0x001f680000300a00 */
[----:B------:R-:W5:Y:S04]  /*48660*/  LDL.LU.64 R20, [R1+0x1478] ;  /* 0x0014780001147983 */ /* 0x000f680000300a00 */
[----:B------:R-:W-:Y:S04]  /*48670*/  STL.64 [R1+0x1400], R6 ;  /* 0x0014000601007387 */ /* 0x000fe80000100a00 */
[----:B--2---:R-:W-:Y:S04]  /*48680*/  STS.128 [R28+0x480], R24 ;  /* 0x000480181c007388 */ /* 0x004fe80000000c00 */
[----:B---3--:R-:W-:Y:S04]  /*48690*/  STS.128 [R28+0x400], R12 ;  /* 0x0004000c1c007388 */ /* 0x008fe80000000c00 */
[----:B----4-:R-:W-:Y:S04]  /*486a0*/  STS.128 [R28], R16 ;  /* 0x000000101c007388 */ /* 0x010fe80000000c00 */
[----:B-----5:R0:W-:Y:S04]  /*486b0*/  STS.128 [R28+0x80], R20 ;  /* 0x000080141c007388 */ /* 0x0201e80000000c00 */
        /* <DEDUP_REMOVED lines=16> */
[----:B------:R-:W4:Y:S04]  /*487c0*/  LDL.LU R4, [R1+0xe0] ;  /* 0x0000e00001047983 */ /* 0x000f280000300800 */
[----:B------:R-:W4:Y:S04]  /*487d0*/  LDL.LU R5, [R1+0xe4] ;  /* 0x0000e40001057983 */ /* 0x000f280000300800 */
[----:B------:R-:W4:Y:S04]  /*487e0*/  LDL.LU R6, [R1+0xe8] ;  /* 0x0000e80001067983 */ /* 0x000f280000300800 */
[----:B------:R-:W4:Y:S04]  /*487f0*/  LDL.LU R7, [R1+0xec] ;  /* 0x0000ec0001077983 */ /* 0x000f280000300800 */
[----:B------:R-:W5:Y:S04]  /*48800*/  LDL.LU R16, [R1+0x100] ;  /* 0x0001000001107983 */ /* 0x000f680000300800 */
[----:B------:R-:W5:Y:S04]  /*48810*/  LDL.LU R17, [R1+0x104] ;  /* 0x0001040001117983 */ /* 0x000f680000300800 */
[----:B------:R-:W2:Y:S04]  /*48820*/  LDL.LU R18, [R1+0x108] ;  /* 0x0001080001127983 */ /* 0x000ea80000300800 */
[----:B------:R-:W2:Y:S04]  /*48830*/  LDL.LU R19, [R1+0x10c] ;  /* 0x00010c0001137983 */ /* 0x000ea80000300800 */
[----:B--2---:R-:W-:Y:S04]  /*48840*/  STL.64 [R1+0x1470], R18 ;  /* 0x0014701201007387 */ /* 0x004fe80000100a00 */
[----:B-----5:R0:W-:Y:S04]  /*48850*/  STL.64 [R1+0x1468], R16 ;  /* 0x0014681001007387 */ /* 0x0201e80000100a00 */
[----:B0-----:R-:W2:Y:S04]  /*48860*/  LDL.LU R16, [R1+0xf0] ;  /* 0x0000f00001107983 */ /* 0x001ea80000300800 */
[----:B------:R-:W2:Y:S04]  /*48870*/  LDL.LU R17, [R1+0xf4] ;  /* 0x0000f40001117983 */ /* 0x000ea80000300800 */
[----:B------:R-:W2:Y:S04]  /*48880*/  LDL.LU R18, [R1+0xf8] ;  /* 0x0000f80001127983 */ /* 0x000ea80000300800 */
[----:B------:R-:W2:Y:S04]  /*48890*/  LDL.LU R19, [R1+0xfc] ;  /* 0x0000fc0001137983 */ /* 0x000ea80000300800 */
[----:B---3--:R-:W-:Y:S04]  /*488a0*/  STL.64 [R1+0x1448], R22 ;  /* 0x0014481601007387 */ /* 0x008fe80000100a00 */
[----:B------:R0:W-:Y:S04]  /*488b0*/  STL.64 [R1+0x1440], R20 ;  /* 0x0014401401007387 */ /* 0x0001e80000100a00 */
[----:B0-----:R-:W3:Y:S04]  /*488c0*/  LDL.LU R20, [R1+0x120] ;  /* 0x0001200001147983 */ /* 0x001ee80000300800 */
[----:B------:R-:W3:Y:S04]  /*488d0*/  LDL.LU R21, [R1+0x124] ;  /* 0x0001240001157983 */ /* 0x000ee80000300800 */
[----:B------:R-:W5:Y:S04]  /*488e0*/  LDL.LU R22, [R1+0x128] ;  /* 0x0001280001167983 */ /* 0x000f680000300800 */
[----:B------:R-:W5:Y:S04]  /*488f0*/  LDL.LU R23, [R1+0x12c] ;  /* 0x00012c0001177983 */ /* 0x000f680000300800 */
[----:B----4-:R-:W-:Y:S04]  /*48900*/  STS.128 [R28+0x100], R4 ;  /* 0x000100041c007388 */ /* 0x010fe80000000c00 */
[----:B-----5:R-:W-:Y:S04]  /*48910*/  STL.64 [R1+0x1458], R22 ;  /* 0x0014581601007387 */ /* 0x020fe80000100a00 */
[----:B---3--:R0:W-:Y:S04]  /*48920*/  STL.64 [R1+0x1450], R20 ;  /* 0x0014501401007387 */ /* 0x0081e80000100a00 */
[----:B0-----:R-:W3:Y:S04]  /*48930*/  LDL.LU R20, [R1+0x110] ;  /* 0x0001100001147983 */ /* 0x001ee80000300800 */
[----:B------:R-:W3:Y:S04]  /*48940*/  LDL.LU R21, [R1+0x114] ;  /* 0x0001140001157983 */ /* 0x000ee80000300800 */
        /* <DEDUP_REMOVED lines=8> */
[----:B------:R-:W5:Y:S04]  /*489d0*/  LDL.LU R26, [R1+0x4f8] ;  /* 0x0004f800011a7983 */ /* 0x000f680000300800 */
[----:B------:R-:W5:Y:S04]  /*489e0*/  LDL.LU R27, [R1+0x4fc] ;  /* 0x0004fc00011b7983 */ /* 0x000f680000300800 */
[----:B------:R-:W3:Y:S04]  /*489f0*/  LDL.LU R9, [R1+0xf9c] ;  /* 0x000f9c0001097983 */ /* 0x000ee80000300800 */
[----:B------:R-:W3:Y:S04]  /*48a00*/  LDL.LU R2, [R1+0xf14] ;  /* 0x000f140001027983 */ /* 0x000ee80000300800 */
[----:B------:R-:W3:Y:S04]  /*48a10*/  LDL.LU R4, [R1+0x510] ;  /* 0x0005100001047983 */ /* 0x000ee80000300800 */
[----:B------:R-:W3:Y:S04]  /*48a20*/  LDL.LU R5, [R1+0x514] ;  /* 0x0005140001057983 */ /* 0x000ee80000300800 */
[----:B------:R-:W3:Y:S04]  /*48a30*/  LDL.LU R6, [R1+0x518] ;  /* 0x0005180001067983 */ /* 0x000ee80000300800 */
[----:B------:R-:W3:Y:S04]  /*48a40*/  LDL.LU R7, [R1+0x51c] ;  /* 0x00051c0001077983 */ /* 0x000ee80000300800 */
[----:B--2---:R-:W-:Y:S04]  /*48a50*/  STS.128 [R28+0x500], R16 ;  /* 0x000500101c007388 */ /* 0x004fe80000000c00 */
[----:B---3--:R-:W-:Y:S04]  /*48a60*/  STL.64 [R1+0x1410], R6 ;  /* 0x0014100601007387 */ /* 0x008fe80000100a00 */
[----:B------:R0:W-:Y:S04]  /*48a70*/  STL.64 [R1+0x1408], R4 ;  /* 0x0014080401007387 */ /* 0x0001e80000100a00 */
[----:B0-----:R-:W2:Y:S04]  /*48a80*/  LDL.LU R4, [R1+0x500] ;  /* 0x0005000001047983 */ /* 0x001ea80000300800 */
[----:B------:R-:W2:Y:S04]  /*48a90*/  LDL.LU R5, [R1+0x504] ;  /* 0x0005040001057983 */ /* 0x000ea80000300800 */
[----:B------:R-:W2:Y:S04]  /*48aa0*/  LDL.LU R6, [R1+0x508] ;  /* 0x0005080001067983 */ /* 0x000ea80000300800 */
[----:B------:R-:W2:Y:S04]  /*48ab0*/  LDL.LU R7, [R1+0x50c] ;  /* 0x00050c0001077983 */ /* 0x000ea80000300800 */
[----:B------:R-:W3:Y:S04]  /*48ac0*/  LDL.LU.64 R18, [R1+0x1470] ;  /* 0x0014700001127983 */ /* 0x000ee80000300a00 */
[----:B------:R-:W3:Y:S04]  /*48ad0*/  LDL.LU.64 R16, [R1+0x1468] ;  /* 0x0014680001107983 */ /* 0x000ee80000300a00 */
[----:B------:R-:W2:Y:S04]  /*48ae0*/  LDL.LU R0, [R1+0x4c8] ;  /* 0x0004c80001007983 */ /* 0x000ea80000300800 */
[----:B------:R-:W-:Y:S04]  /*48af0*/  STS.128 [R28+0x580], R20 ;  /* 0x000580141c007388 */ /* 0x000fe80000000c00 */
[----:B---3--:R0:W-:Y:S04]  /*48b00*/  STS.128 [R28+0x180], R16 ;  /* 0x000180101c007388 */ /* 0x0081e80000000c00 */
[----:B0-----:R-:W3:Y:S04]  /*48b10*/  LDL.LU.64 R16, [R1+0x1460] ;  /* 0x0014600001107983 */ /* 0x001ee80000300a00 */
[----:B------:R-:W2:Y:S04]  /*48b20*/  LDL.LU R11, [R1+0xf18] ;  /* 0x000f1800010b7983 */ /* 0x000ea80000300800 */
[----:B------:R-:W2:Y:S01]  /*48b30*/  LDL.LU R18, [R1+0x50] ;  /* 0x0000500001127983 */ /* 0x000ea20000300800 */
[----:B------:R-:W-:-:S03]  /*48b40*/  ISETP.GE.AND P0, PT, R2, c[0x0][0x178], PT ;  /* 0x00005e0002007a0c */ /* 0x000fc60003f06270 */
[----:B------:R-:W2:Y:S01]  /*48b50*/  LDL.LU.64 R22, [R1+0x1458] ;  /* 0x0014580001167983 */ /* 0x000ea20000300a00 */
[----:B------:R-:W-:-:S03]  /*48b60*/  ISETP.LT.AND P1, PT, R9, c[0x0][0x17c], !P0 ;  /* 0x00005f0009007a0c */ /* 0x000fc60004721270 */
[----:B------:R-:W2:Y:S04]  /*48b70*/  LDL.LU.64 R20, [R1+0x1450] ;  /* 0x0014500001147983 */ /* 0x000ea80000300a00 */
[----:B--2---:R0:W-:Y:S04]  /*48b80*/  STS.128 [R28+0x200], R20 ;  /* 0x000200141c007388 */ /* 0x0041e80000000c00 */
[----:B0-----:R-:W2:Y:S04]  /*48b90*/  LDL.LU.64 R22, [R1+0x1448] ;  /* 0x0014480001167983 */ /* 0x001ea80000300a00 */
[----:B------:R-:W2:Y:S04]  /*48ba0*/  LDL.LU.64 R20, [R1+0x1440] ;  /* 0x0014400001147983 */ /* 0x000ea80000300a00 */
[----:B------:R-:W3:Y:S04]  /*48bb0*/  LDL.LU R9, [R1+0xf1c] ;  /* 0x000f1c0001097983 */ /* 0x000ee80000300800 */
[----:B------:R-:W3:Y:S04]  /*48bc0*/  LDL.LU R19, [R1+0x40] ;  /* 0x0000400001137983 */ /* 0x000ee80000300800 */
[----:B--2---:R0:W-:Y:S04]  /*48bd0*/  STS.128 [R28+0x600], R20 ;  /* 0x000600141c007388 */ /* 0x0041e80000000c00 */
[----:B0-----:R-:W2:Y:S04]  /*48be0*/  LDL.LU.64 R22, [R1+0x1438] ;  /* 0x0014380001167983 */ /* 0x001ea80000300a00 */
[----:B------:R-:W2:Y:S04]  /*48bf0*/  LDL.LU.64 R20, [R1+0x1430] ;  /* 0x0014300001147983 */ /* 0x000ea80000300a00 */
[----:B----4-:R-:W-:Y:S04]  /*48c00*/  STS.128 [R28+0x680], R12 ;  /* 0x0006800c1c007388 */ /* 0x010fe80000000c00 */
[----:B------:R-:W-:Y:S04]  /*48c10*/  STS.128 [R28+0x380], R4 ;  /* 0x000380041c007388 */ /* 0x000fe80000000c00 */
[----:B--2---:R0:W-:Y:S04]  /*48c20*/  STS.128 [R28+0x280], R20 ;  /* 0x000280141c007388 */ /* 0x0041e80000000c00 */
[----:B0-----:R-:W2:Y:S04]  /*48c30*/  LDL.LU.64 R22, [R1+0x1428] ;  /* 0x0014280001167983 */ /* 0x001ea80000300a00 */
[----:B------:R-:W2:Y:S04]  /*48c40*/  LDL.LU.64 R20, [R1+0x1420] ;  /* 0x0014200001147983 */ /* 0x000ea80000300a00 */
[----:B------:R-:W4:Y:S04]  /*48c50*/  LDL.LU R10, [R1+0x10] ;  /* 0x00001000010a7983 */ /* 0x000f280000300800 */
[----:B------:R-:W2:Y:S04]  /*48c60*/  LDL.LU R12, [R1+0x1418] ;  /* 0x00141800010c7983 */ /* 0x000ea80000300800 */
[----:B------:R-:W2:Y:S04]  /*48c70*/  LDL.LU R15, [R1+0xf20] ;  /* 0x000f2000010f7983 */ /* 0x000ea80000300800 */
[----:B------:R-:W2:Y:S04]  /*48c80*/  LDL.LU R14, [R1+0xf24] ;  /* 0x000f2400010e7983 */ /* 0x000ea80000300800 */
[----:B------:R-:W2:Y:S04]  /*48c90*/  LDL.LU R13, [R1+0x80] ;  /* 0x00008000010d7983 */ /* 0x000ea80000300800 */
[----:B------:R-:W2:Y:S04]  /*48ca0*/  LDL.LU.64 R6, [R1+0x1410] ;  /* 0x0014100001067983 */ /* 0x000ea80000300a00 */
[----:B------:R-:W2:Y:S01]  /*48cb0*/  LDL.LU.64 R4, [R1+0x1408] ;  /* 0x0014080001047983 */ /* 0x000ea20000300a00 */
[----:B------:R-:W-:-:S03]  /*48cc0*/  ISETP.LT.AND P3, PT, R11, c[0x0][0x17c], !P0 ;  /* 0x00005f000b007a0c */ /* 0x000fc60004761270 */
[----:B-----5:R0:W-:Y:S02]  /*48cd0*/  STS.128 [R28+0x700], R24 ;  /* 0x000700181c007388 */ /* 0x0201e40000000c00 */
[----:B0-----:R-:W-:Y:S02]  /*48ce0*/  IMAD R26, R11, c[0x0][0x198], RZ ;  /* 0x000066000b1a7a24 */ /* 0x001fe400078e02ff */
[----:B------:R-:W-:Y:S01]  /*48cf0*/  IMAD R2, R2, c[0x0][0x194], RZ ;  /* 0x0000650002027a24 */ /* 0x000fe200078e02ff */
[----:B--2---:R0:W-:Y:S04]  /*48d00*/  STS.128 [R28+0x780], R4 ;  /* 0x000780041c007388 */ /* 0x0041e80000000c00 */
[----:B0-----:R-:W2:Y:S04]  /*48d10*/  LDL.LU.64 R6, [R1+0x1400] ;  /* 0x0014000001067983 */ /* 0x001ea80000300a00 */
[----:B------:R-:W5:Y:S04]  /*48d20*/  LDL.LU R11, [R1+0xf28] ;  /* 0x000f2800010b7983 */ /* 0x000f680000300800 */
[----:B------:R-:W2:Y:S04]  /*48d30*/  LDL.LU R4, [R1+0xf2c] ;  /* 0x000f2c0001047983 */ /* 0x000ea80000300800 */
[----:B------:R0:W-:Y:S04]  /*48d40*/  STS.128 [R28+0x300], R20 ;  /* 0x000300141c007388 */ /* 0x0001e80000000c00 */
[----:B------:R-:W-:Y:S01]  /*48d50*/  BAR.SYNC.DEFER_BLOCKING 0x0 ;  /* 0x0000000000007b1d */ /* 0x000fe20000010000 */
[----:B------:R-:W-:Y:S01]  /*48d60*/  ISETP.LT.AND P4, PT, R0, c[0x0][0x17c], !P0 ;  /* 0x00005f0000007a0c */ /* 0x000fe20004781270 */
[----:B---3--:R-:W-:-:S02]  /*48d70*/  IMAD R25, R9, c[0x0][0x198], RZ ;  /* 0x0000660009197a24 */ /* 0x008fc400078e02ff */
[----:B0-----:R-:W-:Y:S01]  /*48d80*/  IMAD R21, R0, c[0x0][0x198], RZ ;  /* 0x0000660000157a24 */ /* 0x001fe200078e02ff */
[----:B------:R-:W-:-:S04]  /*48d90*/  LEA R0, P2, R2, c[0x0][0x170], 0x1 ;  /* 0x00005c0002007a11 */ /* 0x000fc800078408ff */
[----:B------:R-:W-:Y:S02]  /*48da0*/  LEA.HI.X.SX32 R2, R2, c[0x0][0x174], 0x1, P2 ;  /* 0x00005d0002027a11 */ /* 0x000fe400010f0eff */
[-C--:B------:R-:W-:Y:S02]  /*48db0*/  LEA R22, P5, R21, R0.reuse, 0x1 ;  /* 0x0000000015167211 */ /* 0x080fe400078a08ff */
[----:B------:R-:W-:Y:S02]  /*48dc0*/  ISETP.LT.AND P2, PT, R9, c[0x0][0x17c], !P0 ;  /* 0x00005f0009007a0c */ /* 0x000fe40004741270 */
[----:B------:R-:W-:Y:S01]  /*48dd0*/  LEA R20, P6, R26, R0, 0x1 ;  /* 0x000000001a147211 */ /* 0x000fe200078c08ff */
[----:B------:R-:W-:Y:S01]  /*48de0*/  IMAD R27, R14, c[0x0][0x198], RZ ;  /* 0x000066000e1b7a24 */ /* 0x000fe200078e02ff */
[----:B------:R-:W-:Y:S01]  /*48df0*/  LEA.HI.X.SX32 R23, R21, R2, 0x1, P5 ;  /* 0x0000000215177211 */ /* 0x000fe200028f0eff */
[----:B------:R-:W3:Y:S01]  /*48e00*/  LDL.LU R9, [R1+0x30] ;  /* 0x0000300001097983 */ /* 0x000ee20000300800 */
[----:B------:R-:W-:-:S02]  /*48e10*/  LEA R24, P5, R25, R0, 0x1 ;  /* 0x0000000019187211 */ /* 0x000fc400078a08ff */
[-C--:B------:R-:W-:Y:S01]  /*48e20*/  LEA.HI.X.SX32 R21, R26, R2.reuse, 0x1, P6 ;  /* 0x000000021a157211 */ /* 0x080fe200030f0eff */
[----:B------:R0:W-:Y:S01]  /*48e30*/  @P4 STG.E.U16 [R22.64], R18 ;  /* 0x0000001216004986 */ /* 0x0001e2000c10150a */
[----:B------:R-:W-:-:S03]  /*48e40*/  LEA.HI.X.SX32 R25, R25, R2, 0x1, P5 ;  /* 0x0000000219197211 */ /* 0x000fc600028f0eff */
[----:B------:R-:W-:Y:S01]  /*48e50*/  @P3 STG.E.U16 [R20.64], R19 ;  /* 0x0000001314003986 */ /* 0x000fe2000c10150a */
[----:B------:R-:W-:-:S03]  /*48e60*/  ISETP.LT.AND P3, PT, R14, c[0x0][0x17c], !P0 ;  /* 0x00005f000e007a0c */ /* 0x000fc60004761270 */
[----:B----4-:R1:W-:Y:S01]  /*48e70*/  @P2 STG.E.U16 [R24.64], R10 ;  /* 0x0000000a18002986 */ /* 0x0103e2000c10150a */
[----:B------:R-:W-:-:S03]  /*48e80*/  ISETP.LT.AND P4, PT, R15, c[0x0][0x17c], !P0 ;  /* 0x00005f000f007a0c */ /* 0x000fc60004781270 */
[----:B------:R-:W4:Y:S01]  /*48e90*/  LDL.LU R5, [R1] ;  /* 0x0000000001057983 */ /* 0x000f220000300800 */
[----:B0-----:R-:W-:-:S03]  /*48ea0*/  IMAD R22, R15, c[0x0][0x198], RZ ;  /* 0x000066000f167a24 */ /* 0x001fc600078e02ff */
[----:B------:R-:W4:Y:S01]  /*48eb0*/  LDL.LU R14, [R1+0xf34] ;  /* 0x000f3400010e7983 */ /* 0x000f220000300800 */
[----:B-1----:R-:W-:-:S03]  /*48ec0*/  LEA R24, P5, R27, R0, 0x1 ;  /* 0x000000001b187211 */ /* 0x002fc600078a08ff */
[----:B------:R-:W4:Y:S01]  /*48ed0*/  LDL.LU R15, [R1+0xf38] ;  /* 0x000f3800010f7983 */ /* 0x000f220000300800 */
[----:B------:R-:W-:-:S03]  /*48ee0*/  LEA.HI.X.SX32 R25, R27, R2, 0x1, P5 ;  /* 0x000000021b197211 */ /* 0x000fc600028f0eff */
[----:B------:R-:W4:Y:S01]  /*48ef0*/  LDL.LU R28, [R1+0x70] ;  /* 0x00007000011c7983 */ /* 0x000f220000300800 */
[----:B------:R-:W-:-:S04]  /*48f00*/  LEA R20, P6, R22, R0, 0x1 ;  /* 0x0000000016147211 */ /* 0x000fc800078c08ff */
[----:B------:R-:W-:-:S05]  /*48f10*/  LEA.HI.X.SX32 R21, R22, R2, 0x1, P6 ;  /* 0x0000000216157211 */ /* 0x000fca00030f0eff */
[----:B------:R0:W-:Y:S01]  /*48f20*/  @P4 STG.E.U16 [R20.64], R8 ;  /* 0x0000000814004986 */ /* 0x0001e2000c10150a */
[C---:B-----5:R-:W-:Y:S01]  /*48f30*/  IMAD R23, R11.reuse, c[0x0][0x198], RZ ;  /* 0x000066000b177a24 */ /* 0x060fe200078e02ff */
[----:B------:R-:W-:Y:S02]  /*48f40*/  ISETP.LT.AND P2, PT, R11, c[0x0][0x17c], !P0 ;  /* 0x00005f000b007a0c */ /* 0x000fe40004741270 */
[----:B------:R-:W5:Y:S04]  /*48f50*/  LDL.LU R11, [R1+0x20] ;  /* 0x00002000010b7983 */ /* 0x000f680000300800 */
[----:B------:R-:W5:Y:S01]  /*48f60*/  LDL.LU R27, [R1+0xf30] ;  /* 0x000f3000011b7983 */ /* 0x000f620000300800 */
[C---:B--2---:R-:W-:Y:S01]  /*48f70*/  IMAD R26, R4.reuse, c[0x0][0x198], RZ ;  /* 0x00006600041a7a24 */ /* 0x044fe200078e02ff */
[----:B------:R-:W-:-:S02]  /*48f80*/  ISETP.LT.AND P4, PT, R4, c[0x0][0x17c], !P0 ;  /* 0x00005f0004007a0c */ /* 0x000fc40004781270 */
[----:B------:R-:W2:Y:S01]  /*48f90*/  LDL.LU R4, [R1+0xf40] ;  /* 0x000f400001047983 */ /* 0x000ea20000300800 */
[----:B------:R-:W-:-:S03]  /*48fa0*/  LEA R22, P6, R23, R0, 0x1 ;  /* 0x0000000017167211 */ /* 0x000fc600078c08ff */
[----:B------:R-:W-:Y:S01]  /*48fb0*/  @P3 STG.E.U16 [R24.64], R13 ;  /* 0x0000000d18003986 */ /* 0x000fe2000c10150a */
[----:B------:R-:W-:Y:S02]  /*48fc0*/  LEA.HI.X.SX32 R23, R23, R2, 0x1, P6 ;  /* 0x0000000217177211 */ /* 0x000fe400030f0eff */
[----:B0-----:R-:W-:-:S04]  /*48fd0*/  LEA R20, P5, R26, R0, 0x1 ;  /* 0x000000001a147211 */ /* 0x001fc800078a08ff */
[----:B------:R-:W-:Y:S01]  /*48fe0*/  LEA.HI.X.SX32 R21, R26, R2, 0x1, P5 ;  /* 0x000000021a157211 */ /* 0x000fe200028f0eff */
[----:B---3--:R-:W-:Y:S04]  /*48ff0*/  @P2 STG.E.U16 [R22.64], R9 ;  /* 0x0000000916002986 */ /* 0x008fe8000c10150a */
[----:B----4-:R0:W-:Y:S01]  /*49000*/  @P4 STG.E.U16 [R20.64], R5 ;  /* 0x0000000514004986 */ /* 0x0101e2000c10150a */
[C---:B------:R-:W-:Y:S02]  /*49010*/  ISETP.LT.AND P2, PT, R14.reuse, c[0x0][0x17c], !P0 ;  /* 0x00005f000e007a0c */ /* 0x040fe40004741270 */
[C---:B------:R-:W-:Y:S01]  /*49020*/  ISETP.LT.AND P4, PT, R15.reuse, c[0x0][0x17c], !P0 ;  /* 0x00005f000f007a0c */ /* 0x040fe20004781270 */
[----:B0-----:R-:W-:Y:S02]  /*49030*/  IMAD R21, R15, c[0x0][0x198], RZ ;  /* 0x000066000f157a24 */ /* 0x001fe400078e02ff */
[C---:B-----5:R-:W-:Y:S01]  /*49040*/  IMAD R25, R27.reuse, c[0x0][0x198], RZ ;  /* 0x000066001b197a24 */ /* 0x060fe200078e02ff */
[----:B------:R-:W-:Y:S01]  /*49050*/  ISETP.LT.AND P3, PT, R27, c[0x0][0x17c], !P0 ;  /* 0x00005f001b007a0c */ /* 0x000fe20004761270 */
[----:B------:R-:W-:-:S02]  /*49060*/  IMAD R27, R14, c[0x0][0x198], RZ ;  /* 0x000066000e1b7a24 */ /* 0x000fc400078e02ff */
[----:B------:R-:W3:Y:S01]  /*49070*/  LDL.LU R14, [R1+0x60] ;  /* 0x00006000010e7983 */ /* 0x000ee20000300800 */
[-C--:B------:R-:W-:Y:S02]  /*49080*/  LEA R22, P6, R25, R0.reuse, 0x1 ;  /* 0x0000000019167211 */ /* 0x080fe400078c08ff */
[----:B------:R-:W-:Y:S01]  /*49090*/  LEA R24, P5, R27, R0, 0x1 ;  /* 0x000000001b187211 */ /* 0x000fe200078a08ff */
[----:B------:R-:W4:Y:S01]  /*490a0*/  LDL.LU R15, [R1+0x90] ;  /* 0x00009000010f7983 */ /* 0x000f220000300800 */
[-C--:B------:R-:W-:Y:S01]  /*490b0*/  LEA.HI.X.SX32 R23, R25, R2.reuse, 0x1, P6 ;  /* 0x0000000219177211 */ /* 0x080fe200030f0eff */
[C---:B--2---:R-:W-:Y:S01]  /*490c0*/  IMAD R26, R4.reuse, c[0x0][0x198], RZ ;  /* 0x00006600041a7a24 */ /* 0x044fe200078e02ff */
[----:B------:R-:W-:Y:S02]  /*490d0*/  LEA.HI.X.SX32 R25, R27, R2, 0x1, P5 ;  /* 0x000000021b197211 */ /* 0x000fe400028f0eff */
[----:B------:R-:W2:Y:S04]  /*490e0*/  LDL.LU R27, [R1+0xf48] ;  /* 0x000f4800011b7983 */ /* 0x000ea80000300800 */
[----:B------:R0:W-:Y:S01]  /*490f0*/  @P3 STG.E.U16 [R22.64], R12 ;  /* 0x0000000c16003986 */ /* 0x0001e2000c10150a */
[----:B------:R-:W-:-:S03]  /*49100*/  ISETP.LT.AND P3, PT, R4, c[0x0][0x17c], !P0 ;  /* 0x00005f0004007a0c */ /* 0x000fc60004761270 */
[----:B------:R-:W5:Y:S04]  /*49110*/  LDL.LU R4, [R1+0x13fc] ;  /* 0x0013fc0001047983 */ /* 0x000f680000300800 */
[----:B0-----:R-:W3:Y:S01]  /*49120*/  LDL.LU R23, [R1+0xf44] ;  /* 0x000f440001177983 */ /* 0x001ee20000300800 */
[CC--:B------:R-:W-:Y:S02]  /*49130*/  LEA R20, P6, R21.reuse, R0.reuse, 0x1 ;  /* 0x0000000015147211 */ /* 0x0c0fe400078c08ff */
[C---:B------:R-:W-:Y:S02]  /*49140*/  LEA R22, P5, R26.reuse, R0, 0x1 ;  /* 0x000000001a167211 */ /* 0x040fe400078a08ff */
[-C--:B------:R-:W-:Y:S01]  /*49150*/  LEA.HI.X.SX32 R21, R21, R2.reuse, 0x1, P6 ;  /* 0x0000000215157211 */ /* 0x080fe200030f0eff */
[----:B------:R0:W-:Y:S04]  /*49160*/  @P2 STG.E.U16 [R24.64], R28 ;  /* 0x0000001c18002986 */ /* 0x0001e8000c10150a */
[----:B------:R1:W-:Y:S01]  /*49170*/  @P4 STG.E.U16 [R20.64], R11 ;  /* 0x0000000b14004986 */ /* 0x0003e2000c10150a */
[C---:B--2---:R-:W-:Y:S01]  /*49180*/  ISETP.LT.AND P4, PT, R27.reuse, c[0x0][0x17c], !P0 ;  /* 0x00005f001b007a0c */ /* 0x044fe20004781270 */
[----:B0-----:R-:W-:Y:S01]  /*49190*/  IMAD R25, R27, c[0x0][0x198], RZ ;  /* 0x000066001b197a24 */ /* 0x001fe200078e02ff */
[C---:B---3--:R-:W-:Y:S01]  /*491a0*/  ISETP.LT.AND P2, PT, R23.reuse, c[0x0][0x17c], !P0 ;  /* 0x00005f0017007a0c */ /* 0x048fe20004741270 */
[----:B------:R-:W-:Y:S01]  /*491b0*/  IMAD R24, R23, c[0x0][0x198], RZ ;  /* 0x0000660017187a24 */ /* 0x000fe200078e02ff */
[----:B------:R-:W-:-:S02]  /*491c0*/  LEA.HI.X.SX32 R23, R26, R2, 0x1, P5 ;  /* 0x000000021a177211 */ /* 0x000fc400028f0eff */
[----:B------:R-:W2:Y:S04]  /*491d0*/  LDL.LU R26, [R1+0xf50] ;  /* 0x000f5000011a7983 */ /* 0x000ea80000300800 */
[----:B------:R-:W3:Y:S04]  /*491e0*/  LDL.LU R27, [R1+0xf54] ;  /* 0x000f5400011b7983 */ /* 0x000ee80000300800 */
[----:B-1----:R-:W2:Y:S01]  /*491f0*/  LDL.LU R21, [R1+0xf4c] ;  /* 0x000f4c0001157983 */ /* 0x002ea20000300800 */
[----:B------:R-:W-:-:S03]  /*49200*/  LEA R20, P5, R24, R0, 0x1 ;  /* 0x0000000018147211 */ /* 0x000fc600078a08ff */
[----:B-----5:R0:W-:Y:S02]  /*49210*/  @P3 STG.E.U16 [R22.64], R4 ;  /* 0x0000000416003986 */ /* 0x0201e4000c10150a */
[----:B0-----:R-:W-:Y:S01]  /*49220*/  LEA R22, P6, R25, R0, 0x1 ;  /* 0x0000000019167211 */ /* 0x001fe200078c08ff */
[----:B--2---:R-:W-:Y:S01]  /*49230*/  IMAD.MOV.U32 R23, RZ, RZ, R21 ;  /* 0x000000ffff177224 */ /* 0x004fe200078e0015 */
[----:B------:R-:W-:Y:S02]  /*49240*/  ISETP.LT.AND P3, PT, R21, c[0x0][0x17c], !P0 ;  /* 0x00005f0015007a0c */ /* 0x000fe40004761270 */
[-C--:B------:R-:W-:Y:S01]  /*49250*/  LEA.HI.X.SX32 R21, R24, R2.reuse, 0x1, P5 ;  /* 0x0000000218157211 */ /* 0x080fe200028f0eff */
[----:B------:R-:W-:Y:S01]  /*49260*/  IMAD R24, R23, c[0x0][0x198], RZ ;  /* 0x0000660017187a24 */ /* 0x000fe200078e02ff */
[----:B------:R-:W-:-:S03]  /*49270*/  LEA.HI.X.SX32 R23, R25, R2, 0x1, P6 ;  /* 0x0000000219177211 */ /* 0x000fc600030f0eff */
[----:B------:R0:W-:Y:S01]  /*49280*/  @P2 STG.E.U16 [R20.64], R16 ;  /* 0x0000001014002986 */ /* 0x0001e2000c10150a */
[C---:B------:R-:W-:Y:S01]  /*49290*/  ISETP.LT.AND P5, PT, R26.reuse, c[0x0][0x17c], !P0 ;  /* 0x00005f001a007a0c */ /* 0x040fe200047a1270 */
[----:B------:R-:W-:Y:S02]  /*492a0*/  IMAD R25, R26, c[0x0][0x198], RZ ;  /* 0x000066001a197a24 */ /* 0x000fe400078e02ff */
[----:B------:R-:W2:Y:S01]  /*492b0*/  LDL.LU R26, [R1+0xf5c] ;  /* 0x000f5c00011a7983 */ /* 0x000ea20000300800 */
[----:B0-----:R-:W-:-:S03]  /*492c0*/  LEA R20, P2, R24, R0, 0x1 ;  /* 0x0000000018147211 */ /* 0x001fc600078408ff */
[----:B------:R0:W-:Y:S01]  /*492d0*/  @P4 STG.E.U16 [R22.64], R14 ;  /* 0x0000000e16004986 */ /* 0x0001e2000c10150a */
[----:B------:R-:W-:Y:S01]  /*492e0*/  LEA.HI.X.SX32 R21, R24, R2, 0x1, P2 ;  /* 0x0000000218157211 */ /* 0x000fe200010f0eff */
[C---:B---3--:R-:W-:Y:S01]  /*492f0*/  IMAD R24, R27.reuse, c[0x0][0x198], RZ ;  /* 0x000066001b187a24 */ /* 0x048fe200078e02ff */
[----:B------:R-:W-:-:S03]  /*49300*/  ISETP.LT.AND P4, PT, R27, c[0x0][0x17c], !P0 ;  /* 0x00005f001b007a0c */ /* 0x000fc60004781270 */
[----:B----4-:R1:W-:Y:S04]  /*49310*/  @P3 STG.E.U16 [R20.64], R15 ;  /* 0x0000000f14003986 */ /* 0x0103e8000c10150a */
[----:B0-----:R-:W3:Y:S04]  /*49320*/  LDL.LU R23, [R1+0xfa0] ;  /* 0x000fa00001177983 */ /* 0x001ee80000300800 */
[----:B------:R-:W4:Y:S04]  /*49330*/  LDL.LU R27, [R1+0xf60] ;  /* 0x000f6000011b7983 */ /* 0x000f280000300800 */
[----:B-1----:R-:W5:Y:S01]  /*49340*/  LDL.LU R21, [R1+0xf58] ;  /* 0x000f580001157983 */ /* 0x002f620000300800 */
[----:B------:R-:W-:-:S02]  /*49350*/  LEA R22, P6, R25, R0, 0x1 ;  /* 0x0000000019167211 */ /* 0x000fc400078c08ff */
[----:B------:R-:W-:Y:S02]  /*49360*/  PRMT R4, R18, 0x7632, R4 ;  /* 0x0000763212047816 */ /* 0x000fe40000000004 */
[----:B---3--:R-:W-:Y:S02]  /*49370*/  ISETP.LT.AND P2, PT, R23, c[0x0][0x17c], !P0 ;  /* 0x00005f0017007a0c */ /* 0x008fe40004741270 */
[----:B------:R-:W-:Y:S01]  /*49380*/  LEA.HI.X.SX32 R23, R25, R2, 0x1, P6 ;  /* 0x0000000219177211 */ /* 0x000fe200030f0eff */
[----:B-----5:R-:W-:-:S04]  /*49390*/  IMAD R25, R21, c[0x0][0x198], RZ ;  /* 0x0000660015197a24 */ /* 0x020fc800078e02ff */
[----:B------:R0:W-:Y:S01]  /*493a0*/  @P5 STG.E.U16 [R22.64], R6 ;  /* 0x0000000616005986 */ /* 0x0001e2000c10150a */
[----:B------:R-:W-:Y:S02]  /*493b0*/  ISETP.LT.AND P3, PT, R21, c[0x0][0x17c], !P0 ;  /* 0x00005f0015007a0c */ /* 0x000fe40004761270 */
[----:B------:R-:W-:-:S04]  /*493c0*/  LEA R20, P6, R24, R0, 0x1 ;  /* 0x0000000018147211 */ /* 0x000fc800078c08ff */
[----:B------:R-:W-:Y:S02]  /*493d0*/  LEA.HI.X.SX32 R21, R24, R2, 0x1, P6 ;  /* 0x0000000218157211 */ /* 0x000fe400030f0eff */
[C---:B0-----:R-:W-:Y:S01]  /*493e0*/  LEA R22, P5, R25.reuse, R0, 0x1 ;  /* 0x0000000019167211 */ /* 0x041fe200078a08ff */
[C---:B--2---:R-:W-:Y:S01]  /*493f0*/  IMAD R24, R26.reuse, c[0x0][0x198], RZ ;  /* 0x000066001a187a24 */ /* 0x044fe200078e02ff */
[----:B------:R-:W-:Y:S02]  /*49400*/  ISETP.LT.AND P6, PT, R26, c[0x0][0x17c], !P0 ;  /* 0x00005f001a007a0c */ /* 0x000fe400047c1270 */
[----:B------:R-:W-:Y:S02]  /*49410*/  LEA.HI.X.SX32 R23, R25, R2, 0x1, P5 ;  /* 0x0000000219177211 */ /* 0x000fe400028f0eff */
[----:B------:R-:W2:Y:S04]  /*49420*/  LDL.LU R25, [R1+0xf64] ;  /* 0x000f640001197983 */ /* 0x000ea80000300800 */
[----:B------:R0:W-:Y:S04]  /*49430*/  @P4 STG.E.U16 [R20.64], R7 ;  /* 0x0000000714004986 */ /* 0x0001e8000c10150a */
[----:B------:R-:W3:Y:S04]  /*49440*/  LDL.LU R18, [R1+0x13f8] ;  /* 0x0013f80001127983 */ /* 0x000ee80000300800 */
[----:B------:R-:W5:Y:S01]  /*49450*/  LDL.LU R26, [R1+0xf68] ;  /* 0x000f6800011a7983 */ /* 0x000f620000300800 */
[----:B0-----:R-:W-:-:S03]  /*49460*/  LEA R20, P5, R24, R0, 0x1 ;  /* 0x0000000018147211 */ /* 0x001fc600078a08ff */
[----:B------:R0:W-:Y:S01]  /*49470*/  @P3 STG.E.U16 [R22.64], R4 ;  /* 0x0000000416003986 */ /* 0x0001e2000c10150a */
[----:B------:R-:W-:Y:S02]  /*49480*/  LEA.HI.X.SX32 R21, R24, R2, 0x1, P5 ;  /* 0x0000000218157211 */ /* 0x000fe400028f0eff */
[----:B----4-:R-:W-:Y:S02]  /*49490*/  ISETP.LT.AND P4, PT, R27, c[0x0][0x17c], !P0 ;  /* 0x00005f001b007a0c */ /* 0x010fe40004781270 */
[----:B0-----:R-:W-:Y:S01]  /*494a0*/  PRMT R4, R19, 0x7632, R4 ;  /* 0x0000763213047816 */ /* 0x001fe20000000004 */
[----:B------:R-:W-:Y:S01]  /*494b0*/  IMAD R22, R27, c[0x0][0x198], RZ ;  /* 0x000066001b167a24 */ /* 0x000fe200078e02ff */
[----:B------:R-:W4:Y:S04]  /*494c0*/  LDL.LU R19, [R1+0x13f4] ;  /* 0x0013f40001137983 */ /* 0x000f280000300800 */
[----:B------:R0:W-:Y:S04]  /*494d0*/  @P6 STG.E.U16 [R20.64], R4 ;  /* 0x0000000414006986 */ /* 0x0001e8000c10150a */
[----:B------:R-:W3:Y:S01]  /*494e0*/  LDL.LU R27, [R1+0xf6c] ;  /* 0x000f6c00011b7983 */ /* 0x000ee20000300800 */
[----:B0-----:R-:W-:-:S03]  /*494f0*/  PRMT R4, R10, 0x7632, R4 ;  /* 0x000076320a047816 */ /* 0x001fc60000000004 */
[----:B------:R-:W4:Y:S01]  /*49500*/  LDL.LU R10, [R1+0xf70] ;  /* 0x000f7000010a7983 */ /* 0x000f220000300800 */
[----:B------:R-:W-:Y:S02]  /*49510*/  LEA R24, P5, R22, R0, 0x1 ;  /* 0x0000000016187211 */ /* 0x000fe400078a08ff */
[----:B------:R-:W-:Y:S01]  /*49520*/  PRMT R8, R8, 0x7632, R8 ;  /* 0x0000763208087816 */ /* 0x000fe20000000008 */
[C---:B--2---:R-:W-:Y:S01]  /*49530*/  IMAD R23, R25.reuse, c[0x0][0x198], RZ ;  /* 0x0000660019177a24 */ /* 0x044fe200078e02ff */
[----:B------:R-:W-:Y:S02]  /*49540*/  ISETP.LT.AND P3, PT, R25, c[0x0][0x17c], !P0 ;  /* 0x00005f0019007a0c */ /* 0x000fe40004761270 */
[----:B------:R-:W-:Y:S02]  /*49550*/  LEA.HI.X.SX32 R25, R22, R2, 0x1, P5 ;  /* 0x0000000216197211 */ /* 0x000fe400028f0eff */
[----:B------:R-:W-:-:S04]  /*49560*/  LEA R20, P6, R23, R0, 0x1 ;  /* 0x0000000017147211 */ /* 0x000fc800078c08ff */
[----:B------:R-:W-:Y:S02]  /*49570*/  LEA.HI.X.SX32 R21, R23, R2, 0x1, P6 ;  /* 0x0000000217157211 */ /* 0x000fe400030f0eff */
[C---:B-----5:R-:W-:Y:S01]  /*49580*/  ISETP.LT.AND P5, PT, R26.reuse, c[0x0][0x17c], !P0 ;  /* 0x00005f001a007a0c */ /* 0x060fe200047a1270 */
[----:B------:R-:W-:Y:S02]  /*49590*/  IMAD R22, R26, c[0x0][0x198], RZ ;  /* 0x000066001a167a24 */ /* 0x000fe400078e02ff */
[----:B------:R-:W2:Y:S04]  /*495a0*/  LDL.LU R26, [R1+0xf74] ;  /* 0x000f7400011a7983 */ /* 0x000ea80000300800 */
[----:B------:R0:W-:Y:S04]  /*495b0*/  @P4 STG.E.U16 [R24.64], R4 ;  /* 0x0000000418004986 */ /* 0x0001e8000c10150a */
[----:B------:R1:W-:Y:S01]  /*495c0*/  @P3 STG.E.U16 [R20.64], R8 ;  /* 0x0000000814003986 */ /* 0x0003e2000c10150a */
[----:B0-----:R-:W-:-:S03]  /*495d0*/  PRMT R4, R13, 0x7632, R4 ;  /* 0x000076320d047816 */ /* 0x001fc60000000004 */
[----:B------:R-:W5:Y:S01]  /*495e0*/  LDL.LU R13, [R1+0x13f0] ;  /* 0x0013f000010d7983 */ /* 0x000f620000300800 */
[C---:B---3--:R-:W-:Y:S01]  /*495f0*/  ISETP.LT.AND P4, PT, R27.reuse, c[0x0][0x17c], !P0 ;  /* 0x00005f001b007a0c */ /* 0x048fe20004781270 */
[----:B-1----:R-:W-:Y:S02]  /*49600*/  IMAD R8, R27, c[0x0][0x198], RZ ;  /* 0x000066001b087a24 */ /* 0x002fe400078e02ff */
[----:B------:R-:W3:Y:S01]  /*49610*/  LDL.LU R27, [R1+0xf78] ;  /* 0x000f7800011b7983 */ /* 0x000ee20000300800 */
[C---:B----4-:R-:W-:Y:S01]  /*49620*/  ISETP.LT.AND P3, PT, R10.reuse, c[0x0][0x17c], !P0 ;  /* 0x00005f000a007a0c */ /* 0x050fe20004761270 */
[----:B------:R-:W-:Y:S02]  /*49630*/  IMAD R23, R10, c[0x0][0x198], RZ ;  /* 0x000066000a177a24 */ /* 0x000fe400078e02ff */
[----:B------:R-:W4:Y:S01]  /*49640*/  LDL.LU R10, [R1+0xf7c] ;  /* 0x000f7c00010a7983 */ /* 0x000f220000300800 */
[----:B------:R-:W-:-:S04]  /*49650*/  LEA R24, P6, R22, R0, 0x1 ;  /* 0x0000000016187211 */ /* 0x000fc800078c08ff */
[----:B------:R-:W-:Y:S02]  /*49660*/  LEA.HI.X.SX32 R25, R22, R2, 0x1, P6 ;  /* 0x0000000216197211 */ /* 0x000fe400030f0eff */
[----:B------:R-:W-:-:S03]  /*49670*/  LEA R20, P6, R8, R0, 0x1 ;  /* 0x0000000008147211 */ /* 0x000fc600078c08ff */
[----:B------:R0:W-:Y:S01]  /*49680*/  @P5 STG.E.U16 [R24.64], R4 ;  /* 0x0000000418005986 */ /* 0x0001e2000c10150a */
[----:B------:R-:W-:Y:S02]  /*49690*/  LEA.HI.X.SX32 R21, R8, R2, 0x1, P6 ;  /* 0x0000000208157211 */ /* 0x000fe400030f0eff */
[----:B------:R-:W-:Y:S02]  /*496a0*/  LEA R22, P5, R23, R0, 0x1 ;  /* 0x0000000017167211 */ /* 0x000fe400078a08ff */
[----:B------:R-:W-:Y:S02]  /*496b0*/  PRMT R12, R5, 0x7632, R12 ;  /* 0x00007632050c7816 */ /* 0x000fe4000000000c */
[----:B------:R-:W-:Y:S02]  /*496c0*/  LEA.HI.X.SX32 R23, R23, R2, 0x1, P5 ;  /* 0x0000000217177211 */ /* 0x000fe400028f0eff */
[----:B0-----:R-:W-:Y:S02]  /*496d0*/  PRMT R4, R9, 0x7632, R4 ;  /* 0x0000763209047816 */ /* 0x001fe40000000004 */
[----:B------:R-:W5:Y:S04]  /*496e0*/  LDL.LU R9, [R1+0x13ec] ;  /* 0x0013ec0001097983 */ /* 0x000f680000300800 */
[----:B------:R0:W-:Y:S04]  /*496f0*/  @P4 STG.E.U16 [R20.64], R4 ;  /* 0x0000000414004986 */ /* 0x0001e8000c10150a */
[----:B------:R-:W5:Y:S04]  /*49700*/  LDL.LU R5, [R1+0x13e8] ;  /* 0x0013e80001057983 */ /* 0x000f680000300800 */
[----:B------:R1:W-:Y:S01]  /*49710*/  @P3 STG.E.U16 [R22.64], R12 ;  /* 0x0000000c16003986 */ /* 0x0003e2000c10150a */
[C---:B--2---:R-:W-:Y:S01]  /*49720*/  IMAD R8, R26.reuse, c[0x0][0x198], RZ ;  /* 0x000066001a087a24 */ /* 0x044fe200078e02ff */
[----:B------:R-:W-:-:S02]  /*49730*/  ISETP.LT.AND P6, PT, R26, c[0x0][0x17c], !P0 ;  /* 0x00005f001a007a0c */ /* 0x000fc400047c1270 */
[----:B------:R-:W2:Y:S02]  /*49740*/  LDL.LU R26, [R1+0xf80] ;  /* 0x000f8000011a7983 */ /* 0x000ea40000300800 */
[----:B0-----:R-:W-:-:S04]  /*49750*/  LEA R20, P5, R8, R0, 0x1 ;  /* 0x0000000008147211 */ /* 0x001fc800078a08ff */
[----:B------:R-:W-:Y:S02]  /*49760*/  LEA.HI.X.SX32 R21, R8, R2, 0x1, P5 ;  /* 0x0000000208157211 */ /* 0x000fe400028f0eff */
[C---:B----4-:R-:W-:Y:S01]  /*49770*/  ISETP.LT.AND P3, PT, R10.reuse, c[0x0][0x17c], !P0 ;  /* 0x00005f000a007a0c */ /* 0x050fe20004761270 */
[----:B------:R-:W-:Y:S02]  /*49780*/  IMAD R8, R10, c[0x0][0x198], RZ ;  /* 0x000066000a087a24 */ /* 0x000fe400078e02ff */
[----:B------:R-:W4:Y:S04]  /*49790*/  LDL.LU R10, [R1+0xf84] ;  /* 0x000f8400010a7983 */ /* 0x000f280000300800 */
[----:B------:R-:W2:Y:S01]  /*497a0*/  LDL.LU R25, [R1+0xf88] ;  /* 0x000f880001197983 */ /* 0x000ea20000300800 */
[----:B-1----:R-:W-:Y:S01]  /*497b0*/  PRMT R12, R12, 0x7632, R12 ;  /* 0x000076320c0c7816 */ /* 0x002fe2000000000c */
[C---:B---3--:R-:W-:Y:S01]  /*497c0*/  IMAD R23, R27.reuse, c[0x0][0x198], RZ ;  /* 0x000066001b177a24 */ /* 0x048fe200078e02ff */
[----:B------:R-:W-:Y:S01]  /*497d0*/  ISETP.LT.AND P4, PT, R27, c[0x0][0x17c], !P0 ;  /* 0x00005f001b007a0c */ /* 0x000fe20004781270 */
[----:B------:R-:W3:Y:S03]  /*497e0*/  LDL.LU R24, [R1+0xf8c] ;  /* 0x000f8c0001187983 */ /* 0x000ee60000300800 */
[----:B------:R-:W-:Y:S01]  /*497f0*/  LEA R22, P5, R23, R0, 0x1 ;  /* 0x0000000017167211 */ /* 0x000fe200078a08ff */
[----:B------:R0:W-:Y:S01]  /*49800*/  @P6 STG.E.U16 [R20.64], R12 ;  /* 0x0000000c14006986 */ /* 0x0001e2000c10150a */
[----:B------:R-:W-:-:S02]  /*49810*/  PRMT R4, R28, 0x7632, R4 ;  /* 0x000076321c047816 */ /* 0x000fc40000000004 */
[----:B------:R-:W-:Y:S02]  /*49820*/  LEA.HI.X.SX32 R23, R23, R2, 0x1, P5 ;  /* 0x0000000217177211 */ /* 0x000fe400028f0eff */
[----:B0-----:R-:W-:-:S04]  /*49830*/  LEA R20, P6, R8, R0, 0x1 ;  /* 0x0000000008147211 */ /* 0x001fc800078c08ff */
[----:B------:R-:W-:Y:S02]  /*49840*/  LEA.HI.X.SX32 R21, R8, R2, 0x1, P6 ;  /* 0x0000000208157211 */ /* 0x000fe400030f0eff */
[----:B------:R-:W-:Y:S01]  /*49850*/  PRMT R8, R11, 0x7632, R8 ;  /* 0x000076320b087816 */ /* 0x000fe20000000008 */
[----:B------:R-:W-:Y:S04]  /*49860*/  @P4 STG.E.U16 [R22.64], R4 ;  /* 0x0000000416004986 */ /* 0x000fe8000c10150a */
[----:B------:R-:W5:Y:S04]  /*49870*/  LDL.LU R11, [R1+0xf94] ;  /* 0x000f9400010b7983 */ /* 0x000f680000300800 */
[----:B------:R0:W-:Y:S01]  /*49880*/  @P3 STG.E.U16 [R20.64], R8 ;  /* 0x0000000814003986 */ /* 0x0001e2000c10150a */
[C---:B----4-:R-:W-:Y:S01]  /*49890*/  ISETP.LT.AND P4, PT, R10.reuse, c[0x0][0x17c], !P0 ;  /* 0x00005f000a007a0c */ /* 0x050fe20004781270 */
[----:B0-----:R-:W-:-:S02]  /*498a0*/  IMAD R8, R10, c[0x0][0x198], RZ ;  /* 0x000066000a087a24 */ /* 0x001fc400078e02ff */
[----:B------:R-:W4:Y:S01]  /*498b0*/  LDL.LU R10, [R1+0xf90] ;  /* 0x000f9000010a7983 */ /* 0x000f220000300800 */
[C---:B--2---:R-:W-:Y:S01]  /*498c0*/  IMAD R12, R26.reuse, c[0x0][0x198], RZ ;  /* 0x000066001a0c7a24 */ /* 0x044fe200078e02ff */
[----:B------:R-:W-:-:S04]  /*498d0*/  ISETP.LT.AND P5, PT, R26, c[0x0][0x17c], !P0 ;  /* 0x00005f001a007a0c */ /* 0x000fc800047a1270 */
[----:B------:R-:W-:-:S04]  /*498e0*/  LEA R22, P6, R12, R0, 0x1 ;  /* 0x000000000c167211 */ /* 0x000fc800078c08ff */
[----:B------:R-:W-:Y:S02]  /*498f0*/  LEA.HI.X.SX32 R23, R12, R2, 0x1, P6 ;  /* 0x000000020c177211 */ /* 0x000fe400030f0eff */
[----:B------:R-:W-:Y:S01]  /*49900*/  PRMT R12, R4, 0x7632, R12 ;  /* 0x00007632040c7816 */ /* 0x000fe2000000000c */
[----:B------:R-:W-:Y:S01]  /*49910*/  IMAD R4, R25, c[0x0][0x198], RZ ;  /* 0x0000660019047a24 */ /* 0x000fe200078e02ff */
[----:B------:R-:W-:-:S03]  /*49920*/  LEA R20, P6, R8, R0, 0x1 ;  /* 0x0000000008147211 */ /* 0x000fc600078c08ff */
[----:B------:R0:W-:Y:S01]  /*49930*/  @P5 STG.E.U16 [R22.64], R12 ;  /* 0x0000000c16005986 */ /* 0x0001e2000c10150a */
[----:B------:R-:W-:Y:S02]  /*49940*/  PRMT R16, R16, 0x7632, R16 ;  /* 0x0000763210107816 */ /* 0x000fe40000000010 */
[----:B------:R-:W-:Y:S01]  /*49950*/  LEA.HI.X.SX32 R21, R8, R2, 0x1, P6 ;  /* 0x0000000208157211 */ /* 0x000fe200030f0eff */
[C---:B---3--:R-:W-:Y:S01]  /*49960*/  IMAD R8, R24.reuse, c[0x0][0x198], RZ ;  /* 0x0000660018087a24 */ /* 0x048fe200078e02ff */
[----:B------:R-:W-:Y:S02]  /*49970*/  ISETP.LT.AND P3, PT, R25, c[0x0][0x17c], !P0 ;  /* 0x00005f0019007a0c */ /* 0x000fe40004761270 */
[----:B------:R-:W-:Y:S02]  /*49980*/  ISETP.LT.AND P6, PT, R24, c[0x0][0x17c], !P0 ;  /* 0x00005f0018007a0c */ /* 0x000fe400047c1270 */
[----:B0-----:R-:W-:-:S04]  /*49990*/  LEA R22, P5, R4, R0, 0x1 ;  /* 0x0000000004167211 */ /* 0x001fc800078a08ff */
[----:B------:R-:W-:Y:S02]  /*499a0*/  LEA.HI.X.SX32 R23, R4, R2, 0x1, P5 ;  /* 0x0000000204177211 */ /* 0x000fe400028f0eff */
[----:B------:R-:W-:Y:S02]  /*499b0*/  PRMT R4, R14, 0x7632, R4 ;  /* 0x000076320e047816 */ /* 0x000fe40000000004 */
[----:B------:R-:W2:Y:S04]  /*499c0*/  LDL.LU R14, [R1+0x54] ;  /* 0x00005400010e7983 */ /* 0x000ea80000300800 */
[----:B------:R-:W3:Y:S04]  /*499d0*/  LDL.LU R24, [R1+0xf98] ;  /* 0x000f980001187983 */ /* 0x000ee80000300800 */
[----:B------:R0:W-:Y:S01]  /*499e0*/  @P4 STG.E.U16 [R20.64], R16 ;  /* 0x0000001014004986 */ /* 0x0001e2000c10150a */
[----:B------:R-:W-:-:S02]  /*499f0*/  PRMT R12, R15, 0x7632, R12 ;  /* 0x000076320f0c7816 */ /* 0x000fc4000000000c */
[----:B-----5:R-:W-:Y:S01]  /*49a00*/  ISETP.LT.AND P5, PT, R11, c[0x0][0x17c], !P0 ;  /* 0x00005f000b007a0c */ /* 0x020fe200047a1270 */
[----:B------:R1:W-:Y:S04]  /*49a10*/  @P3 STG.E.U16 [R22.64], R4 ;  /* 0x0000000416003986 */ /* 0x0003e8000c10150a */
[----:B------:R-:W5:Y:S01]  /*49a20*/  LDL.LU R15, [R1+0x44] ;  /* 0x00004400010f7983 */ /* 0x000f620000300800 */
[----:B0-----:R-:W-:-:S04]  /*49a30*/  LEA R20, P4, R8, R0, 0x1 ;  /* 0x0000000008147211 */ /* 0x001fc800078808ff */
[----:B------:R-:W-:Y:S01]  /*49a40*/  LEA.HI.X.SX32 R21, R8, R2, 0x1, P4 ;  /* 0x0000000208157211 */ /* 0x000fe200020f0eff */
[----:B-1----:R-:W-:Y:S02]  /*49a50*/  IMAD R4, R11, c[0x0][0x198], RZ ;  /* 0x000066000b047a24 */ /* 0x002fe400078e02ff */
[----:B------:R-:W5:Y:S01]  /*49a60*/  LDL.LU R11, [R1+0xfa8] ;  /* 0x000fa800010b7983 */ /* 0x000f620000300800 */
[----:B------:R-:W-:-:S03]  /*49a70*/  PRMT R16, R7, 0x7632, R16 ;  /* 0x0000763207107816 */ /* 0x000fc60000000010 */
[----:B------:R0:W-:Y:S02]  /*49a80*/  @P6 STG.E.U16 [R20.64], R12 ;  /* 0x0000000c14006986 */ /* 0x0001e4000c10150a */
[----:B0-----:R-:W-:Y:S02]  /*49a90*/  PRMT R12, R6, 0x7632, R12 ;  /* 0x00007632060c7816 */ /* 0x001fe4000000000c */
[----:B------:R-:W5:Y:S01]  /*49aa0*/  LDL.LU R6, [R1+0xfa4] ;  /* 0x000fa40001067983 */ /* 0x000f620000300800 */
[C---:B----4-:R-:W-:Y:S01]  /*49ab0*/  ISETP.LT.AND P4, PT, R10.reuse, c[0x0][0x17c], !P0 ;  /* 0x00005f000a007a0c */ /* 0x050fe20004781270 */
[----:B------:R-:W-:Y:S02]  /*49ac0*/  IMAD R8, R10, c[0x0][0x198], RZ ;  /* 0x000066000a087a24 */ /* 0x000fe400078e02ff */
[----:B------:R-:W4:Y:S04]  /*49ad0*/  LDL.LU R10, [R1+0x14] ;  /* 0x00001400010a7983 */ /* 0x000f280000300800 */
[----:B------:R-:W4:Y:S01]  /*49ae0*/  LDL.LU R7, [R1+0xfac] ;  /* 0x000fac0001077983 */ /* 0x000f220000300800 */
[----:B------:R-:W-:-:S04]  /*49af0*/  LEA R22, P3, R4, R0, 0x1 ;  /* 0x0000000004167211 */ /* 0x000fc800078608ff */
[----:B------:R-:W-:Y:S02]  /*49b00*/  LEA.HI.X.SX32 R23, R4, R2, 0x1, P3 ;  /* 0x0000000204177211 */ /* 0x000fe400018f0eff */
[----:B------:R-:W-:-:S03]  /*49b10*/  LEA R20, P6, R8, R0, 0x1 ;  /* 0x0000000008147211 */ /* 0x000fc600078c08ff */
[----:B------:R0:W-:Y:S01]  /*49b20*/  @P5 STG.E.U16 [R22.64], R12 ;  /* 0x0000000c16005986 */ /* 0x0001e2000c10150a */
[----:B------:R-:W-:-:S05]  /*49b30*/  LEA.HI.X.SX32 R21, R8, R2, 0x1, P6 ;  /* 0x0000000208157211 */ /* 0x000fca00030f0eff */
[----:B------:R1:W-:Y:S01]  /*49b40*/  @P4 STG.E.U16 [R20.64], R16 ;  /* 0x0000001014004986 */ /* 0x0003e2000c10150a */
[C---:B---3--:R-:W-:Y:S01]  /*49b50*/  IMAD R4, R24.reuse, c[0x0][0x198], RZ ;  /* 0x0000660018047a24 */ /* 0x048fe200078e02ff */
[----:B------:R-:W-:Y:S02]  /*49b60*/  ISETP.LT.AND P3, PT, R24, c[0x0][0x17c], !P0 ;  /* 0x00005f0018007a0c */ /* 0x000fe40004761270 */
[----:B------:R-:W3:Y:S02]  /*49b70*/  LDL.LU R24, [R1+0xfb0] ;  /* 0x000fb00001187983 */ /* 0x000ee40000300800 */
[C---:B0-----:R-:W-:Y:S02]  /*49b80*/  LEA R22, P5, R4.reuse, R0, 0x1 ;  /* 0x0000000004167211 */ /* 0x041fe400078a08ff */
[----:B------:R-:W3:Y:S02]  /*49b90*/  LDL.LU R12, [R1+0x84] ;  /* 0x00008400010c7983 */ /* 0x000ee40000300800 */
[----:B------:R-:W-:-:S05]  /*49ba0*/  LEA.HI.X.SX32 R23, R4, R2, 0x1, P5 ;  /* 0x0000000204177211 */ /* 0x000fca00028f0eff */
[----:B--2---:R0:W-:Y:S01]  /*49bb0*/  @P3 STG.E.U16 [R22.64], R14 ;  /* 0x0000000e16003986 */ /* 0x0041e2000c10150a */
[----:B-----5:R-:W-:-:S03]  /*49bc0*/  ISETP.LT.AND P4, PT, R11, c[0x0][0x17c], !P0 ;  /* 0x00005f000b007a0c */ /* 0x020fc60004781270 */
[----:B------:R-:W2:Y:S01]  /*49bd0*/  LDL.LU R11, [R1+0xfb4] ;  /* 0x000fb400010b7983 */ /* 0x000ea20000300800 */
[----:B------:R-:W-:-:S03]  /*49be0*/  ISETP.LT.AND P5, PT, R6, c[0x0][0x17c], !P0 ;  /* 0x00005f0006007a0c */ /* 0x000fc600047a1270 */
[----:B------:R-:W5:Y:S01]  /*49bf0*/  LDL.LU R6, [R1+0x34] ;  /* 0x0000340001067983 */ /* 0x000f620000300800 */
[----:B----4-:R-:W-:-:S03]  /*49c00*/  ISETP.LT.AND P3, PT, R7, c[0x0][0x17c], !P0 ;  /* 0x00005f0007007a0c */ /* 0x010fc60004761270 */
[----:B------:R-:W4:Y:S01]  /*49c10*/  LDL.LU R7, [R1+0xfb8] ;  /* 0x000fb80001077983 */ /* 0x000f220000300800 */
[----:B------:R-:W-:-:S03]  /*49c20*/  IMAD.MOV.U32 R25, RZ, RZ, c[0x0][0x198] ;  /* 0x00006600ff197624 */ /* 0x000fc600078e00ff */
[----:B-1----:R-:W5:Y:S01]  /*49c30*/  LDL.LU R16, [R1+0x4] ;  /* 0x0000040001107983 */ /* 0x002f620000300800 */
[----:B------:R-:W-:-:S03]  /*49c40*/  IMAD R8, R25, 0x2, R4 ;  /* 0x0000000219087824 */ /* 0x000fc600078e0204 */
[----:B------:R-:W5:Y:S01]  /*49c50*/  LDL.LU R27, [R1+0xfbc] ;  /* 0x000fbc00011b7983 */ /* 0x000f620000300800 */
[----:B------:R-:W-:Y:S01]  /*49c60*/  IMAD R4, R25, 0x2, R8 ;  /* 0x0000000219047824 */ /* 0x000fe200078e0208 */
[----:B------:R-:W-:-:S04]  /*49c70*/  LEA R20, P6, R8, R0, 0x1 ;  /* 0x0000000008147211 */ /* 0x000fc800078c08ff */
[----:B------:R-:W-:Y:S01]  /*49c80*/  LEA.HI.X.SX32 R21, R8, R2, 0x1, P6 ;  /* 0x0000000208157211 */ /* 0x000fe200030f0eff */
[----:B------:R-:W-:Y:S01]  /*49c90*/  IMAD R8, R25, 0x2, R4 ;  /* 0x0000000219087824 */ /* 0x000fe200078e0204 */
[----:B0-----:R-:W-:-:S03]  /*49ca0*/  LEA R22, P6, R4, R0, 0x1 ;  /* 0x0000000004167211 */ /* 0x001fc600078c08ff */
[----:B------:R0:W-:Y:S01]  /*49cb0*/  @P1 STG.E.U16 [R20.64], R15 ;  /* 0x0000000f14001986 */ /* 0x0001e2000c10150a */
[----:B------:R-:W-:Y:S02]  /*49cc0*/  LEA.HI.X.SX32 R23, R4, R2, 0x1, P6 ;  /* 0x0000000204177211 */ /* 0x000fe400030f0eff */
[----:B0-----:R-:W-:-:S04]  /*49cd0*/  LEA R20, P6, R8, R0, 0x1 ;  /* 0x0000000008147211 */ /* 0x001fc800078c08ff */
[----:B------:R-:W-:Y:S01]  /*49ce0*/  LEA.HI.X.SX32 R21, R8, R2, 0x1, P6 ;  /* 0x0000000208157211 */ /* 0x000fe200030f0eff */
[----:B------:R0:W-:Y:S01]  /*49cf0*/  @P2 STG.E.U16 [R22.64], R10 ;  /* 0x0000000a16002986 */ /* 0x0001e2000c10150a */
[----:B---3--:R-:W-:-:S03]  /*49d00*/  ISETP.LT.AND P1, PT, R24, c[0x0][0x17c], !P0 ;  /* 0x00005f0018007a0c */ /* 0x008fc60004721270 */
[----:B------:R-:W3:Y:S04]  /*49d10*/  LDL.LU R24, [R1+0xfc0] ;  /* 0x000fc00001187983 */ /* 0x000ee80000300800 */
[----:B------:R-:W3:Y:S04]  /*49d20*/  LDL.LU R26, [R1+0x74] ;  /* 0x00007400011a7983 */ /* 0x000ee80000300800 */
[----:B------:R1:W-:Y:S01]  /*49d30*/  @P4 STG.E.U16 [R20.64], R9 ;  /* 0x0000000914004986 */ /* 0x0003e2000c10150a */
[----:B--2---:R-:W-:-:S03]  /*49d40*/  ISETP.LT.AND P2, PT, R11, c[0x0][0x17c], !P0 ;  /* 0x00005f000b007a0c */ /* 0x004fc60004741270 */
[----:B------:R-:W2:Y:S01]  /*49d50*/  LDL.LU R11, [R1+0xfc4] ;  /* 0x000fc400010b7983 */ /* 0x000ea20000300800 */
[----:B----4-:R-:W-:-:S03]  /*49d60*/  ISETP.LT.AND P4, PT, R7, c[0x0][0x17c], !P0 ;  /* 0x00005f0007007a0c */ /* 0x010fc60004781270 */
[----:B------:R-:W4:Y:S04]  /*49d70*/  LDL.LU R7, [R1+0x24] ;  /* 0x0000240001077983 */ /* 0x000f280000300800 */
[----:B------:R-:W4:Y:S01]  /*49d80*/  LDL.LU R28, [R1+0xfc8] ;  /* 0x000fc800011c7983 */ /* 0x000f220000300800 */
[----:B------:R-:W-:-:S04]  /*49d90*/  IMAD R4, R25, 0x2, R8 ;  /* 0x0000000219047824 */ /* 0x000fc800078e0208 */
[----:B------:R-:W-:Y:S01]  /*49da0*/  IMAD R8, R25, 0x2, R4 ;  /* 0x0000000219087824 */ /* 0x000fe200078e0204 */
[----:B0-----:R-:W-:-:S04]  /*49db0*/  LEA R22, P6, R4, R0, 0x1 ;  /* 0x0000000004167211 */ /* 0x001fc800078c08ff */
[----:B------:R-:W-:Y:S01]  /*49dc0*/  LEA.HI.X.SX32 R23, R4, R2, 0x1, P6 ;  /* 0x0000000204177211 */ /* 0x000fe200030f0eff */
[----:B------:R-:W-:Y:S01]  /*49dd0*/  IMAD R4, R25, 0x2, R8 ;  /* 0x0000000219047824 */ /* 0x000fe200078e0208 */
[----:B-1----:R-:W-:-:S03]  /*49de0*/  LEA R20, P6, R8, R0, 0x1 ;  /* 0x0000000008147211 */ /* 0x002fc600078c08ff */
[----:B------:R0:W-:Y:S01]  /*49df0*/  @P5 STG.E.U16 [R22.64], R12 ;  /* 0x0000000c16005986 */ /* 0x0001e2000c10150a */
[----:B------:R-:W-:Y:S01]  /*49e00*/  LEA.HI.X.SX32 R21, R8, R2, 0x1, P6 ;  /* 0x0000000208157211 */ /* 0x000fe200030f0eff */
[----:B------:R-:W-:-:S04]  /*49e10*/  IMAD R8, R25, 0x2, R4 ;  /* 0x0000000219087824 */ /* 0x000fc800078e0204 */
[----:B-----5:R1:W-:Y:S01]  /*49e20*/  @P3 STG.E.U16 [R20.64], R6 ;  /* 0x0000000614003986 */ /* 0x0203e2000c10150a */
[----:B0-----:R-:W-:-:S04]  /*49e30*/  LEA R22, P6, R4, R0, 0x1 ;  /* 0x0000000004167211 */ /* 0x001fc800078c08ff */
[----:B------:R-:W-:Y:S01]  /*49e40*/  LEA.HI.X.SX32 R23, R4, R2, 0x1, P6 ;  /* 0x0000000204177211 */ /* 0x000fe200030f0eff */
[----:B------:R-:W-:Y:S01]  /*49e50*/  IMAD R4, R25, 0x2, R8 ;  /* 0x0000000219047824 */ /* 0x000fe200078e0208 */
[----:B-1----:R-:W-:-:S03]  /*49e60*/  LEA R20, P6, R8, R0, 0x1 ;  /* 0x0000000008147211 */ /* 0x002fc600078c08ff */
[----:B------:R0:W-:Y:S01]  /*49e70*/  @P1 STG.E.U16 [R22.64], R16 ;  /* 0x0000001016001986 */ /* 0x0001e2000c10150a */
[----:B------:R-:W-:Y:S01]  /*49e80*/  LEA.HI.X.SX32 R21, R8, R2, 0x1, P6 ;  /* 0x0000000208157211 */ /* 0x000fe200030f0eff */
[----:B------:R-:W-:Y:S01]  /*49e90*/  IMAD R8, R25, 0x2, R4 ;  /* 0x0000000219087824 */ /* 0x000fe200078e0204 */
[----:B------:R-:W-:Y:S02]  /*49ea0*/  ISETP.LT.AND P5, PT, R27, c[0x0][0x17c], !P0 ;  /* 0x00005f001b007a0c */ /* 0x000fe400047a1270 */
[----:B---3--:R-:W-:Y:S01]  /*49eb0*/  ISETP.LT.AND P3, PT, R24, c[0x0][0x17c], !P0 ;  /* 0x00005f0018007a0c */ /* 0x008fe20004761270 */
[----:B------:R1:W-:Y:S04]  /*49ec0*/  @P2 STG.E.U16 [R20.64], R13 ;  /* 0x0000000d14002986 */ /* 0x0003e8000c10150a */
[----:B------:R-:W3:Y:S01]  /*49ed0*/  LDL.LU R27, [R1+0x64] ;  /* 0x00006400011b7983 */ /* 0x000ee20000300800 */
[----:B0-----:R-:W-:-:S03]  /*49ee0*/  LEA R22, P6, R4, R0, 0x1 ;  /* 0x0000000004167211 */ /* 0x001fc600078c08ff */
[----:B------:R-:W5:Y:S01]  /*49ef0*/  LDL.LU R24, [R1+0xfd4] ;  /* 0x000fd40001187983 */ /* 0x000f620000300800 */
[----:B------:R-:W-:Y:S02]  /*49f00*/  LEA.HI.X.SX32 R23, R4, R2, 0x1, P6 ;  /* 0x0000000204177211 */ /* 0x000fe400030f0eff */
[C---:B-1----:R-:W-:Y:S02]  /*49f10*/  LEA R20, P6, R8.reuse, R0, 0x1 ;  /* 0x0000000008147211 */ /* 0x042fe400078c08ff */
[----:B--2---:R-:W-:Y:S01]  /*49f20*/  ISETP.LT.AND P1, PT, R11, c[0x0][0x17c], !P0 ;  /* 0x00005f000b007a0c */ /* 0x004fe20004721270 */
[----:B------:R-:W-:Y:S01]  /*49f30*/  IMAD R4, R25, 0x2, R8 ;  /* 0x0000000219047824 */ /* 0x000fe200078e0208 */
[----:B------:R-:W2:Y:S01]  /*49f40*/  LDL.LU R11, [R1+0x94] ;  /* 0x00009400010b7983 */ /* 0x000ea20000300800 */
[----:B------:R-:W-:Y:S02]  /*49f50*/  LEA.HI.X.SX32 R21, R8, R2, 0x1, P6 ;  /* 0x0000000208157211 */ /* 0x000fe400030f0eff */
[----:B----4-:R-:W-:-:S02]  /*49f60*/  ISETP.LT.AND P2, PT, R28, c[0x0][0x17c], !P0 ;  /* 0x00005f001c007a0c */ /* 0x010fc40004741270 */
[----:B------:R-:W4:Y:S04]  /*49f70*/  LDL.LU R28, [R1+0x154] ;  /* 0x00015400011c7983 */ /* 0x000f280000300800 */
[----:B------:R-:W2:Y:S04]  /*49f80*/  LDL.LU R8, [R1+0xfcc] ;  /* 0x000fcc0001087983 */ /* 0x000ea80000300800 */
[----:B------:R0:W-:Y:S02]  /*49f90*/  @P4 STG.E.U16 [R22.64], R26 ;  /* 0x0000001a16004986 */ /* 0x0001e4000c10150a */
[----:B0-----:R-:W-:-:S04]  /*49fa0*/  LEA R22, P6, R4, R0, 0x1 ;  /* 0x0000000004167211 */ /* 0x001fc800078c08ff */
[----:B------:R-:W-:Y:S02]  /*49fb0*/  LEA.HI.X.SX32 R23, R4, R2, 0x1, P6 ;  /* 0x0000000204177211 */ /* 0x000fe400030f0eff */
[----:B--2---:R-:W-:Y:S01]  /*49fc0*/  ISETP.LT.AND P4, PT, R8, c[0x0][0x17c], !P0 ;  /* 0x00005f0008007a0c */ /* 0x004fe20004781270 */
[----:B------:R-:W-:Y:S02]  /*49fd0*/  IMAD R8, R25, 0x2, R4 ;  /* 0x0000000219087824 */ /* 0x000fe400078e0204 */
[----:B------:R-:W2:Y:S04]  /*49fe0*/  LDL.LU R4, [R1+0xfd0] ;  /* 0x000fd00001047983 */ /* 0x000ea80000300800 */
[----:B------:R0:W-:Y:S04]  /*49ff0*/  @P5 STG.E.U16 [R20.64], R7 ;  /* 0x0000000714005986 */ /* 0x0001e8000c10150a */
[----:B------:R1:W-:Y:S01]  /*4a000*/  @P3 STG.E.U16 [R22.64], R5 ;  /* 0x0000000516003986 */ /* 0x0003e2000c10150a */
[----:B0-----:R-:W-:-:S04]  /*4a010*/  LEA R20, P6, R8, R0, 0x1 ;  /* 0x0000000008147211 */ /* 0x001fc800078c08ff */
[----:B------:R-:W-:Y:S02]  /*4a020*/  LEA.HI.X.SX32 R21, R8, R2, 0x1, P6 ;  /* 0x0000000208157211 */ /* 0x000fe400030f0eff */
[----:B-----5:R-:W-:Y:S02]  /*4a030*/  ISETP.LT.AND P3, PT, R24, c[0x0][0x17c], !P0 ;  /* 0x00005f0018007a0c */ /* 0x020fe40004761270 */
[----:B------:R-:W5:Y:S01]  /*4a040*/  LDL.LU R24, [R1+0xfe4] ;  /* 0x000fe40001187983 */ /* 0x000f620000300800 */
[----:B--2---:R-:W-:Y:S01]  /*4a050*/  ISETP.LT.AND P5, PT, R4, c[0x0][0x17c], !P0 ;  /* 0x00005f0004007a0c */ /* 0x004fe200047a1270 */
[----:B------:R-:W-:-:S05]  /*4a060*/  IMAD R4, R25, 0x2, R8 ;  /* 0x0000000219047824 */ /* 0x000fca00078e0208 */
[----:B-1----:R-:W-:Y:S01]  /*4a070*/  LEA R22, P6, R4, R0, 0x1 ;  /* 0x0000000004167211 */ /* 0x002fe200078c08ff */
[----:B------:R-:W-:-:S03]  /*4a080*/  IMAD R8, R25, 0x2, R4 ;  /* 0x0000000219087824 */ /* 0x000fc600078e0204 */
[----:B------:R-:W-:Y:S02]  /*4a090*/  LEA.HI.X.SX32 R23, R4, R2, 0x1, P6 ;  /* 0x0000000204177211 */ /* 0x000fe400030f0eff */
[----:B------:R-:W2:Y:S04]  /*4a0a0*/  LDL.LU R4, [R1+0xfd8] ;  /* 0x000fd80001047983 */ /* 0x000ea80000300800 */
[----:B------:R0:W-:Y:S02]  /*4a0b0*/  @P1 STG.E.U16 [R20.64], R17 ;  /* 0x0000001114001986 */ /* 0x0001e4000c10150a */
[----:B0-----:R-:W-:-:S04]  /*4a0c0*/  LEA R20, P6, R8, R0, 0x1 ;  /* 0x0000000008147211 */ /* 0x001fc800078c08ff */
[----:B------:R-:W-:Y:S02]  /*4a0d0*/  LEA.HI.X.SX32 R21, R8, R2, 0x1, P6 ;  /* 0x0000000208157211 */ /* 0x000fe400030f0eff */
[----:B--2---:R-:W-:Y:S01]  /*4a0e0*/  ISETP.LT.AND P1, PT, R4, c[0x0][0x17c], !P0 ;  /* 0x00005f0004007a0c */ /* 0x004fe20004721270 */
[----:B------:R-:W-:Y:S02]  /*4a0f0*/  IMAD R4, R25, 0x2, R8 ;  /* 0x0000000219047824 */ /* 0x000fe400078e0208 */
[----:B------:R-:W2:Y:S04]  /*4a100*/  LDL.LU R8, [R1+0xfdc] ;  /* 0x000fdc0001087983 */ /* 0x000ea80000300800 */
[----:B---3--:R0:W-:Y:S02]  /*4a110*/  @P2 STG.E.U16 [R22.64], R27 ;  /* 0x0000001b16002986 */ /* 0x0081e4000c10150a */
[----:B0-----:R-:W-:-:S04]  /*4a120*/  LEA R22, P6, R4, R0, 0x1 ;  /* 0x0000000004167211 */ /* 0x001fc800078c08ff */
[----:B------:R-:W-:Y:S01]  /*4a130*/  LEA.HI.X.SX32 R23, R4, R2, 0x1, P6 ;  /* 0x0000000204177211 */ /* 0x000fe200030f0eff */
[----:B------:R-:W-:Y:S04]  /*4a140*/  @P4 STG.E.U16 [R20.64], R11 ;  /* 0x0000000b14004986 */ /* 0x000fe8000c10150a */
[----:B----4-:R0:W-:Y:S01]  /*4a150*/  @P5 STG.E.U16 [R22.64], R28 ;  /* 0x0000001c16005986 */ /* 0x0101e2000c10150a */
[----:B-----5:R-:W-:Y:S02]  /*4a160*/  ISETP.LT.AND P5, PT, R24, c[0x0][0x17c], !P0 ;  /* 0x00005f0018007a0c */ /* 0x020fe400047a1270 */
[----:B--2---:R-:W-:Y:S01]  /*4a170*/  ISETP.LT.AND P2, PT, R8, c[0x0][0x17c], !P0 ;  /* 0x00005f0008007a0c */ /* 0x004fe20004741270 */
[----:B------:R-:W-:Y:S02]  /*4a180*/  IMAD R8, R25, 0x2, R4 ;  /* 0x0000000219087824 */ /* 0x000fe400078e0204 */
[----:B------:R-:W2:Y:S04]  /*4a190*/  LDL.LU R4, [R1+0xfe0] ;  /* 0x000fe00001047983 */ /* 0x000ea80000300800 */
[----:B------:R-:W3:Y:S04]  /*4a1a0*/  LDL.LU R24, [R1+0xff0] ;  /* 0x000ff00001187983 */ /* 0x000ee80000300800 */
[----:B0-----:R-:W4:Y:S01]  /*4a1b0*/  LDL.LU R23, [R1+0xfe8] ;  /* 0x000fe80001177983 */ /* 0x001f220000300800 */
[----:B------:R-:W-:-:S04]  /*4a1c0*/  LEA R20, P6, R8, R0, 0x1 ;  /* 0x0000000008147211 */ /* 0x000fc800078c08ff */
[----:B------:R-:W-:-:S05]  /*4a1d0*/  LEA.HI.X.SX32 R21, R8, R2, 0x1, P6 ;  /* 0x0000000208157211 */ /* 0x000fca00030f0eff */
[----:B------:R0:W-:Y:S01]  /*4a1e0*/  @P3 STG.E.U16 [R20.64], R29 ;  /* 0x0000001d14003986 */ /* 0x0001e2000c10150a */
[----:B------:R-:W-:Y:S02]  /*4a1f0*/  PRMT R9, R14, 0x7632, R9 ;  /* 0x000076320e097816 */ /* 0x000fe40000000009 */
[----:B------:R-:W-:Y:S01]  /*4a200*/  PRMT R5, R15, 0x7632, R5 ;  /* 0x000076320f057816 */ /* 0x000fe20000000005 */
[----:B------:R-:W5:Y:S04]  /*4a210*/  LDL.LU R14, [R1+0x13e4] ;  /* 0x0013e400010e7983 */ /* 0x000f680000300800 */
[----:B------:R-:W3:Y:S01]  /*4a220*/  LDL.LU R15, [R1+0x13e0] ;  /* 0x0013e000010f7983 */ /* 0x000ee20000300800 */
[----:B--2---:R-:W-:Y:S01]  /*4a230*/  ISETP.LT.AND P4, PT, R4, c[0x0][0x17c], !P0 ;  /* 0x00005f0004007a0c */ /* 0x004fe20004781270 */
[----:B------:R-:W-:-:S04]  /*4a240*/  IMAD R4, R25, 0x2, R8 ;  /* 0x0000000219047824 */ /* 0x000fc800078e0208 */
[----:B------:R-:W-:Y:S01]  /*4a250*/  IMAD R8, R25, 0x2, R4 ;  /* 0x0000000219087824 */ /* 0x000fe200078e0204 */
[C---:B------:R-:W-:Y:S02]  /*4a260*/  LEA R22, P6, R4.reuse, R0, 0x1 ;  /* 0x0000000004167211 */ /* 0x040fe400078c08ff */
[----:B----4-:R-:W-:Y:S02]  /*4a270*/  ISETP.LT.AND P3, PT, R23, c[0x0][0x17c], !P0 ;  /* 0x00005f0017007a0c */ /* 0x010fe40004761270 */
[----:B------:R-:W-:Y:S02]  /*4a280*/  LEA.HI.X.SX32 R23, R4, R2, 0x1, P6 ;  /* 0x0000000204177211 */ /* 0x000fe400030f0eff */
[----:B0-----:R-:W-:Y:S01]  /*4a290*/  LEA R20, P6, R8, R0, 0x1 ;  /* 0x0000000008147211 */ /* 0x001fe200078c08ff */
[----:B------:R-:W-:-:S03]  /*4a2a0*/  IMAD R4, R25, 0x2, R8 ;  /* 0x0000000219047824 */ /* 0x000fc600078e0208 */
[----:B------:R-:W-:Y:S02]  /*4a2b0*/  LEA.HI.X.SX32 R21, R8, R2, 0x1, P6 ;  /* 0x0000000208157211 */ /* 0x000fe400030f0eff */
[----:B------:R-:W2:Y:S04]  /*4a2c0*/  LDL.LU R8, [R1+0xfec] ;  /* 0x000fec0001087983 */ /* 0x000ea80000300800 */
[----:B------:R0:W-:Y:S04]  /*4a2d0*/  @P1 STG.E.U16 [R22.64], R9 ;  /* 0x0000000916001986 */ /* 0x0001e8000c10150a */
[----:B------:R1:W-:Y:S01]  /*4a2e0*/  @P2 STG.E.U16 [R20.64], R5 ;  /* 0x0000000514002986 */ /* 0x0003e2000c10150a */
[----:B---3--:R-:W-:-:S02]  /*4a2f0*/  ISETP.LT.AND P2, PT, R24, c[0x0][0x17c], !P0 ;  /* 0x00005f0018007a0c */ /* 0x008fc40004741270 */
[----:B0-----:R-:W-:Y:S02]  /*4a300*/  LEA R22, P6, R4, R0, 0x1 ;  /* 0x0000000004167211 */ /* 0x001fe400078c08ff */
[----:B-1----:R-:W-:Y:S02]  /*4a310*/  PRMT R5, R10, 0x7632, R5 ;  /* 0x000076320a057816 */ /* 0x002fe40000000005 */
[----:B------:R-:W3:Y:S01]  /*4a320*/  LDL.LU R10, [R1+0x13dc] ;  /* 0x0013dc00010a7983 */ /* 0x000ee20000300800 */
[----:B------:R-:W-:-:S03]  /*4a330*/  LEA.HI.X.SX32 R23, R4, R2, 0x1, P6 ;  /* 0x0000000204177211 */ /* 0x000fc600030f0eff */
[----:B------:R-:W4:Y:S04]  /*4a340*/  LDL.LU R24, [R1+0xffc] ;  /* 0x000ffc0001187983 */ /* 0x000f280000300800 */
[----:B------:R-:W3:Y:S04]  /*4a350*/  LDL.LU R21, [R1+0xff4] ;  /* 0x000ff40001157983 */ /* 0x000ee80000300800 */
[----:B------:R0:W-:Y:S04]  /*4a360*/  @P4 STG.E.U16 [R22.64], R5 ;  /* 0x0000000516004986 */ /* 0x0001e8000c10150a */
[----:B0-----:R-:W4:Y:S01]  /*4a370*/  LDL.LU R22, [R1+0xff8] ;  /* 0x000ff80001167983 */ /* 0x001f220000300800 */
[----:B------:R-:W-:-:S03]  /*4a380*/  PRMT R13, R9, 0x7632, R13 ;  /* 0x00007632090d7816 */ /* 0x000fc6000000000d */
[----:B------:R-:W5:Y:S01]  /*4a390*/  LDL.LU R23, [R1+0x1000] ;  /* 0x0010000001177983 */ /* 0x000f620000300800 */
[----:B--2---:R-:W-:Y:S01]  /*4a3a0*/  ISETP.LT.AND P1, PT, R8, c[0x0][0x17c], !P0 ;  /* 0x00005f0008007a0c */ /* 0x004fe20004721270 */
[----:B------:R-:W-:-:S05]  /*4a3b0*/  IMAD R8, R25, 0x2, R4 ;  /* 0x0000000219087824 */ /* 0x000fca00078e0204 */
[C---:B------:R-:W-:Y:S02]  /*4a3c0*/  LEA R20, P6, R8.reuse, R0, 0x1 ;  /* 0x0000000008147211 */ /* 0x040fe400078c08ff */
[----:B---3--:R-:W-:Y:S02]  /*4a3d0*/  ISETP.LT.AND P4, PT, R21, c[0x0][0x17c], !P0 ;  /* 0x00005f0015007a0c */ /* 0x008fe40004781270 */
[----:B------:R-:W-:-:S05]  /*4a3e0*/  LEA.HI.X.SX32 R21, R8, R2, 0x1, P6 ;  /* 0x0000000208157211 */ /* 0x000fca00030f0eff */
[----:B------:R0:W-:Y:S01]  /*4a3f0*/  @P5 STG.E.U16 [R20.64], R13 ;  /* 0x0000000d14005986 */ /* 0x0001e2000c10150a */
[----:B----4-:R-:W-:-:S03]  /*4a400*/  ISETP.LT.AND P5, PT, R22, c[0x0][0x17c], !P0 ;  /* 0x00005f0016007a0c */ /* 0x010fc600047a1270 */
[----:B------:R-:W2:Y:S01]  /*4a410*/  LDL.LU R22, [R1+0x1004] ;  /* 0x0010040001167983 */ /* 0x000ea20000300800 */
[----:B------:R-:W-:Y:S01]  /*4a420*/  IMAD R4, R25, 0x2, R8 ;  /* 0x0000000219047824 */ /* 0x000fe200078e0208 */
[----:B------:R-:W-:-:S04]  /*4a430*/  PRMT R5, R12, 0x7632, R5 ;  /* 0x000076320c057816 */ /* 0x000fc80000000005 */
[----:B------:R-:W-:Y:S01]  /*4a440*/  LEA R8, P6, R4, R0, 0x1 ;  /* 0x0000000004087211 */ /* 0x000fe200078c08ff */
[----:B------:R-:W-:-:S03]  /*4a450*/  IMAD R12, R25, 0x2, R4 ;  /* 0x00000002190c7824 */ /* 0x000fc600078e0204 */
[----:B------:R-:W-:Y:S02]  /*4a460*/  LEA.HI.X.SX32 R9, R4, R2, 0x1, P6 ;  /* 0x0000000204097211 */ /* 0x000fe400030f0eff */
[----:B0-----:R-:W-:-:S03]  /*4a470*/  LEA R20, P6, R12, R0, 0x1 ;  /* 0x000000000c147211 */ /* 0x001fc600078c08ff */
[----:B------:R0:W-:Y:S01]  /*4a480*/  @P3 STG.E.U16 [R8.64], R5 ;  /* 0x0000000508003986 */ /* 0x0001e2000c10150a */
[----:B------:R-:W-:Y:S02]  /*4a490*/  LEA.HI.X.SX32 R21, R12, R2, 0x1, P6 ;  /* 0x000000020c157211 */ /* 0x000fe400030f0eff */
[----:B------:R-:W-:Y:S01]  /*4a4a0*/  PRMT R17, R16, 0x7632, R17 ;  /* 0x0000763210117816 */ /* 0x000fe20000000011 */
[----:B0-----:R-:W-:Y:S01]  /*4a4b0*/  IMAD R9, R25, 0x2, R12 ;  /* 0x0000000219097824 */ /* 0x001fe200078e020c */
[----:B------:R-:W-:Y:S02]  /*4a4c0*/  PRMT R5, R6, 0x7632, R5 ;  /* 0x0000763206057816 */ /* 0x000fe40000000005 */
[----:B------:R-:W3:Y:S02]  /*4a4d0*/  LDL.LU R6, [R1+0x13d8] ;  /* 0x0013d80001067983 */ /* 0x000ee40000300800 */
[----:B------:R-:W-:Y:S01]  /*4a4e0*/  LEA R8, P6, R9, R0, 0x1 ;  /* 0x0000000009087211 */ /* 0x000fe200078c08ff */
[----:B------:R-:W-:-:S03]  /*4a4f0*/  IMAD R4, R25, 0x2, R9 ;  /* 0x0000000219047824 */ /* 0x000fc600078e0209 */
[----:B------:R-:W-:Y:S01]  /*4a500*/  LEA.HI.X.SX32 R9, R9, R2, 0x1, P6 ;  /* 0x0000000209097211 */ /* 0x000fe200030f0eff */
[----:B------:R0:W-:Y:S01]  /*4a510*/  @P1 STG.E.U16 [R20.64], R5 ;  /* 0x0000000514001986 */ /* 0x0001e2000c10150a */
[----:B------:R-:W-:Y:S02]  /*4a520*/  ISETP.LT.AND P3, PT, R24, c[0x0][0x17c], !P0 ;  /* 0x00005f0018007a0c */ /* 0x000fe40004761270 */
[----:B-----5:R-:W-:Y:S01]  /*4a530*/  ISETP.LT.AND P1, PT, R23, c[0x0][0x17c], !P0 ;  /* 0x00005f0017007a0c */ /* 0x020fe20004721270 */
[----:B------:R-:W4:Y:S04]  /*4a540*/  LDL.LU R24, [R1+0x1008] ;  /* 0x0010080001187983 */ /* 0x000f280000300800 */
[----:B------:R1:W-:Y:S04]  /*4a550*/  @P2 STG.E.U16 [R8.64], R17 ;  /* 0x0000001108002986 */ /* 0x0003e8000c10150a */
[----:B------:R-:W5:Y:S01]  /*4a560*/  LDL.LU R23, [R1+0x100c] ;  /* 0x00100c0001177983 */ /* 0x000f620000300800 */
[----:B--2---:R-:W-:-:S03]  /*4a570*/  ISETP.LT.AND P2, PT, R22, c[0x0][0x17c], !P0 ;  /* 0x00005f0016007a0c */ /* 0x004fc60004741270 */
[----:B------:R-:W2:Y:S04]  /*4a580*/  LDL.LU R22, [R1+0x1010] ;  /* 0x0010100001167983 */ /* 0x000ea80000300800 */
[----:B0-----:R-:W2:Y:S04]  /*4a590*/  LDL.LU R21, [R1+0x1014] ;  /* 0x0010140001157983 */ /* 0x001ea80000300800 */
[----:B------:R-:W2:Y:S01]  /*4a5a0*/  LDL.LU R20, [R1+0x1018] ;  /* 0x0010180001147983 */ /* 0x000ea20000300800 */
[----:B------:R-:W-:Y:S01]  /*4a5b0*/  LEA R12, P6, R4, R0, 0x1 ;  /* 0x00000000040c7211 */ /* 0x000fe200078c08ff */
[----:B------:R-:W-:Y:S01]  /*4a5c0*/  IMAD R16, R25, 0x2, R4 ;  /* 0x0000000219107824 */ /* 0x000fe200078e0204 */
[----:B------:R-:W-:-:S02]  /*4a5d0*/  PRMT R5, R13, 0x7632, R5 ;  /* 0x000076320d057816 */ /* 0x000fc40000000005 */
[----:B------:R-:W-:Y:S01]  /*4a5e0*/  LEA.HI.X.SX32 R13, R4, R2, 0x1, P6 ;  /* 0x00000002040d7211 */ /* 0x000fe200030f0eff */
[----:B------:R-:W-:Y:S01]  /*4a5f0*/  IMAD R4, R25, 0x2, R16 ;  /* 0x0000000219047824 */ /* 0x000fe200078e0210 */
[----:B-1----:R-:W-:-:S03]  /*4a600*/  LEA R8, P6, R16, R0, 0x1 ;  /* 0x0000000010087211 */ /* 0x002fc600078c08ff */
[----:B------:R0:W-:Y:S01]  /*4a610*/  @P4 STG.E.U16 [R12.64], R5 ;  /* 0x000000050c004986 */ /* 0x0001e2000c10150a */
[----:B------:R-:W-:Y:S01]  /*4a620*/  LEA.HI.X.SX32 R9, R16, R2, 0x1, P6 ;  /* 0x0000000210097211 */ /* 0x000fe200030f0eff */
[----:B------:R-:W-:Y:S01]  /*4a630*/  IMAD R16, R25, 0x2, R4 ;  /* 0x0000000219107824 */ /* 0x000fe200078e0204 */
[----:B0-----:R-:W-:Y:S02]  /*4a640*/  PRMT R5, R26, 0x7632, R5 ;  /* 0x000076321a057816 */ /* 0x001fe40000000005 */
[----:B------:R-:W-:-:S03]  /*4a650*/  LEA R12, P6, R4, R0, 0x1 ;  /* 0x00000000040c7211 */ /* 0x000fc600078c08ff */
[----:B------:R0:W-:Y:S01]  /*4a660*/  @P5 STG.E.U16 [R8.64], R5 ;  /* 0x0000000508005986 */ /* 0x0001e2000c10150a */
[----:B------:R-:W-:Y:S02]  /*4a670*/  LEA.HI.X.SX32 R13, R4, R2, 0x1, P6 ;  /* 0x00000002040d7211 */ /* 0x000fe400030f0eff */
[C---:B------:R-:W-:Y:S02]  /*4a680*/  LEA R4, P6, R16.reuse, R0, 0x1 ;  /* 0x0000000010047211 */ /* 0x040fe400078c08ff */
[----:B------:R-:W-:Y:S02]  /*4a690*/  PRMT R17, R5, 0x7632, R17 ;  /* 0x0000763205117816 */ /* 0x000fe40000000011 */
[----:B0-----:R-:W-:Y:S01]  /*4a6a0*/  PRMT R8, R7, 0x7632, R8 ;  /* 0x0000763207087816 */ /* 0x001fe20000000008 */
[----:B------:R-:W-:Y:S01]  /*4a6b0*/  IMAD R9, R25, 0x2, R16 ;  /* 0x0000000219097824 */ /* 0x000fe200078e0210 */
[----:B------:R-:W-:Y:S01]  /*4a6c0*/  LEA.HI.X.SX32 R5, R16, R2, 0x1, P6 ;  /* 0x0000000210057211 */ /* 0x000fe200030f0eff */
[----:B------:R-:W3:Y:S04]  /*4a6d0*/  LDL.LU R7, [R1+0x101c] ;  /* 0x00101c0001077983 */ /* 0x000ee80000300800 */
[----:B------:R0:W-:Y:S04]  /*4a6e0*/  @P3 STG.E.U16 [R12.64], R8 ;  /* 0x000000080c003986 */ /* 0x0001e8000c10150a */
[----:B------:R1:W-:Y:S01]  /*4a6f0*/  @P1 STG.E.U16 [R4.64], R17 ;  /* 0x0000001104001986 */ /* 0x0003e2000c10150a */
[----:B0-----:R-:W-:Y:S01]  /*4a700*/  LEA R8, P6, R9, R0, 0x1 ;  /* 0x0000000009087211 */ /* 0x001fe200078c08ff */
[----:B-1----:R-:W-:-:S03]  /*4a710*/  IMAD R5, R25, 0x2, R9 ;  /* 0x0000000219057824 */ /* 0x002fc600078e0209 */
[----:B------:R-:W-:Y:S02]  /*4a720*/  LEA.HI.X.SX32 R9, R9, R2, 0x1, P6 ;  /* 0x0000000209097211 */ /* 0x000fe400030f0eff */
[----:B------:R-:W-:-:S05]  /*4a730*/  PRMT R17, R17, 0x7632, R17 ;  /* 0x0000763211117816 */ /* 0x000fca0000000011 */
[----:B------:R0:W-:Y:S01]  /*4a740*/  @P2 STG.E.U16 [R8.64], R17 ;  /* 0x0000001108002986 */ /* 0x0001e2000c10150a */
[----:B--2---:R-:W-:-:S03]  /*4a750*/  ISETP.LT.AND P2, PT, R20, c[0x0][0x17c], !P0 ;  /* 0x00005f0014007a0c */ /* 0x004fc60004741270 */
[----:B------:R-:W2:Y:S01]  /*4a760*/  LDL.LU R20, [R1+0x1020] ;  /* 0x0010200001147983 */ /* 0x000ea20000300800 */
[----:B----4-:R-:W-:Y:S01]  /*4a770*/  ISETP.LT.AND P4, PT, R24, c[0x0][0x17c], !P0 ;  /* 0x00005f0018007a0c */ /* 0x010fe20004781270 */
[----:B------:R-:W-:Y:S01]  /*4a780*/  IMAD R4, R25, 0x2, R5 ;  /* 0x0000000219047824 */ /* 0x000fe200078e0205 */
[----:B------:R-:W-:Y:S01]  /*4a790*/  LEA R12, P6, R5, R0, 0x1 ;  /* 0x00000000050c7211 */ /* 0x000fe200078c08ff */
[----:B------:R-:W4:Y:S01]  /*4a7a0*/  LDL.LU R24, [R1+0x1024] ;  /* 0x0010240001187983 */ /* 0x000f220000300800 */
[----:B-----5:R-:W-:Y:S02]  /*4a7b0*/  ISETP.LT.AND P5, PT, R23, c[0x0][0x17c], !P0 ;  /* 0x00005f0017007a0c */ /* 0x020fe400047a1270 */
[----:B------:R-:W-:Y:S02]  /*4a7c0*/  LEA.HI.X.SX32 R13, R5, R2, 0x1, P6 ;  /* 0x00000002050d7211 */ /* 0x000fe400030f0eff */
[----:B0-----:R-:W-:Y:S02]  /*4a7d0*/  LEA R8, P6, R4, R0, 0x1 ;  /* 0x0000000004087211 */ /* 0x001fe400078c08ff */
[----:B------:R-:W-:-:S02]  /*4a7e0*/  PRMT R17, R27, 0x7632, R17 ;  /* 0x000076321b117816 */ /* 0x000fc40000000011 */
[----:B------:R-:W-:Y:S02]  /*4a7f0*/  PRMT R5, R11, 0x7632, R5 ;  /* 0x000076320b057816 */ /* 0x000fe40000000005 */
[----:B------:R-:W-:Y:S01]  /*4a800*/  LEA.HI.X.SX32 R9, R4, R2, 0x1, P6 ;  /* 0x0000000204097211 */ /* 0x000fe200030f0eff */
[----:B------:R-:W5:Y:S01]  /*4a810*/  LDL.LU R11, [R1+0x48] ;  /* 0x00004800010b7983 */ /* 0x000f620000300800 */
[----:B------:R-:W-:-:S03]  /*4a820*/  ISETP.LT.AND P1, PT, R21, c[0x0][0x17c], !P0 ;  /* 0x00005f0015007a0c */ /* 0x000fc60004721270 */
[----:B------:R0:W-:Y:S01]  /*4a830*/  @P4 STG.E.U16 [R12.64], R17 ;  /* 0x000000110c004986 */ /* 0x0001e2000c10150a */
[----:B------:R-:W-:-:S03]  /*4a840*/  ISETP.LT.AND P3, PT, R22, c[0x0][0x17c], !P0 ;  /* 0x00005f0016007a0c */ /* 0x000fc60004761270 */
[----:B------:R1:W-:Y:S04]  /*4a850*/  @P5 STG.E.U16 [R8.64], R5 ;  /* 0x0000000508005986 */ /* 0x0003e8000c10150a */
[----:B0-----:R-:W4:Y:S04]  /*4a860*/  LDL.LU R17, [R1+0x58] ;  /* 0x0000580001117983 */ /* 0x001f280000300800 */
[----:B------:R-:W4:Y:S01]  /*4a870*/  LDL.LU R21, [R1+0x1028] ;  /* 0x0010280001157983 */ /* 0x000f220000300800 */
[----:B---3--:R-:W-:-:S03]  /*4a880*/  ISETP.LT.AND P4, PT, R7, c[0x0][0x17c], !P0 ;  /* 0x00005f0007007a0c */ /* 0x008fc60004781270 */
[----:B------:R-:W3:Y:S04]  /*4a890*/  LDL.LU R7, [R1+0x18] ;  /* 0x0000180001077983 */ /* 0x000ee80000300800 */
[----:B------:R-:W3:Y:S01]  /*4a8a0*/  LDL.LU R22, [R1+0x102c] ;  /* 0x00102c0001167983 */ /* 0x000ee20000300800 */
[----:B--2---:R-:W-:-:S03]  /*4a8b0*/  ISETP.LT.AND P5, PT, R20, c[0x0][0x17c], !P0 ;  /* 0x00005f0014007a0c */ /* 0x004fc600047a1270 */
[----:B------:R-:W2:Y:S01]  /*4a8c0*/  LDL.LU R20, [R1+0x1030] ;  /* 0x0010300001147983 */ /* 0x000ea20000300800 */
[C---:B------:R-:W-:Y:S01]  /*4a8d0*/  IMAD R16, R25.reuse, 0x2, R4 ;  /* 0x0000000219107824 */ /* 0x040fe200078e0204 */
[----:B------:R-:W-:Y:S02]  /*4a8e0*/  PRMT R13, R28, 0x7632, R13 ;  /* 0x000076321c0d7816 */ /* 0x000fe4000000000d */
[----:B------:R-:W2:Y:S01]  /*4a8f0*/  LDL.LU R23, [R1+0x1034] ;  /* 0x0010340001177983 */ /* 0x000ea20000300800 */
[----:B-1----:R-:W-:Y:S01]  /*4a900*/  IMAD R9, R25, 0x2, R16 ;  /* 0x0000000219097824 */ /* 0x002fe200078e0210 */
[----:B------:R-:W-:-:S03]  /*4a910*/  LEA R4, P6, R16, R0, 0x1 ;  /* 0x0000000010047211 */ /* 0x000fc600078c08ff */
[----:B------:R-:W-:Y:S01]  /*4a920*/  IMAD R12, R25, 0x2, R9 ;  /* 0x00000002190c7824 */ /* 0x000fe200078e0209 */
[----:B------:R-:W-:Y:S02]  /*4a930*/  LEA.HI.X.SX32 R5, R16, R2, 0x1, P6 ;  /* 0x0000000210057211 */ /* 0x000fe400030f0eff */
[----:B------:R-:W-:Y:S02]  /*4a940*/  LEA R8, P6, R9, R0, 0x1 ;  /* 0x0000000009087211 */ /* 0x000fe400078c08ff */
[----:B------:R-:W-:Y:S01]  /*4a950*/  PRMT R16, R29, 0x7632, R16 ;  /* 0x000076321d107816 */ /* 0x000fe20000000010 */
[----:B------:R0:W-:Y:S01]  /*4a960*/  @P3 STG.E.U16 [R4.64], R13 ;  /* 0x0000000d04003986 */ /* 0x0001e2000c10150a */
[----:B------:R-:W-:-:S03]  /*4a970*/  LEA.HI.X.SX32 R9, R9, R2, 0x1, P6 ;  /* 0x0000000209097211 */ /* 0x000fc600030f0eff */
[----:B------:R-:W2:Y:S04]  /*4a980*/  LDL.LU R29, [R1+0x88] ;  /* 0x00008800011d7983 */ /* 0x000ea80000300800 */
[----:B------:R1:W-:Y:S01]  /*4a990*/  @P1 STG.E.U16 [R8.64], R16 ;  /* 0x0000001008001986 */ /* 0x0003e2000c10150a */
[----:B0-----:R-:W-:Y:S01]  /*4a9a0*/  LEA R4, P6, R12, R0, 0x1 ;  /* 0x000000000c047211 */ /* 0x001fe200078c08ff */
[----:B------:R-:W-:-:S03]  /*4a9b0*/  IMAD R13, R25, 0x2, R12 ;  /* 0x00000002190d7824 */ /* 0x000fc600078e020c */
[----:B------:R-:W-:Y:S02]  /*4a9c0*/  LEA.HI.X.SX32 R5, R12, R2, 0x1, P6 ;  /* 0x000000020c057211 */ /* 0x000fe400030f0eff */
[C---:B-1----:R-:W-:Y:S01]  /*4a9d0*/  LEA R8, P6, R13.reuse, R0, 0x1 ;  /* 0x000000000d087211 */ /* 0x042fe200078c08ff */
[----:B------:R-:W2:Y:S03]  /*4a9e0*/  LDL.LU R16, [R1+0x1038] ;  /* 0x0010380001107983 */ /* 0x000ea60000300800 */
[----:B------:R-:W-:Y:S01]  /*4a9f0*/  LEA.HI.X.SX32 R9, R13, R2, 0x1, P6 ;  /* 0x000000020d097211 */ /* 0x000fe200030f0eff */
[----:B----4-:R0:W-:Y:S01]  /*4aa00*/  @P2 STG.E.U16 [R4.64], R17 ;  /* 0x0000001104002986 */ /* 0x0101e2000c10150a */
[----:B------:R-:W-:-:S03]  /*4aa10*/  ISETP.LT.AND P1, PT, R21, c[0x0][0x17c], !P0 ;  /* 0x00005f0015007a0c */ /* 0x000fc60004721270 */
[----:B------:R-:W4:Y:S01]  /*4aa20*/  LDL.LU R21, [R1+0x38] ;  /* 0x0000380001157983 */ /* 0x000f220000300800 */
[----:B---3--:R-:W-:-:S03]  /*4aa30*/  ISETP.LT.AND P2, PT, R22, c[0x0][0x17c], !P0 ;  /* 0x00005f0016007a0c */ /* 0x008fc60004741270 */
[----:B-----5:R1:W-:Y:S04]  /*4aa40*/  @P4 STG.E.U16 [R8.64], R11 ;  /* 0x0000000b08004986 */ /* 0x0203e8000c10150a */
[----:B------:R-:W3:Y:S01]  /*4aa50*/  LDL.LU R22, [R1+0x8] ;  /* 0x0000080001167983 */ /* 0x000ee20000300800 */
[----:B--2---:R-:W-:-:S03]  /*4aa60*/  ISETP.LT.AND P4, PT, R20, c[0x0][0x17c], !P0 ;  /* 0x00005f0014007a0c */ /* 0x004fc60004781270 */
[----:B------:R-:W2:Y:S01]  /*4aa70*/  LDL.LU R20, [R1+0x103c] ;  /* 0x00103c0001147983 */ /* 0x000ea20000300800 */
[C---:B------:R-:W-:Y:S01]  /*4aa80*/  IMAD R12, R25.reuse, 0x2, R13 ;  /* 0x00000002190c7824 */ /* 0x040fe200078e020d */
[----:B------:R-:W-:Y:S02]  /*4aa90*/  ISETP.LT.AND P3, PT, R24, c[0x0][0x17c], !P0 ;  /* 0x00005f0018007a0c */ /* 0x000fe40004761270 */
[----:B------:R-:W5:Y:S01]  /*4aaa0*/  LDL.LU R26, [R1+0x1040] ;  /* 0x00104000011a7983 */ /* 0x000f620000300800 */
[----:B------:R-:W-:Y:S01]  /*4aab0*/  IMAD R13, R25, 0x2, R12 ;  /* 0x00000002190d7824 */ /* 0x000fe200078e020c */
[----:B0-----:R-:W-:-:S04]  /*4aac0*/  LEA R4, P6, R12, R0, 0x1 ;  /* 0x000000000c047211 */ /* 0x001fc800078c08ff */
[----:B------:R-:W-:Y:S01]  /*4aad0*/  LEA.HI.X.SX32 R5, R12, R2, 0x1, P6 ;  /* 0x000000020c057211 */ /* 0x000fe200030f0eff */
[----:B------:R-:W-:Y:S01]  /*4aae0*/  IMAD R12, R25, 0x2, R13 ;  /* 0x00000002190c7824 */ /* 0x000fe200078e020d */
[----:B-1----:R-:W-:-:S03]  /*4aaf0*/  LEA R8, P6, R13, R0, 0x1 ;  /* 0x000000000d087211 */ /* 0x002fc600078c08ff */
[----:B------:R0:W-:Y:S01]  /*4ab00*/  @P5 STG.E.U16 [R4.64], R7 ;  /* 0x0000000704005986 */ /* 0x0001e2000c10150a */
[----:B------:R-:W-:Y:S02]  /*4ab10*/  LEA.HI.X.SX32 R9, R13, R2, 0x1, P6 ;  /* 0x000000020d097211 */ /* 0x000fe400030f0eff */
[----:B------:R-:W-:Y:S02]  /*4ab20*/  ISETP.LT.AND P5, PT, R23, c[0x0][0x17c], !P0 ;  /* 0x00005f0017007a0c */ /* 0x000fe400047a1270 */
[----:B------:R-:W3:Y:S01]  /*4ab30*/  LDL.LU R23, [R1+0x78] ;  /* 0x0000780001177983 */ /* 0x000ee20000300800 */
[----:B0-----:R-:W-:-:S03]  /*4ab40*/  LEA R4, P6, R12, R0, 0x1 ;  /* 0x000000000c047211 */ /* 0x001fc600078c08ff */
[----:B------:R0:W-:Y:S01]  /*4ab50*/  @P3 STG.E.U16 [R8.64], R10 ;  /* 0x0000000a08003986 */ /* 0x0001e2000c10150a */
[----:B------:R-:W-:Y:S02]  /*4ab60*/  LEA.HI.X.SX32 R5, R12, R2, 0x1, P6 ;  /* 0x000000020c057211 */ /* 0x000fe400030f0eff */
[----:B------:R-:W-:Y:S02]  /*4ab70*/  ISETP.LT.AND P3, PT, R16, c[0x0][0x17c], !P0 ;  /* 0x00005f0010007a0c */ /* 0x000fe40004761270 */
[----:B------:R-:W5:Y:S04]  /*4ab80*/  LDL.LU R16, [R1+0x1044] ;  /* 0x0010440001107983 */ /* 0x000f680000300800 */
[----:B------:R1:W-:Y:S04]  /*4ab90*/  @P1 STG.E.U16 [R4.64], R29 ;  /* 0x0000001d04001986 */ /* 0x0003e8000c10150a */
[----:B------:R-:W5:Y:S01]  /*4aba0*/  LDL.LU R24, [R1+0x28] ;  /* 0x0000280001187983 */ /* 0x000f620000300800 */
[----:B--2---:R-:W-:-:S03]  /*4abb0*/  ISETP.LT.AND P1, PT, R20, c[0x0][0x17c], !P0 ;  /* 0x00005f0014007a0c */ /* 0x004fc60004721270 */
[----:B------:R-:W2:Y:S01]  /*4abc0*/  LDL.LU R20, [R1+0x1048] ;  /* 0x0010480001147983 */ /* 0x000ea20000300800 */
[----:B------:R-:W-:-:S04]  /*4abd0*/  IMAD R13, R25, 0x2, R12 ;  /* 0x00000002190d7824 */ /* 0x000fc800078e020c */
[----:B------:R-:W-:Y:S01]  /*4abe0*/  IMAD R12, R25, 0x2, R13 ;  /* 0x00000002190c7824 */ /* 0x000fe200078e020d */
[----:B0-----:R-:W-:-:S04]  /*4abf0*/  LEA R8, P6, R13, R0, 0x1 ;  /* 0x000000000d087211 */ /* 0x001fc800078c08ff */
[----:B------:R-:W-:Y:S01]  /*4ac00*/  LEA.HI.X.SX32 R9, R13, R2, 0x1, P6 ;  /* 0x000000020d097211 */ /* 0x000fe200030f0eff */
[----:B------:R-:W-:Y:S01]  /*4ac10*/  IMAD R13, R25, 0x2, R12 ;  /* 0x00000002190d7824 */ /* 0x000fe200078e020c */
[----:B-1----:R-:W-:-:S03]  /*4ac20*/  LEA R4, P6, R12, R0, 0x1 ;  /* 0x000000000c047211 */ /* 0x002fc600078c08ff */
[----:B----4-:R0:W-:Y:S01]  /*4ac30*/  @P2 STG.E.U16 [R8.64], R21 ;  /* 0x0000001508002986 */ /* 0x0101e2000c10150a */
[----:B------:R-:W-:Y:S01]  /*4ac40*/  LEA.HI.X.SX32 R5, R12, R2, 0x1, P6 ;  /* 0x000000020c057211 */ /* 0x000fe200030f0eff */
[----:B------:R-:W-:-:S04]  /*4ac50*/  IMAD R12, R25, 0x2, R13 ;  /* 0x00000002190c7824 */ /* 0x000fc800078e020d */
[----:B---3--:R1:W-:Y:S01]  /*4ac60*/  @P4 STG.E.U16 [R4.64], R22 ;  /* 0x0000001604004986 */ /* 0x0083e2000c10150a */
[----:B0-----:R-:W-:-:S04]  /*4ac70*/  LEA R8, P6, R13, R0, 0x1 ;  /* 0x000000000d087211 */ /* 0x001fc800078c08ff */
[----:B------:R-:W-:Y:S01]  /*4ac80*/  LEA.HI.X.SX32 R9, R13, R2, 0x1, P6 ;  /* 0x000000020d097211 */ /* 0x000fe200030f0eff */
[C---:B------:R-:W-:Y:S01]  /*4ac90*/  IMAD R13, R25.reuse, 0x2, R12 ;  /* 0x00000002190d7824 */ /* 0x040fe200078e020c */
[----:B-1----:R-:W-:Y:S02]  /*4aca0*/  LEA R4, P6, R12, R0, 0x1 ;  /* 0x000000000c047211 */ /* 0x002fe400078c08ff */
[----:B-----5:R-:W-:Y:S01]  /*4acb0*/  ISETP.LT.AND P2, PT, R26, c[0x0][0x17c], !P0 ;  /* 0x00005f001a007a0c */ /* 0x020fe20004741270 */
[----:B------:R0:W-:Y:S01]  /*4acc0*/  @P5 STG.E.U16 [R8.64], R14 ;  /* 0x0000000e08005986 */ /* 0x0001e2000c10150a */
[----:B------:R-:W-:Y:S02]  /*4acd0*/  LEA.HI.X.SX32 R5, R12, R2, 0x1, P6 ;  /* 0x000000020c057211 */ /* 0x000fe400030f0eff */
[----:B------:R-:W-:Y:S01]  /*4ace0*/  ISETP.LT.AND P4, PT, R16, c[0x0][0x17c], !P0 ;  /* 0x00005f0010007a0c */ /* 0x000fe20004781270 */
[----:B------:R-:W3:Y:S01]  /*4acf0*/  LDL.LU R26, [R1+0x68] ;  /* 0x00006800011a7983 */ /* 0x000ee20000300800 */
[----:B------:R-:W-:-:S03]  /*4ad00*/  IMAD R12, R25, 0x2, R13 ;  /* 0x00000002190c7824 */ /* 0x000fc600078e020d */
[----:B------:R-:W4:Y:S01]  /*4ad10*/  LDL.LU R16, [R1+0x1050] ;  /* 0x0010500001107983 */ /* 0x000f220000300800 */
[----:B0-----:R-:W-:-:S03]  /*4ad20*/  LEA R8, P6, R13, R0, 0x1 ;  /* 0x000000000d087211 */ /* 0x001fc600078c08ff */
[----:B------:R-:W5:Y:S01]  /*4ad30*/  LDL.LU R27, [R1+0x98] ;  /* 0x00009800011b7983 */ /* 0x000f620000300800 */
[----:B------:R-:W-:Y:S02]  /*4ad40*/  LEA.HI.X.SX32 R9, R13, R2, 0x1, P6 ;  /* 0x000000020d097211 */ /* 0x000fe400030f0eff */
[----:B--2---:R-:W-:Y:S02]  /*4ad50*/  ISETP.LT.AND P5, PT, R20, c[0x0][0x17c], !P0 ;  /* 0x00005f0014007a0c */ /* 0x004fe400047a1270 */
[----:B------:R-:W2:Y:S04]  /*4ad60*/  LDL.LU R20, [R1+0x1054] ;  /* 0x0010540001147983 */ /* 0x000ea80000300800 */
[----:B------:R-:W2:Y:S04]  /*4ad70*/  LDL.LU R28, [R1+0x158] ;  /* 0x00015800011c7983 */ /* 0x000ea80000300800 */
[----:B------:R-:W2:Y:S04]  /*4ad80*/  LDL.LU R13, [R1+0x104c] ;  /* 0x00104c00010d7983 */ /* 0x000ea80000300800 */
[----:B------:R0:W-:Y:S04]  /*4ad90*/  @P3 STG.E.U16 [R4.64], R23 ;  /* 0x0000001704003986 */ /* 0x0001e8000c10150a */
[----:B------:R1:W-:Y:S01]  /*4ada0*/  @P1 STG.E.U16 [R8.64], R24 ;  /* 0x0000001808001986 */ /* 0x0003e2000c10150a */
[----:B0-----:R-:W-:-:S04]  /*4adb0*/  LEA R4, P6, R12, R0, 0x1 ;  /* 0x000000000c047211 */ /* 0x001fc800078c08ff */
[----:B------:R-:W-:-:S05]  /*4adc0*/  LEA.HI.X.SX32 R5, R12, R2, 0x1, P6 ;  /* 0x000000020c057211 */ /* 0x000fca00030f0eff */
[----:B------:R0:W-:Y:S01]  /*4add0*/  @P2 STG.E.U16 [R4.64], R6 ;  /* 0x0000000604002986 */ /* 0x0001e2000c10150a */
[----:B----4-:R-:W-:-:S03]  /*4ade0*/  ISETP.LT.AND P1, PT, R16, c[0x0][0x17c], !P0 ;  /* 0x00005f0010007a0c */ /* 0x010fc60004721270 */
[----:B------:R-:W4:Y:S01]  /*4adf0*/  LDL.LU R16, [R1+0x1060] ;  /* 0x0010600001107983 */ /* 0x000f220000300800 */
[----:B--2---:R-:W-:Y:S01]  /*4ae00*/  ISETP.LT.AND P3, PT, R13, c[0x0][0x17c], !P0 ;  /* 0x00005f000d007a0c */ /* 0x004fe20004761270 */
[----:B------:R-:W-:-:S04]  /*4ae10*/  IMAD R13, R25, 0x2, R12 ;  /* 0x00000002190d7824 */ /* 0x000fc800078e020c */
[----:B------:R-:W-:Y:S01]  /*4ae20*/  IMAD R12, R25, 0x2, R13 ;  /* 0x00000002190c7824 */ /* 0x000fe200078e020d */
[----:B-1----:R-:W-:-:S04]  /*4ae30*/  LEA R8, P6, R13, R0, 0x1 ;  /* 0x000000000d087211 */ /* 0x002fc800078c08ff */
[----:B------:R-:W-:Y:S02]  /*4ae40*/  LEA.HI.X.SX32 R9, R13, R2, 0x1, P6 ;  /* 0x000000020d097211 */ /* 0x000fe400030f0eff */
[----:B0-----:R-:W-:Y:S01]  /*4ae50*/  LEA R4, P6, R12, R0, 0x1 ;  /* 0x000000000c047211 */ /* 0x001fe200078c08ff */
[----:B------:R-:W-:Y:S01]  /*4ae60*/  IMAD R13, R25, 0x2, R12 ;  /* 0x00000002190d7824 */ /* 0x000fe200078e020c */
[----:B------:R-:W-:Y:S02]  /*4ae70*/  ISETP.LT.AND P2, PT, R20, c[0x0][0x17c], !P0 ;  /* 0x00005f0014007a0c */ /* 0x000fe40004741270 */
[----:B------:R-:W2:Y:S01]  /*4ae80*/  LDL.LU R20, [R1+0x1064] ;  /* 0x0010640001147983 */ /* 0x000ea20000300800 */
[----:B------:R-:W-:-:S03]  /*4ae90*/  LEA.HI.X.SX32 R5, R12, R2, 0x1, P6 ;  /* 0x000000020c057211 */ /* 0x000fc600030f0eff */
[----:B------:R-:W2:Y:S04]  /*4aea0*/  LDL.LU R12, [R1+0x1058] ;  /* 0x00105800010c7983 */ /* 0x000ea80000300800 */
[----:B------:R0:W-:Y:S04]  /*4aeb0*/  @P4 STG.E.U16 [R8.64], R18 ;  /* 0x0000001208004986 */ /* 0x0001e8000c10150a */
[----:B---3--:R1:W-:Y:S01]  /*4aec0*/  @P5 STG.E.U16 [R4.64], R26 ;  /* 0x0000001a04005986 */ /* 0x0083e2000c10150a */
[----:B0-----:R-:W-:-:S04]  /*4aed0*/  LEA R8, P6, R13, R0, 0x1 ;  /* 0x000000000d087211 */ /* 0x001fc800078c08ff */
[----:B------:R-:W-:-:S05]  /*4aee0*/  LEA.HI.X.SX32 R9, R13, R2, 0x1, P6 ;  /* 0x000000020d097211 */ /* 0x000fca00030f0eff */
[----:B-----5:R-:W-:Y:S01]  /*4aef0*/  @P3 STG.E.U16 [R8.64], R27 ;  /* 0x0000001b08003986 */ /* 0x020fe2000c10150a */
[----:B----4-:R-:W-:Y:S02]  /*4af00*/  ISETP.LT.AND P3, PT, R16, c[0x0][0x17c], !P0 ;  /* 0x00005f0010007a0c */ /* 0x010fe40004761270 */
[----:B--2---:R-:W-:Y:S01]  /*4af10*/  ISETP.LT.AND P4, PT, R12, c[0x0][0x17c], !P0 ;  /* 0x00005f000c007a0c */ /* 0x004fe20004781270 */
[----:B------:R-:W-:Y:S02]  /*4af20*/  IMAD R12, R25, 0x2, R13 ;  /* 0x00000002190c7824 */ /* 0x000fe400078e020d */
[----:B------:R-:W2:Y:S03]  /*4af30*/  LDL.LU R13, [R1+0x105c] ;  /* 0x00105c00010d7983 */ /* 0x000ea60000300800 */
[C---:B-1----:R-:W-:Y:S01]  /*4af40*/  LEA R4, P6, R12.reuse, R0, 0x1 ;  /* 0x000000000c047211 */ /* 0x042fe200078c08ff */
[----:B------:R-:W3:Y:S03]  /*4af50*/  LDL.LU R16, [R1+0x106c] ;  /* 0x00106c0001107983 */ /* 0x000ee60000300800 */
[----:B------:R-:W-:-:S05]  /*4af60*/  LEA.HI.X.SX32 R5, R12, R2, 0x1, P6 ;  /* 0x000000020c057211 */ /* 0x000fca00030f0eff */
[----:B------:R0:W-:Y:S01]  /*4af70*/  @P1 STG.E.U16 [R4.64], R28 ;  /* 0x0000001c04001986 */ /* 0x0001e2000c10150a */
[----:B------:R-:W-:-:S03]  /*4af80*/  ISETP.LT.AND P1, PT, R20, c[0x0][0x17c], !P0 ;  /* 0x00005f0014007a0c */ /* 0x000fc60004721270 */
[----:B------:R-:W4:Y:S04]  /*4af90*/  LDL.LU R20, [R1+0x1070] ;  /* 0x0010700001147983 */ /* 0x000f280000300800 */
[----:B0-----:R-:W5:Y:S01]  /*4afa0*/  LDL.LU R5, [R1+0x1068] ;  /* 0x0010680001057983 */ /* 0x001f620000300800 */
[----:B------:R-:W-:Y:S02]  /*4afb0*/  PRMT R10, R17, 0x7632, R10 ;  /* 0x00007632110a7816 */ /* 0x000fe4000000000a */
[----:B------:R-:W-:Y:S01]  /*4afc0*/  PRMT R6, R11, 0x7632, R6 ;  /* 0x000076320b067816 */ /* 0x000fe20000000006 */
[----:B------:R-:W3:Y:S04]  /*4afd0*/  LDL.LU R17, [R1+0x1074] ;  /* 0x0010740001117983 */ /* 0x000ee80000300800 */
[----:B------:R-:W3:Y:S01]  /*4afe0*/  LDL.LU R11, [R1+0x13d4] ;  /* 0x0013d400010b7983 */ /* 0x000ee20000300800 */
[----:B--2---:R-:W-:Y:S01]  /*4aff0*/  ISETP.LT.AND P5, PT, R13, c[0x0][0x17c], !P0 ;  /* 0x00005f000d007a0c */ /* 0x004fe200047a1270 */
[----:B------:R-:W-:-:S05]  /*4b000*/  IMAD R13, R25, 0x2, R12 ;  /* 0x00000002190d7824 */ /* 0x000fca00078e020c */
[----:B------:R-:W-:Y:S01]  /*4b010*/  LEA R8, P6, R13, R0, 0x1 ;  /* 0x000000000d087211 */ /* 0x000fe200078c08ff */
[----:B------:R-:W-:-:S03]  /*4b020*/  IMAD R12, R25, 0x2, R13 ;  /* 0x00000002190c7824 */ /* 0x000fc600078e020d */
[----:B------:R-:W-:Y:S01]  /*4b030*/  LEA.HI.X.SX32 R9, R13, R2, 0x1, P6 ;  /* 0x000000020d097211 */ /* 0x000fe200030f0eff */
[----:B------:R-:W-:Y:S01]  /*4b040*/  IMAD R13, R25, 0x2, R12 ;  /* 0x00000002190d7824 */ /* 0x000fe200078e020c */
[----:B------:R-:W-:-:S03]  /*4b050*/  LEA R4, P6, R12, R0, 0x1 ;  /* 0x000000000c047211 */ /* 0x000fc600078c08ff */
[----:B------:R0:W-:Y:S01]  /*4b060*/  @P2 STG.E.U16 [R8.64], R3 ;  /* 0x0000000308002986 */ /* 0x0001e2000c10150a */
[----:B-----5:R-:W-:Y:S02]  /*4b070*/  ISETP.LT.AND P2, PT, R5, c[0x0][0x17c], !P0 ;  /* 0x00005f0005007a0c */ /* 0x020fe40004741270 */
[----:B------:R-:W-:Y:S02]  /*4b080*/  LEA.HI.X.SX32 R5, R12, R2, 0x1, P6 ;  /* 0x000000020c057211 */ /* 0x000fe400030f0eff */
[----:B0-----:R-:W-:-:S04]  /*4b090*/  LEA R8, P6, R13, R0, 0x1 ;  /* 0x000000000d087211 */ /* 0x001fc800078c08ff */
[----:B------:R-:W-:Y:S01]  /*4b0a0*/  LEA.HI.X.SX32 R9, R13, R2, 0x1, P6 ;  /* 0x000000020d097211 */ /* 0x000fe200030f0eff */
[----:B------:R-:W-:Y:S01]  /*4b0b0*/  @P4 STG.E.U16 [R4.64], R10 ;  /* 0x0000000a04004986 */ /* 0x000fe2000c10150a */
[----:B---3--:R-:W-:-:S03]  /*4b0c0*/  ISETP.LT.AND P4, PT, R16, c[0x0][0x17c], !P0 ;  /* 0x00005f0010007a0c */ /* 0x008fc60004781270 */
[----:B------:R-:W2:Y:S04]  /*4b0d0*/  LDL.LU R16, [R1+0x1078] ;  /* 0x0010780001107983 */ /* 0x000ea80000300800 */
[----:B------:R0:W-:Y:S01]  /*4b0e0*/  @P5 STG.E.U16 [R8.64], R6 ;  /* 0x0000000608005986 */ /* 0x0001e2000c10150a */
[----:B----4-:R-:W-:Y:S02]  /*4b0f0*/  ISETP.LT.AND P5, PT, R20, c[0x0][0x17c], !P0 ;  /* 0x00005f0014007a0c */ /* 0x010fe400047a1270 */
[----:B0-----:R-:W-:Y:S02]  /*4b100*/  PRMT R6, R7, 0x7632, R6 ;  /* 0x0000763207067816 */ /* 0x001fe40000000006 */
[----:B------:R-:W3:Y:S04]  /*4b110*/  LDL.LU R7, [R1+0x13d0] ;  /* 0x0013d00001077983 */ /* 0x000ee80000300800 */
[----:B------:R-:W4:Y:S01]  /*4b120*/  LDL.LU R20, [R1+0x107c] ;  /* 0x00107c0001147983 */ /* 0x000f220000300800 */
[----:B------:R-:W-:-:S04]  /*4b130*/  IMAD R12, R25, 0x2, R13 ;  /* 0x00000002190c7824 */ /* 0x000fc800078e020d */
[----:B------:R-:W-:Y:S01]  /*4b140*/  IMAD R9, R25, 0x2, R12 ;  /* 0x0000000219097824 */ /* 0x000fe200078e020c */
[----:B------:R-:W-:-:S04]  /*4b150*/  LEA R4, P6, R12, R0, 0x1 ;  /* 0x000000000c047211 */ /* 0x000fc800078c08ff */
[----:B------:R-:W-:Y:S01]  /*4b160*/  LEA.HI.X.SX32 R5, R12, R2, 0x1, P6 ;  /* 0x000000020c057211 */ /* 0x000fe200030f0eff */
[----:B------:R-:W-:Y:S01]  /*4b170*/  IMAD R12, R25, 0x2, R9 ;  /* 0x00000002190c7824 */ /* 0x000fe200078e0209 */
[----:B------:R-:W-:-:S03]  /*4b180*/  LEA R8, P6, R9, R0, 0x1 ;  /* 0x0000000009087211 */ /* 0x000fc600078c08ff */
[----:B------:R0:W-:Y:S01]  /*4b190*/  @P3 STG.E.U16 [R4.64], R6 ;  /* 0x0000000604003986 */ /* 0x0001e2000c10150a */
[----:B------:R-:W-:Y:S02]  /*4b1a0*/  LEA.HI.X.SX32 R9, R9, R2, 0x1, P6 ;  /* 0x0000000209097211 */ /* 0x000fe400030f0eff */
[----:B------:R-:W-:Y:S02]  /*4b1b0*/  PRMT R13, R10, 0x7632, R13 ;  /* 0x000076320a0d7816 */ /* 0x000fe4000000000d */
[----:B------:R-:W-:Y:S02]  /*4b1c0*/  ISETP.LT.AND P3, PT, R17, c[0x0][0x17c], !P0 ;  /* 0x00005f0011007a0c */ /* 0x000fe40004761270 */
[----:B------:R-:W5:Y:S01]  /*4b1d0*/  LDL.LU R17, [R1+0x1080] ;  /* 0x0010800001117983 */ /* 0x000f620000300800 */
[----:B0-----:R-:W-:Y:S02]  /*4b1e0*/  LEA R4, P6, R12, R0, 0x1 ;  /* 0x000000000c047211 */ /* 0x001fe400078c08ff */
[----:B------:R-:W-:-:S02]  /*4b1f0*/  PRMT R6, R29, 0x7632, R6 ;  /* 0x000076321d067816 */ /* 0x000fc40000000006 */
[----:B------:R-:W-:Y:S01]  /*4b200*/  LEA.HI.X.SX32 R5, R12, R2, 0x1, P6 ;  /* 0x000000020c057211 */ /* 0x000fe200030f0eff */
[----:B------:R-:W-:Y:S04]  /*4b210*/  @P1 STG.E.U16 [R8.64], R13 ;  /* 0x0000000d08001986 */ /* 0x000fe8000c10150a */
[----:B------:R-:W3:Y:S04]  /*4b220*/  LDL.LU R29, [R1+0x13cc] ;  /* 0x0013cc00011d7983 */ /* 0x000ee80000300800 */
[----:B------:R0:W-:Y:S02]  /*4b230*/  @P2 STG.E.U16 [R4.64], R6 ;  /* 0x0000000604002986 */ /* 0x0001e4000c10150a */
[----:B0-----:R-:W-:-:S02]  /*4b240*/  PRMT R6, R21, 0x7632, R6 ;  /* 0x0000763215067816 */ /* 0x001fc40000000006 */
[----:B--2---:R-:W-:Y:S02]  /*4b250*/  ISETP.LT.AND P1, PT, R16, c[0x0][0x17c], !P0 ;  /* 0x00005f0010007a0c */ /* 0x004fe40004721270 */
[----:B------:R-:W2:Y:S04]  /*4b260*/  LDL.LU R16, [R1+0x1084] ;  /* 0x0010840001107983 */ /* 0x000ea80000300800 */
[----:B------:R-:W3:Y:S01]  /*4b270*/  LDL.LU R21, [R1+0x1088] ;  /* 0x0010880001157983 */ /* 0x000ee20000300800 */
[----:B----4-:R-:W-:-:S03]  /*4b280*/  ISETP.LT.AND P2, PT, R20, c[0x0][0x17c], !P0 ;  /* 0x00005f0014007a0c */ /* 0x010fc60004741270 */
        /* <DEDUP_REMOVED lines=8> */
[----:B------:R-:W-:Y:S01]  /*4b310*/  LEA.HI.X.SX32 R5, R5, R2, 0x1, P6 ;  /* 0x0000000205057211 */ /* 0x000fe200030f0eff */
[----:B------:R-:W-:Y:S01]  /*4b320*/  IMAD R12, R25, 0x2, R10 ;  /* 0x00000002190c7824 */ /* 0x000fe200078e020a */
[----:B------:R-:W-:Y:S02]  /*4b330*/  PRMT R14, R14, 0x7632, R14 ;  /* 0x000076320e0e7816 */ /* 0x000fe4000000000e */
[----:B0-----:R-:W-:Y:S02]  /*4b340*/  PRMT R6, R22, 0x7632, R6 ;  /* 0x0000763216067816 */ /* 0x001fe40000000006 */
[----:B------:R-:W-:-:S03]  /*4b350*/  LEA R8, P6, R10, R0, 0x1 ;  /* 0x000000000a087211 */ /* 0x000fc600078c08ff */
[----:B------:R0:W-:Y:S01]  /*4b360*/  @P5 STG.E.U16 [R4.64], R6 ;  /* 0x0000000604005986 */ /* 0x0001e2000c10150a */
[----:B------:R-:W-:Y:S02]  /*4b370*/  LEA.HI.X.SX32 R9, R10, R2, 0x1, P6 ;  /* 0x000000020a097211 */ /* 0x000fe400030f0eff */
[----:B-----5:R-:W-:Y:S02]  /*4b380*/  ISETP.LT.AND P4, PT, R17, c[0x0][0x17c], !P0 ;  /* 0x00005f0011007a0c */ /* 0x020fe40004781270 */
[----:B------:R-:W5:Y:S01]  /*4b390*/  LDL.LU R17, [R1+0x1090] ;  /* 0x0010900001117983 */ /* 0x000f620000300800 */
[C---:B0-----:R-:W-:Y:S02]  /*4b3a0*/  LEA R4, P6, R12.reuse, R0, 0x1 ;  /* 0x000000000c047211 */ /* 0x041fe400078c08ff */
[----:B------:R-:W-:Y:S02]  /*4b3b0*/  PRMT R6, R23, 0x7632, R6 ;  /* 0x0000763217067816 */ /* 0x000fe40000000006 */
[----:B------:R-:W-:Y:S01]  /*4b3c0*/  LEA.HI.X.SX32 R5, R12, R2, 0x1, P6 ;  /* 0x000000020c057211 */ /* 0x000fe200030f0eff */
[----:B------:R0:W-:Y:S04]  /*4b3d0*/  @P3 STG.E.U16 [R8.64], R14 ;  /* 0x0000000e08003986 */ /* 0x0001e8000c10150a */
[----:B------:R1:W-:Y:S01]  /*4b3e0*/  @P1 STG.E.U16 [R4.64], R6 ;  /* 0x0000000604001986 */ /* 0x0003e2000c10150a */
[----:B--2---:R-:W-:-:S03]  /*4b3f0*/  ISETP.LT.AND P5, PT, R16, c[0x0][0x17c], !P0 ;  /* 0x00005f0010007a0c */ /* 0x004fc600047a1270 */
[----:B------:R-:W2:Y:S04]  /*4b400*/  LDL.LU R16, [R1+0x1094] ;  /* 0x0010940001107983 */ /* 0x000ea80000300800 */
[----:B0-----:R-:W2:Y:S01]  /*4b410*/  LDL.LU R14, [R1+0x1098] ;  /* 0x00109800010e7983 */ /* 0x001ea20000300800 */
[----:B----4-:R-:W-:-:S03]  /*4b420*/  ISETP.LT.AND P1, PT, R20, c[0x0][0x17c], !P0 ;  /* 0x00005f0014007a0c */ /* 0x010fc60004721270 */
[----:B------:R-:W4:Y:S01]  /*4b430*/  LDL.LU R20, [R1+0x109c] ;  /* 0x00109c0001147983 */ /* 0x000f220000300800 */
[----:B------:R-:W-:-:S04]  /*4b440*/  IMAD R9, R25, 0x2, R12 ;  /* 0x0000000219097824 */ /* 0x000fc800078e020c */
[----:B------:R-:W-:Y:S01]  /*4b450*/  IMAD R10, R25, 0x2, R9 ;  /* 0x00000002190a7824 */ /* 0x000fe200078e0209 */
[----:B------:R-:W-:-:S04]  /*4b460*/  LEA R8, P6, R9, R0, 0x1 ;  /* 0x0000000009087211 */ /* 0x000fc800078c08ff */
[----:B------:R-:W-:Y:S02]  /*4b470*/  LEA.HI.X.SX32 R9, R9, R2, 0x1, P6 ;  /* 0x0000000209097211 */ /* 0x000fe400030f0eff */
[----:B-1----:R-:W-:Y:S02]  /*4b480*/  LEA R4, P6, R10, R0, 0x1 ;  /* 0x000000000a047211 */ /* 0x002fe400078c08ff */
[----:B------:R-:W-:Y:S02]  /*4b490*/  PRMT R13, R24, 0x7632, R13 ;  /* 0x00007632180d7816 */ /* 0x000fe4000000000d */
[----:B------:R-:W-:Y:S01]  /*4b4a0*/  PRMT R12, R6, 0x7632, R12 ;  /* 0x00007632060c7816 */ /* 0x000fe2000000000c */
[----:B------:R-:W-:Y:S01]  /*4b4b0*/  IMAD R6, R25, 0x2, R10 ;  /* 0x0000000219067824 */ /* 0x000fe200078e020a */
[----:B------:R-:W-:Y:S01]  /*4b4c0*/  LEA.HI.X.SX32 R5, R10, R2, 0x1, P6 ;  /* 0x000000020a057211 */ /* 0x000fe200030f0eff */
[----:B------:R0:W-:Y:S01]  /*4b4d0*/  @P2 STG.E.U16 [R8.64], R13 ;  /* 0x0000000d08002986 */ /* 0x0001e2000c10150a */
[----:B---3--:R-:W-:-:S03]  /*4b4e0*/  ISETP.LT.AND P3, PT, R21, c[0x0][0x17c], !P0 ;  /* 0x00005f0015007a0c */ /* 0x008fc60004761270 */
[----:B------:R1:W-:Y:S01]  /*4b4f0*/  @P4 STG.E.U16 [R4.64], R12 ;  /* 0x0000000c04004986 */ /* 0x0003e2000c10150a */
[----:B------:R-:W-:-:S03]  /*4b500*/  PRMT R18, R18, 0x7632, R18 ;  /* 0x0000763212127816 */ /* 0x000fc60000000012 */
[----:B------:R-:W3:Y:S01]  /*4b510*/  LDL.LU R21, [R1+0x10a0] ;  /* 0x0010a00001157983 */ /* 0x000ee20000300800 */
[----:B0-----:R-:W-:Y:S01]  /*4b520*/  LEA R8, P6, R6, R0, 0x1 ;  /* 0x0000000006087211 */ /* 0x001fe200078c08ff */
[----:B-1----:R-:W-:-:S03]  /*4b530*/  IMAD R5, R25, 0x2, R6 ;  /* 0x0000000219057824 */ /* 0x002fc600078e0206 */
[----:B------:R-:W-:Y:S02]  /*4b540*/  LEA.HI.X.SX32 R9, R6, R2, 0x1, P6 ;  /* 0x0000000206097211 */ /* 0x000fe400030f0eff */
[----:B------:R-:W-:Y:S01]  /*4b550*/  LEA R4, P6, R5, R0, 0x1 ;  /* 0x0000000005047211 */ /* 0x000fe200078c08ff */
[----:B------:R-:W-:Y:S01]  /*4b560*/  IMAD R6, R25, 0x2, R5 ;  /* 0x0000000219067824 */ /* 0x000fe200078e0205 */
[----:B------:R-:W-:Y:S02]  /*4b570*/  PRMT R13, R26, 0x7632, R13 ;  /* 0x000076321a0d7816 */ /* 0x000fe4000000000d */
[----:B------:R-:W-:Y:S01]  /*4b580*/  LEA.HI.X.SX32 R5, R5, R2, 0x1, P6 ;  /* 0x0000000205057211 */ /* 0x000fe200030f0eff */
[----:B------:R-:W-:Y:S01]  /*4b590*/  @P5 STG.E.U16 [R8.64], R18 ;  /* 0x0000001208005986 */ /* 0x000fe2000c10150a */
[----:B-----5:R-:W-:-:S03]  /*4b5a0*/  ISETP.LT.AND P2, PT, R17, c[0x0][0x17c], !P0 ;  /* 0x00005f0011007a0c */ /* 0x020fc60004741270 */
[----:B------:R0:W-:Y:S01]  /*4b5b0*/  @P3 STG.E.U16 [R4.64], R13 ;  /* 0x0000000d04003986 */ /* 0x0001e2000c10150a */
[----:B--2---:R-:W-:-:S03]  /*4b5c0*/  ISETP.LT.AND P4, PT, R16, c[0x0][0x17c], !P0 ;  /* 0x00005f0010007a0c */ /* 0x004fc60004781270 */
[----:B------:R-:W2:Y:S01]  /*4b5d0*/  LDL.LU R16, [R1+0x5c] ;  /* 0x00005c0001107983 */ /* 0x000ea20000300800 */
[----:B------:R-:W-:-:S03]  /*4b5e0*/  ISETP.LT.AND P5, PT, R14, c[0x0][0x17c], !P0 ;  /* 0x00005f000e007a0c */ /* 0x000fc600047a1270 */
[----:B------:R-:W5:Y:S04]  /*4b5f0*/  LDL.LU R14, [R1+0x10a4] ;  /* 0x0010a400010e7983 */ /* 0x000f680000300800 */
[----:B------:R-:W2:Y:S01]  /*4b600*/  LDL.LU R17, [R1+0x4c] ;  /* 0x00004c0001117983 */ /* 0x000ea20000300800 */
[----:B----4-:R-:W-:-:S03]  /*4b610*/  ISETP.LT.AND P3, PT, R20, c[0x0][0x17c], !P0 ;  /* 0x00005f0014007a0c */ /* 0x010fc60004761270 */
[----:B------:R-:W4:Y:S04]  /*4b620*/  LDL.LU R20, [R1+0x1c] ;  /* 0x00001c0001147983 */ /* 0x000f280000300800 */
[----:B0-----:R-:W2:Y:S01]  /*4b630*/  LDL.LU R13, [R1+0x10a8] ;  /* 0x0010a800010d7983 */ /* 0x001ea20000300800 */
[C---:B------:R-:W-:Y:S01]  /*4b640*/  LEA R8, P6, R6.reuse, R0, 0x1 ;  /* 0x0000000006087211 */ /* 0x040fe200078c08ff */
[----:B------:R-:W-:Y:S01]  /*4b650*/  IMAD R10, R25, 0x2, R6 ;  /* 0x00000002190a7824 */ /* 0x000fe200078e0206 */
[----:B------:R-:W-:Y:S02]  /*4b660*/  PRMT R12, R27, 0x7632, R12 ;  /* 0x000076321b0c7816 */ /* 0x000fe4000000000c */
[----:B------:R-:W-:Y:S01]  /*4b670*/  LEA.HI.X.SX32 R9, R6, R2, 0x1, P6 ;  /* 0x0000000206097211 */ /* 0x000fe200030f0eff */
[----:B------:R-:W-:Y:S01]  /*4b680*/  IMAD R6, R25, 0x2, R10 ;  /* 0x0000000219067824 */ /* 0x000fe200078e020a */
[----:B------:R-:W-:-:S03]  /*4b690*/  LEA R4, P6, R10, R0, 0x1 ;  /* 0x000000000a047211 */ /* 0x000fc600078c08ff */
[----:B------:R0:W-:Y:S01]  /*4b6a0*/  @P1 STG.E.U16 [R8.64], R12 ;  /* 0x0000000c08001986 */ /* 0x0001e2000c10150a */
[----:B------:R-:W-:Y:S02]  /*4b6b0*/  LEA.HI.X.SX32 R5, R10, R2, 0x1, P6 ;  /* 0x000000020a057211 */ /* 0x000fe400030f0eff */
[----:B0-----:R-:W-:Y:S02]  /*4b6c0*/  PRMT R12, R3, 0x7632, R12 ;  /* 0x00007632030c7816 */ /* 0x001fe4000000000c */
[----:B------:R-:W4:Y:S01]  /*4b6d0*/  LDL.LU R3, [R1+0x13c8] ;  /* 0x0013c80001037983 */ /* 0x000f220000300800 */
[----:B------:R-:W-:-:S03]  /*4b6e0*/  PRMT R9, R28, 0x7632, R9 ;  /* 0x000076321c097816 */ /* 0x000fc60000000009 */
[----:B------:R-:W4:Y:S01]  /*4b6f0*/  LDL.LU R26, [R1+0x10ac] ;  /* 0x0010ac00011a7983 */ /* 0x000f220000300800 */
[----:B------:R-:W-:-:S03]  /*4b700*/  LEA R8, P6, R6, R0, 0x1 ;  /* 0x0000000006087211 */ /* 0x000fc600078c08ff */
[----:B------:R0:W-:Y:S01]  /*4b710*/  @P2 STG.E.U16 [R4.64], R9 ;  /* 0x0000000904002986 */ /* 0x0001e2000c10150a */
[----:B---3--:R-:W-:-:S03]  /*4b720*/  ISETP.LT.AND P1, PT, R21, c[0x0][0x17c], !P0 ;  /* 0x00005f0015007a0c */ /* 0x008fc60004721270 */
[----:B------:R-:W3:Y:S04]  /*4b730*/  LDL.LU R24, [R1+0x10b0] ;  /* 0x0010b00001187983 */ /* 0x000ee80000300800 */
[----:B------:R-:W3:Y:S01]  /*4b740*/  LDL.LU R23, [R1+0x10b4] ;  /* 0x0010b40001177983 */ /* 0x000ee20000300800 */
[----:B0-----:R-:W-:-:S03]  /*4b750*/  LEA.HI.X.SX32 R9, R6, R2, 0x1, P6 ;  /* 0x0000000206097211 */ /* 0x001fc600030f0eff */
[----:B------:R-:W3:Y:S04]  /*4b760*/  LDL.LU R21, [R1+0x8c] ;  /* 0x00008c0001157983 */ /* 0x000ee80000300800 */
[----:B------:R0:W-:Y:S01]  /*4b770*/  @P4 STG.E.U16 [R8.64], R12 ;  /* 0x0000000c08004986 */ /* 0x0001e2000c10150a */
[----:B-----5:R-:W-:-:S03]  /*4b780*/  ISETP.LT.AND P2, PT, R14, c[0x0][0x17c], !P0 ;  /* 0x00005f000e007a0c */ /* 0x020fc60004741270 */
[----:B------:R-:W5:Y:S04]  /*4b790*/  LDL.LU R14, [R1+0x10b8] ;  /* 0x0010b800010e7983 */ /* 0x000f680000300800 */
[----:B------:R-:W5:Y:S04]  /*4b7a0*/  LDL.LU R22, [R1+0x3c] ;  /* 0x00003c0001167983 */ /* 0x000f680000300800 */
[----:B------:R-:W5:Y:S01]  /*4b7b0*/  LDL.LU R18, [R1+0x10bc] ;  /* 0x0010bc0001127983 */ /* 0x000f620000300800 */
[----:B--2---:R-:W-:-:S03]  /*4b7c0*/  ISETP.LT.AND P4, PT, R13, c[0x0][0x17c], !P0 ;  /* 0x00005f000d007a0c */ /* 0x004fc60004781270 */
[----:B------:R-:W2:Y:S04]  /*4b7d0*/  LDL.LU R13, [R1+0x10c0] ;  /* 0x0010c000010d7983 */ /* 0x000ea80000300800 */
[----:B0-----:R-:W2:Y:S01]  /*4b7e0*/  LDL.LU R12, [R1+0x10c4] ;  /* 0x0010c400010c7983 */ /* 0x001ea20000300800 */
        /* <DEDUP_REMOVED lines=8> */
[----:B------:R-:W-:-:S04]  /*4b870*/  IMAD R6, R25, 0x2, R10 ;  /* 0x0000000219067824 */ /* 0x000fc800078e020a */
[----:B------:R1:W-:Y:S01]  /*4b880*/  @P3 STG.E.U16 [R8.64], R17 ;  /* 0x0000001108003986 */ /* 0x0003e2000c10150a */
[----:B0-----:R-:W-:-:S04]  /*4b890*/  LEA R4, P6, R10, R0, 0x1 ;  /* 0x000000000a047211 */ /* 0x001fc800078c08ff */
[----:B------:R-:W-:Y:S01]  /*4b8a0*/  LEA.HI.X.SX32 R5, R10, R2, 0x1, P6 ;  /* 0x000000020a057211 */ /* 0x000fe200030f0eff */
[----:B------:R-:W-:Y:S01]  /*4b8b0*/  IMAD R10, R25, 0x2, R6 ;  /* 0x00000002190a7824 */ /* 0x000fe200078e0206 */
[----:B-1----:R-:W-:-:S03]  /*4b8c0*/  LEA R8, P6, R6, R0, 0x1 ;  /* 0x0000000006087211 */ /* 0x002fc600078c08ff */
[----:B----4-:R0:W-:Y:S01]  /*4b8d0*/  @P1 STG.E.U16 [R4.64], R20 ;  /* 0x0000001404001986 */ /* 0x0101e2000c10150a */
[----:B------:R-:W-:Y:S01]  /*4b8e0*/  LEA.HI.X.SX32 R9, R6, R2, 0x1, P6 ;  /* 0x0000000206097211 */ /* 0x000fe200030f0eff */
[----:B------:R-:W-:Y:S01]  /*4b8f0*/  IMAD R6, R25, 0x2, R10 ;  /* 0x0000000219067824 */ /* 0x000fe200078e020a */
[----:B------:R-:W-:-:S03]  /*4b900*/  ISETP.LT.AND P5, PT, R26, c[0x0][0x17c], !P0 ;  /* 0x00005f001a007a0c */ /* 0x000fc600047a1270 */
[----:B------:R1:W-:Y:S01]  /*4b910*/  @P2 STG.E.U16 [R8.64], R11 ;  /* 0x0000000b08002986 */ /* 0x0003e2000c10150a */
[----:B0-----:R-:W-:-:S04]  /*4b920*/  LEA R4, P6, R10, R0, 0x1 ;  /* 0x000000000a047211 */ /* 0x001fc800078c08ff */
[----:B------:R-:W-:Y:S02]  /*4b930*/  LEA.HI.X.SX32 R5, R10, R2, 0x1, P6 ;  /* 0x000000020a057211 */ /* 0x000fe400030f0eff */
[C---:B-1----:R-:W-:Y:S02]  /*4b940*/  LEA R8, P6, R6.reuse, R0, 0x1 ;  /* 0x0000000006087211 */ /* 0x042fe400078c08ff */
[----:B---3--:R-:W-:Y:S02]  /*4b950*/  ISETP.LT.AND P1, PT, R23, c[0x0][0x17c], !P0 ;  /* 0x00005f0017007a0c */ /* 0x008fe40004721270 */
[----:B------:R-:W-:Y:S01]  /*4b960*/  LEA.HI.X.SX32 R9, R6, R2, 0x1, P6 ;  /* 0x0000000206097211 */ /* 0x000fe200030f0eff */
[----:B------:R-:W3:Y:S04]  /*4b970*/  LDL.LU R23, [R1+0x7c] ;  /* 0x00007c0001177983 */ /* 0x000ee80000300800 */
[----:B------:R0:W-:Y:S01]  /*4b980*/  @P4 STG.E.U16 [R4.64], R21 ;  /* 0x0000001504004986 */ /* 0x0001e2000c10150a */
[----:B------:R-:W-:Y:S01]  /*4b990*/  IMAD R10, R25, 0x2, R6 ;  /* 0x00000002190a7824 */ /* 0x000fe200078e0206 */
[----:B------:R-:W-:-:S04]  /*4b9a0*/  ISETP.LT.AND P3, PT, R24, c[0x0][0x17c], !P0 ;  /* 0x00005f0018007a0c */ /* 0x000fc80004761270 */
[----:B0-----:R-:W-:-:S04]  /*4b9b0*/  LEA R4, P6, R10, R0, 0x1 ;  /* 0x000000000a047211 */ /* 0x001fc800078c08ff */
[----:B------:R-:W-:Y:S02]  /*4b9c0*/  LEA.HI.X.SX32 R5, R10, R2, 0x1, P6 ;  /* 0x000000020a057211 */ /* 0x000fe400030f0eff */
[----:B-----5:R-:W-:Y:S02]  /*4b9d0*/  ISETP.LT.AND P2, PT, R14, c[0x0][0x17c], !P0 ;  /* 0x00005f000e007a0c */ /* 0x020fe40004741270 */
[----:B------:R-:W4:Y:S04]  /*4b9e0*/  LDL.LU R14, [R1+0x10c8] ;  /* 0x0010c800010e7983 */ /* 0x000f280000300800 */
[----:B------:R0:W-:Y:S01]  /*4b9f0*/  @P5 STG.E.U16 [R8.64], R22 ;  /* 0x0000001608005986 */ /* 0x0001e2000c10150a */
[----:B--2---:R-:W-:-:S03]  /*4ba00*/  ISETP.LT.AND P5, PT, R13, c[0x0][0x17c], !P0 ;  /* 0x00005f000d007a0c */ /* 0x004fc600047a1270 */
[----:B------:R-:W2:Y:S04]  /*4ba10*/  LDL.LU R13, [R1+0x10cc] ;  /* 0x0010cc00010d7983 */ /* 0x000ea80000300800 */
[----:B------:R1:W-:Y:S01]  /*4ba20*/  @P3 STG.E.U16 [R4.64], R29 ;  /* 0x0000001d04003986 */ /* 0x0003e2000c10150a */
[----:B------:R-:W-:-:S03]  /*4ba30*/  ISETP.LT.AND P3, PT, R12, c[0x0][0x17c], !P0 ;  /* 0x00005f000c007a0c */ /* 0x000fc60004761270 */
[----:B------:R-:W5:Y:S01]  /*4ba40*/  LDL.LU R12, [R1+0x10d0] ;  /* 0x0010d000010c7983 */ /* 0x000f620000300800 */
[----:B------:R-:W-:-:S03]  /*4ba50*/  IMAD R6, R25, 0x2, R10 ;  /* 0x0000000219067824 */ /* 0x000fc600078e020a */
[----:B------:R-:W5:Y:S01]  /*4ba60*/  LDL.LU R28, [R1+0x6c] ;  /* 0x00006c00011c7983 */ /* 0x000f620000300800 */
[----:B------:R-:W-:Y:S01]  /*4ba70*/  IMAD R10, R25, 0x2, R6 ;  /* 0x00000002190a7824 */ /* 0x000fe200078e0206 */
[C---:B0-----:R-:W-:Y:S02]  /*4ba80*/  LEA R8, P6, R6.reuse, R0, 0x1 ;  /* 0x0000000006087211 */ /* 0x041fe400078c08ff */
[----:B------:R-:W5:Y:S02]  /*4ba90*/  LDL.LU R24, [R1+0x9c] ;  /* 0x00009c0001187983 */ /* 0x000f640000300800 */
[----:B------:R-:W-:Y:S02]  /*4baa0*/  LEA.HI.X.SX32 R9, R6, R2, 0x1, P6 ;  /* 0x0000000206097211 */ /* 0x000fe400030f0eff */
[----:B-1----:R-:W-:-:S03]  /*4bab0*/  LEA R4, P6, R10, R0, 0x1 ;  /* 0x000000000a047211 */ /* 0x002fc600078c08ff */
[----:B------:R0:W-:Y:S01]  /*4bac0*/  @P1 STG.E.U16 [R8.64], R15 ;  /* 0x0000000f08001986 */ /* 0x0001e2000c10150a */
[----:B------:R-:W-:Y:S02]  /*4bad0*/  LEA.HI.X.SX32 R5, R10, R2, 0x1, P6 ;  /* 0x000000020a057211 */ /* 0x000fe400030f0eff */
[----:B------:R-:W-:-:S03]  /*4bae0*/  ISETP.LT.AND P4, PT, R18, c[0x0][0x17c], !P0 ;  /* 0x00005f0012007a0c */ /* 0x000fc60004781270 */
[----:B---3--:R1:W-:Y:S01]  /*4baf0*/  @P2 STG.E.U16 [R4.64], R23 ;  /* 0x0000001704002986 */ /* 0x0083e2000c10150a */
[----:B------:R-:W-:-:S05]  /*4bb00*/  IMAD R6, R25, 0x2, R10 ;  /* 0x0000000219067824 */ /* 0x000fca00078e020a */
[----:B0-----:R-:W-:-:S04]  /*4bb10*/  LEA R8, P6, R6, R0, 0x1 ;  /* 0x0000000006087211 */ /* 0x001fc800078c08ff */
[----:B------:R-:W-:-:S05]  /*4bb20*/  LEA.HI.X.SX32 R9, R6, R2, 0x1, P6 ;  /* 0x0000000206097211 */ /* 0x000fca00030f0eff */
[----:B------:R0:W-:Y:S01]  /*4bb30*/  @P4 STG.E.U16 [R8.64], R3 ;  /* 0x0000000308004986 */ /* 0x0001e2000c10150a */
[----:B----4-:R-:W-:-:S03]  /*4bb40*/  ISETP.LT.AND P1, PT, R14, c[0x0][0x17c], !P0 ;  /* 0x00005f000e007a0c */ /* 0x010fc60004721270 */
[----:B------:R-:W3:Y:S04]  /*4bb50*/  LDL.LU R14, [R1+0x10d4] ;  /* 0x0010d400010e7983 */ /* 0x000ee80000300800 */
[----:B------:R-:W4:Y:S04]  /*4bb60*/  LDL.LU R26, [R1+0x15c] ;  /* 0x00015c00011a7983 */ /* 0x000f280000300800 */
[----:B------:R-:W4:Y:S04]  /*4bb70*/  LDL.LU R18, [R1+0x10d8] ;  /* 0x0010d80001127983 */ /* 0x000f280000300800 */
[----:B------:R-:W4:Y:S01]  /*4bb80*/  LDL.LU R27, [R1+0x16c] ;  /* 0x00016c00011b7983 */ /* 0x000f220000300800 */
[----:B--2---:R-:W-:-:S03]  /*4bb90*/  ISETP.LT.AND P2, PT, R13, c[0x0][0x17c], !P0 ;  /* 0x00005f000d007a0c */ /* 0x004fc60004741270 */
[----:B------:R-:W2:Y:S01]  /*4bba0*/  LDL.LU R13, [R1+0x10dc] ;  /* 0x0010dc00010d7983 */ /* 0x000ea20000300800 */
[----:B-----5:R-:W-:-:S03]  /*4bbb0*/  ISETP.LT.AND P4, PT, R12, c[0x0][0x17c], !P0 ;  /* 0x00005f000c007a0c */ /* 0x020fc60004781270 */
[----:B------:R-:W5:Y:S01]  /*4bbc0*/  LDL.LU R12, [R1+0x10e0] ;  /* 0x0010e000010c7983 */ /* 0x000f620000300800 */
[----:B------:R-:W-:-:S04]  /*4bbd0*/  IMAD R10, R25, 0x2, R6 ;  /* 0x00000002190a7824 */ /* 0x000fc800078e0206 */
[----:B------:R-:W-:Y:S01]  /*4bbe0*/  IMAD R6, R25, 0x2, R10 ;  /* 0x0000000219067824 */ /* 0x000fe200078e020a */
[----:B-1----:R-:W-:-:S04]  /*4bbf0*/  LEA R4, P6, R10, R0, 0x1 ;  /* 0x000000000a047211 */ /* 0x002fc800078c08ff */
[----:B------:R-:W-:Y:S01]  /*4bc00*/  LEA.HI.X.SX32 R5, R10, R2, 0x1, P6 ;  /* 0x000000020a057211 */ /* 0x000fe200030f0eff */
[----:B------:R-:W-:Y:S01]  /*4bc10*/  IMAD R10, R25, 0x2, R6 ;  /* 0x00000002190a7824 */ /* 0x000fe200078e0206 */
[----:B0-----:R-:W-:-:S03]  /*4bc20*/  LEA R8, P6, R6, R0, 0x1 ;  /* 0x0000000006087211 */ /* 0x001fc600078c08ff */
[----:B------:R0:W-:Y:S01]  /*4bc30*/  @P5 STG.E.U16 [R4.64], R7 ;  /* 0x0000000704005986 */ /* 0x0001e2000c10150a */
[----:B------:R-:W-:Y:S02]  /*4bc40*/  LEA.HI.X.SX32 R9, R6, R2, 0x1, P6 ;  /* 0x0000000206097211 */ /* 0x000fe400030f0eff */
[----:B0-----:R-:W-:-:S04]  /*4bc50*/  LEA R4, P6, R10, R0, 0x1 ;  /* 0x000000000a047211 */ /* 0x001fc800078c08ff */
[----:B------:R-:W-:Y:S01]  /*4bc60*/  LEA.HI.X.SX32 R5, R10, R2, 0x1, P6 ;  /* 0x000000020a057211 */ /* 0x000fe200030f0eff */
[----:B------:R0:W-:Y:S04]  /*4bc70*/  @P3 STG.E.U16 [R8.64], R19 ;  /* 0x0000001308003986 */ /* 0x0001e8000c10150a */
[----:B------:R1:W-:Y:S01]  /*4bc80*/  @P1 STG.E.U16 [R4.64], R28 ;  /* 0x0000001c04001986 */ /* 0x0003e2000c10150a */
[----:B------:R-:W-:-:S05]  /*4bc90*/  IMAD R6, R25, 0x2, R10 ;  /* 0x0000000219067824 */ /* 0x000fca00078e020a */
[----:B0-----:R-:W-:-:S04]  /*4bca0*/  LEA R8, P6, R6, R0, 0x1 ;  /* 0x0000000006087211 */ /* 0x001fc800078c08ff */
[----:B------:R-:W-:-:S05]  /*4bcb0*/  LEA.HI.X.SX32 R9, R6, R2, 0x1, P6 ;  /* 0x0000000206097211 */ /* 0x000fca00030f0eff */
[----:B------:R0:W-:Y:S01]  /*4bcc0*/  @P2 STG.E.U16 [R8.64], R24 ;  /* 0x0000001808002986 */ /* 0x0001e2000c10150a */
[----:B---3--:R-:W-:-:S03]  /*4bcd0*/  ISETP.LT.AND P5, PT, R14, c[0x0][0x17c], !P0 ;  /* 0x00005f000e007a0c */ /* 0x008fc600047a1270 */
[----:B------:R-:W3:Y:S01]  /*4bce0*/  LDL.LU R14, [R1+0x10e4] ;  /* 0x0010e400010e7983 */ /* 0x000ee20000300800 */
[----:B--2---:R-:W-:-:S03]  /*4bcf0*/  ISETP.LT.AND P1, PT, R13, c[0x0][0x17c], !P0 ;  /* 0x00005f000d007a0c */ /* 0x004fc60004721270 */
[----:B------:R-:W2:Y:S01]  /*4bd00*/  LDL.LU R13, [R1+0x10e8] ;  /* 0x0010e800010d7983 */ /* 0x000ea20000300800 */
[----:B-----5:R-:W-:-:S03]  /*4bd10*/  ISETP.LT.AND P2, PT, R12, c[0x0][0x17c], !P0 ;  /* 0x00005f000c007a0c */ /* 0x020fc60004741270 */
[----:B------:R-:W5:Y:S01]  /*4bd20*/  LDL.LU R12, [R1+0x10ec] ;  /* 0x0010ec00010c7983 */ /* 0x000f620000300800 */
[----:B------:R-:W-:-:S04]  /*4bd30*/  IMAD R10, R25, 0x2, R6 ;  /* 0x00000002190a7824 */ /* 0x000fc800078e0206 */
[----:B------:R-:W-:Y:S01]  /*4bd40*/  IMAD R6, R25, 0x2, R10 ;  /* 0x0000000219067824 */ /* 0x000fe200078e020a */
[----:B-1----:R-:W-:-:S04]  /*4bd50*/  LEA R4, P6, R10, R0, 0x1 ;  /* 0x000000000a047211 */ /* 0x002fc800078c08ff */
[----:B------:R-:W-:Y:S02]  /*4bd60*/  LEA.HI.X.SX32 R5, R10, R2, 0x1, P6 ;  /* 0x000000020a057211 */ /* 0x000fe400030f0eff */
[----:B0-----:R-:W-:-:S04]  /*4bd70*/  LEA R8, P6, R6, R0, 0x1 ;  /* 0x0000000006087211 */ /* 0x001fc800078c08ff */
[----:B------:R-:W-:Y:S01]  /*4bd80*/  LEA.HI.X.SX32 R9, R6, R2, 0x1, P6 ;  /* 0x0000000206097211 */ /* 0x000fe200030f0eff */
[----:B----4-:R0:W-:Y:S01]  /*4bd90*/  @P4 STG.E.U16 [R4.64], R26 ;  /* 0x0000001a04004986 */ /* 0x0101e2000c10150a */
[----:B------:R-:W-:-:S03]  /*4bda0*/  PRMT R7, R16, 0x7632, R7 ;  /* 0x0000763210077816 */ /* 0x000fc60000000007 */
[----:B------:R-:W4:Y:S04]  /*4bdb0*/  LDL.LU R16, [R1+0x10f0] ;  /* 0x0010f00001107983 */ /* 0x000f280000300800 */
[----:B------:R-:W-:Y:S01]  /*4bdc0*/  @P5 STG.E.U16 [R8.64], R27 ;  /* 0x0000001b08005986 */ /* 0x000fe2000c10150a */
[----:B------:R-:W-:Y:S01]  /*4bdd0*/  IMAD R10, R25, 0x2, R6 ;  /* 0x00000002190a7824 */ /* 0x000fe200078e0206 */
[----:B------:R-:W-:-:S04]  /*4bde0*/  ISETP.LT.AND P3, PT, R18, c[0x0][0x17c], !P0 ;  /* 0x00005f0012007a0c */ /* 0x000fc80004761270 */
        /* <DEDUP_REMOVED lines=9> */
[----:B------:R-:W-:Y:S01]  /*4be80*/  IMAD R6, R25, 0x2, R10 ;  /* 0x0000000219067824 */ /* 0x000fe200078e020a */
[----:B------:R-:W-:Y:S02]  /*4be90*/  PRMT R11, R17, 0x7632, R11 ;  /* 0x00007632110b7816 */ /* 0x000fe4000000000b */
[----:B0-----:R-:W-:Y:S01]  /*4bea0*/  PRMT R7, R20, 0x7632, R7 ;  /* 0x0000763214077816 */ /* 0x001fe20000000007 */
[C---:B------:R-:W-:Y:S01]  /*4beb0*/  IMAD R10, R25.reuse, 0x2, R6 ;  /* 0x00000002190a7824 */ /* 0x040fe200078e0206 */
[C---:B------:R-:W-:Y:S01]  /*4bec0*/  LEA R8, P6, R6.reuse, R0, 0x1 ;  /* 0x0000000006087211 */ /* 0x040fe200078c08ff */
[----:B------:R-:W5:Y:S03]  /*4bed0*/  LDL.LU R18, [R1+0x1100] ;  /* 0x0011000001127983 */ /* 0x000f660000300800 */
[----:B------:R-:W-:Y:S01]  /*4bee0*/  LEA.HI.X.SX32 R9, R6, R2, 0x1, P6 ;  /* 0x0000000206097211 */ /* 0x000fe200030f0eff */
[----:B------:R-:W-:Y:S01]  /*4bef0*/  IMAD R6, R25, 0x2, R10 ;  /* 0x0000000219067824 */ /* 0x000fe200078e020a */
[----:B------:R-:W-:-:S03]  /*4bf00*/  LEA R4, P6, R10, R0, 0x1 ;  /* 0x000000000a047211 */ /* 0x000fc600078c08ff */
[----:B------:R0:W-:Y:S01]  /*4bf10*/  @P1 STG.E.U16 [R8.64], R11 ;  /* 0x0000000b08001986 */ /* 0x0001e2000c10150a */
[----:B------:R-:W-:Y:S02]  /*4bf20*/  LEA.HI.X.SX32 R5, R10, R2, 0x1, P6 ;  /* 0x000000020a057211 */ /* 0x000fe400030f0eff */
[C---:B0-----:R-:W-:Y:S02]  /*4bf30*/  LEA R8, P6, R6.reuse, R0, 0x1 ;  /* 0x0000000006087211 */ /* 0x041fe400078c08ff */
[----:B------:R-:W-:Y:S02]  /*4bf40*/  PRMT R11, R11, 0x7632, R11 ;  /* 0x000076320b0b7816 */ /* 0x000fe4000000000b */
[----:B------:R-:W-:Y:S01]  /*4bf50*/  LEA.HI.X.SX32 R9, R6, R2, 0x1, P6 ;  /* 0x0000000206097211 */ /* 0x000fe200030f0eff */
[----:B------:R0:W-:Y:S04]  /*4bf60*/  @P2 STG.E.U16 [R4.64], R7 ;  /* 0x0000000704002986 */ /* 0x0001e8000c10150a */
[----:B------:R1:W-:Y:S01]  /*4bf70*/  @P4 STG.E.U16 [R8.64], R11 ;  /* 0x0000000b08004986 */ /* 0x0003e2000c10150a */
[----:B0-----:R-:W-:-:S04]  /*4bf80*/  IMAD R5, R25, 0x2, R6 ;  /* 0x0000000219057824 */ /* 0x001fc800078e0206 */
[----:B------:R-:W-:Y:S01]  /*4bf90*/  IMAD R6, R25, 0x2, R5 ;  /* 0x0000000219067824 */ /* 0x000fe200078e0205 */
[----:B------:R-:W-:Y:S02]  /*4bfa0*/  LEA R4, P6, R5, R0, 0x1 ;  /* 0x0000000005047211 */ /* 0x000fe400078c08ff */
[----:B------:R-:W-:Y:S01]  /*4bfb0*/  PRMT R7, R21, 0x7632, R7 ;  /* 0x0000763215077816 */ /* 0x000fe20000000007 */
[----:B------:R-:W-:Y:S01]  /*4bfc0*/  IMAD R10, R25, 0x2, R6 ;  /* 0x00000002190a7824 */ /* 0x000fe200078e0206 */
[----:B------:R-:W-:Y:S02]  /*4bfd0*/  LEA.HI.X.SX32 R5, R5, R2, 0x1, P6 ;  /* 0x0000000205057211 */ /* 0x000fe400030f0eff */
[----:B-1----:R-:W-:Y:S02]  /*4bfe0*/  LEA R8, P6, R6, R0, 0x1 ;  /* 0x0000000006087211 */ /* 0x002fe400078c08ff */
[----:B----4-:R-:W-:Y:S01]  /*4bff0*/  ISETP.LT.AND P1, PT, R16, c[0x0][0x17c], !P0 ;  /* 0x00005f0010007a0c */ /* 0x010fe20004721270 */
[----:B------:R0:W-:Y:S01]  /*4c000*/  @P5 STG.E.U16 [R4.64], R7 ;  /* 0x0000000704005986 */ /* 0x0001e2000c10150a */
[----:B------:R-:W-:-:S02]  /*4c010*/  LEA.HI.X.SX32 R9, R6, R2, 0x1, P6 ;  /* 0x0000000206097211 */ /* 0x000fc400030f0eff */
[----:B------:R-:W-:Y:S01]  /*4c020*/  PRMT R11, R22, 0x7632, R11 ;  /* 0x00007632160b7816 */ /* 0x000fe2000000000b */
[----:B------:R-:W-:Y:S01]  /*4c030*/  IMAD R6, R25, 0x2, R10 ;  /* 0x0000000219067824 */ /* 0x000fe200078e020a */
[C---:B0-----:R-:W-:Y:S02]  /*4c040*/  LEA R4, P6, R10.reuse, R0, 0x1 ;  /* 0x000000000a047211 */ /* 0x041fe400078c08ff */
[----:B------:R-:W-:Y:S02]  /*4c050*/  PRMT R7, R29, 0x7632, R7 ;  /* 0x000076321d077816 */ /* 0x000fe40000000007 */
[----:B------:R-:W-:Y:S01]  /*4c060*/  LEA.HI.X.SX32 R5, R10, R2, 0x1, P6 ;  /* 0x000000020a057211 */ /* 0x000fe200030f0eff */
[----:B------:R0:W-:Y:S04]  /*4c070*/  @P3 STG.E.U16 [R8.64], R11 ;  /* 0x0000000b08003986 */ /* 0x0001e8000c10150a */
[----:B------:R1:W-:Y:S01]  /*4c080*/  @P1 STG.E.U16 [R4.64], R7 ;  /* 0x0000000704001986 */ /* 0x0003e2000c10150a */
[----:B------:R-:W-:-:S02]  /*4c090*/  PRMT R15, R15, 0x7632, R15 ;  /* 0x000076320f0f7816 */ /* 0x000fc4000000000f */
[----:B0-----:R-:W-:Y:S01]  /*4c0a0*/  LEA R8, P6, R6, R0, 0x1 ;  /* 0x0000000006087211 */ /* 0x001fe200078c08ff */
[----:B-1----:R-:W-:-:S03]  /*4c0b0*/  IMAD R5, R25, 0x2, R6 ;  /* 0x0000000219057824 */ /* 0x002fc600078e0206 */
[----:B------:R-:W-:Y:S01]  /*4c0c0*/  LEA.HI.X.SX32 R9, R6, R2, 0x1, P6 ;  /* 0x0000000206097211 */ /* 0x000fe200030f0eff */
[----:B------:R-:W-:Y:S01]  /*4c0d0*/  IMAD R6, R25, 0x2, R5 ;  /* 0x0000000219067824 */ /* 0x000fe200078e0205 */
[----:B------:R-:W-:Y:S02]  /*4c0e0*/  LEA R4, P6, R5, R0, 0x1 ;  /* 0x0000000005047211 */ /* 0x000fe400078c08ff */
[----:B---3--:R-:W-:Y:S02]  /*4c0f0*/  ISETP.LT.AND P2, PT, R14, c[0x0][0x17c], !P0 ;  /* 0x00005f000e007a0c */ /* 0x008fe40004741270 */
[----:B------:R-:W3:Y:S01]  /*4c100*/  LDL.LU R14, [R1+0x1104] ;  /* 0x00110400010e7983 */ /* 0x000ee20000300800 */
[----:B--2---:R-:W-:-:S03]  /*4c110*/  ISETP.LT.AND P4, PT, R13, c[0x0][0x17c], !P0 ;  /* 0x00005f000d007a0c */ /* 0x004fc60004781270 */
[----:B------:R-:W2:Y:S01]  /*4c120*/  LDL.LU R13, [R1+0x1108] ;  /* 0x00110800010d7983 */ /* 0x000ea20000300800 */
[----:B------:R-:W-:-:S06]  /*4c130*/  LEA.HI.X.SX32 R5, R5, R2, 0x1, P6 ;  /* 0x0000000205057211 */ /* 0x000fcc00030f0eff */
[----:B------:R0:W-:Y:S01]  /*4c140*/  @P2 STG.E.U16 [R8.64], R15 ;  /* 0x0000000f08002986 */ /* 0x0001e2000c10150a */
[----:B------:R-:W-:Y:S01]  /*4c150*/  IMAD R10, R25, 0x2, R6 ;  /* 0x00000002190a7824 */ /* 0x000fe200078e0206 */
[----:B-----5:R-:W-:Y:S02]  /*4c160*/  ISETP.LT.AND P5, PT, R12, c[0x0][0x17c], !P0 ;  /* 0x00005f000c007a0c */ /* 0x020fe400047a1270 */
[----:B------:R-:W4:Y:S04]  /*4c170*/  LDL.LU R29, [R1+0x13c4] ;  /* 0x0013c400011d7983 */ /* 0x000f280000300800 */
[----:B------:R-:W5:Y:S01]  /*4c180*/  LDL.LU R17, [R1+0x1110] ;  /* 0x0011100001117983 */ /* 0x000f620000300800 */
[----:B0-----:R-:W-:-:S03]  /*4c190*/  LEA R8, P6, R6, R0, 0x1 ;  /* 0x0000000006087211 */ /* 0x001fc600078c08ff */
[----:B------:R-:W4:Y:S01]  /*4c1a0*/  LDL.LU R16, [R1+0x110c] ;  /* 0x00110c0001107983 */ /* 0x000f220000300800 */
[----:B------:R-:W-:-:S03]  /*4c1b0*/  LEA.HI.X.SX32 R9, R6, R2, 0x1, P6 ;  /* 0x0000000206097211 */ /* 0x000fc600030f0eff */
[----:B------:R-:W4:Y:S01]  /*4c1c0*/  LDL.LU R12, [R1+0x1114] ;  /* 0x00111400010c7983 */ /* 0x000f220000300800 */
[----:B------:R-:W-:-:S03]  /*4c1d0*/  PRMT R6, R3, 0x7632, R6 ;  /* 0x0000763203067816 */ /* 0x000fc60000000006 */
[----:B------:R-:W4:Y:S01]  /*4c1e0*/  LDL.LU R3, [R1+0x13c0] ;  /* 0x0013c00001037983 */ /* 0x000f220000300800 */
[----:B------:R-:W-:Y:S02]  /*4c1f0*/  PRMT R7, R23, 0x7632, R7 ;  /* 0x0000763217077816 */ /* 0x000fe40000000007 */
[----:B------:R-:W-:-:S03]  /*4c200*/  ISETP.LT.AND P3, PT, R18, c[0x0][0x17c], !P0 ;  /* 0x00005f0012007a0c */ /* 0x000fc60004761270 */
[----:B------:R0:W-:Y:S04]  /*4c210*/  @P4 STG.E.U16 [R4.64], R7 ;  /* 0x0000000704004986 */ /* 0x0001e8000c10150a */
[----:B------:R1:W-:Y:S01]  /*4c220*/  @P5 STG.E.U16 [R8.64], R6 ;  /* 0x0000000608005986 */ /* 0x0003e2000c10150a */
[C---:B0-----:R-:W-:Y:S02]  /*4c230*/  LEA R4, P6, R10.reuse, R0, 0x1 ;  /* 0x000000000a047211 */ /* 0x041fe400078c08ff */
[----:B------:R-:W-:Y:S02]  /*4c240*/  PRMT R7, R7, 0x7632, R7 ;  /* 0x0000763207077816 */ /* 0x000fe40000000007 */
[----:B------:R-:W-:Y:S01]  /*4c250*/  LEA.HI.X.SX32 R5, R10, R2, 0x1, P6 ;  /* 0x000000020a057211 */ /* 0x000fe200030f0eff */
[----:B------:R-:W-:-:S04]  /*4c260*/  IMAD R10, R25, 0x2, R10 ;  /* 0x00000002190a7824 */ /* 0x000fc800078e020a */
[----:B------:R0:W-:Y:S01]  /*4c270*/  @P3 STG.E.U16 [R4.64], R7 ;  /* 0x0000000704003986 */ /* 0x0001e2000c10150a */
[----:B------:R-:W-:Y:S02]  /*4c280*/  PRMT R19, R19, 0x7632, R19 ;  /* 0x0000763213137816 */ /* 0x000fe40000000013 */
[----:B-1----:R-:W-:Y:S02]  /*4c290*/  PRMT R9, R28, 0x7632, R9 ;  /* 0x000076321c097816 */ /* 0x002fe40000000009 */
[----:B0-----:R-:W-:Y:S02]  /*4c2a0*/  LEA R4, P5, R10, R0, 0x1 ;  /* 0x000000000a047211 */ /* 0x001fe400078a08ff */
[----:B---3--:R-:W-:Y:S02]  /*4c2b0*/  ISETP.LT.AND P1, PT, R14, c[0x0][0x17c], !P0 ;  /* 0x00005f000e007a0c */ /* 0x008fe40004721270 */
[----:B------:R-:W3:Y:S01]  /*4c2c0*/  LDL.LU R14, [R1+0x1118] ;  /* 0x00111800010e7983 */ /* 0x000ee20000300800 */
[----:B--2---:R-:W-:-:S03]  /*4c2d0*/  ISETP.LT.AND P2, PT, R13, c[0x0][0x17c], !P0 ;  /* 0x00005f000d007a0c */ /* 0x004fc60004741270 */
[----:B------:R-:W2:Y:S04]  /*4c2e0*/  LDL.LU R13, [R1+0x111c] ;  /* 0x00111c00010d7983 */ /* 0x000ea80000300800 */
[----:B----4-:R-:W0:Y:S01]  /*4c2f0*/  LDS.128 R20, [R3] ;  /* 0x0000000003147984 */ /* 0x010e220000000c00 */
[----:B------:R-:W-:Y:S02]  /*4c300*/  LEA.HI.X.SX32 R5, R10, R2, 0x1, P5 ;  /* 0x000000020a057211 */ /* 0x000fe400028f0eff */
[----:B------:R-:W-:Y:S02]  /*4c310*/  LOP3.LUT R28, R3, 0x40, RZ, 0x3c, !PT ;  /* 0x00000040031c7812 */ /* 0x000fe400078e3cff */
[----:B------:R-:W-:Y:S01]  /*4c320*/  ISETP.LT.AND P3, PT, R12, c[0x0][0x17c], !P0 ;  /* 0x00005f000c007a0c */ /* 0x000fe20004761270 */
[----:B------:R-:W-:Y:S01]  /*4c330*/  @P1 STG.E.U16 [R4.64], R19 ;  /* 0x0000001304001986 */ /* 0x000fe2000c10150a */
[----:B-----5:R-:W-:-:S02]  /*4c340*/  ISETP.LT.AND P4, PT, R17, c[0x0][0x17c], !P0 ;  /* 0x00005f0011007a0c */ /* 0x020fc40004781270 */
[----:B------:R-:W-:Y:S01]  /*4c350*/  ISETP.LT.AND P6, PT, R16, c[0x0][0x17c], !P0 ;  /* 0x00005f0010007a0c */ /* 0x000fe200047c1270 */
[----:B------:R-:W4:Y:S04]  /*4c360*/  LDL.LU R12, [R1+0x1120] ;  /* 0x00112000010c7983 */ /* 0x000f280000300800 */
[----:B------:R-:W1:Y:S01]  /*4c370*/  LDS.128 R16, [R29] ;  /* 0x000000001d107984 */ /* 0x000e620000000c00 */
[----:B------:R-:W-:-:S03]  /*4c380*/  IMAD R7, R25, 0x2, R10 ;  /* 0x0000000219077824 */ /* 0x000fc600078e020a */
[----:B0-----:R-:W-:Y:S01]  /*4c390*/  STL.64 [R1+0x60], R20 ;  /* 0x0000601401007387 */ /* 0x001fe20000100a00 */
[----:B------:R-:W-:-:S03]  /*4c3a0*/  IMAD.MOV.U32 R15, RZ, RZ, R20 ;  /* 0x000000ffff0f7224 */ /* 0x000fc600078e0014 */
[----:B------:R-:W-:Y:S04]  /*4c3b0*/  STL.64 [R1+0x68], R22 ;  /* 0x0000681601007387 */ /* 0x000fe80000100a00 */
[----:B------:R-:W0:Y:S01]  /*4c3c0*/  LDS.128 R20, [R28] ;  /* 0x000000001c147984 */ /* 0x000e220000000c00 */
[----:B------:R-:W-:Y:S01]  /*4c3d0*/  LEA R6, P5, R7, R0, 0x1 ;  /* 0x0000000007067211 */ /* 0x000fe200078a08ff */
[----:B------:R-:W-:-:S03]  /*4c3e0*/  IMAD R8, R25, 0x2, R7 ;  /* 0x0000000219087824 */ /* 0x000fc600078e0207 */
[----:B------:R-:W-:Y:S01]  /*4c3f0*/  LEA.HI.X.SX32 R7, R7, R2, 0x1, P5 ;  /* 0x0000000207077211 */ /* 0x000fe200028f0eff */
[----:B-1----:R1:W-:Y:S04]  /*4c400*/  STL.64 [R1+0x40], R16 ;  /* 0x0000401001007387 */ /* 0x0023e80000100a00 */
[----:B------:R5:W-:Y:S04]  /*4c410*/  @P2 STG.E.U16 [R6.64], R9 ;  /* 0x0000000906002986 */ /* 0x000be8000c10150a */
[----:B------:R0:W-:Y:S01]  /*4c420*/  STL.64 [R1+0x48], R18 ;  /* 0x0000481201007387 */ /* 0x0001e20000100a00 */
[----:B-1----:R-:W-:Y:S01]  /*4c430*/  IMAD.MOV.U32 R17, RZ, RZ, R16 ;  /* 0x000000ffff117224 */ /* 0x002fe200078e0010 */
[----:B-----5:R-:W-:-:S02]  /*4c440*/  PRMT R6, R24, 0x7632, R6 ;  /* 0x0000763218067816 */ /* 0x020fc40000000006 */
[----:B------:R-:W-:Y:S01]  /*4c450*/  LOP3.LUT R24, R3, 0x60, RZ, 0x3c, !PT ;  /* 0x0000006003187812 */ /* 0x000fe200078e3cff */
[----:B0-----:R-:W-:Y:S01]  /*4c460*/  STL.64 [R1+0x70], R20 ;  /* 0x0000701401007387 */ /* 0x001fe20000100a00 */
[----:B------:R-:W-:-:S03]  /*4c470*/  IMAD.MOV.U32 R16, RZ, RZ, R20 ;  /* 0x000000ffff107224 */ /* 0x000fc600078e0014 */
[----:B------:R-:W-:Y:S04]  /*4c480*/  STL.64 [R1+0x78], R22 ;  /* 0x0000781601007387 */ /* 0x000fe80000100a00 */
[----:B------:R-:W0:Y:S04]  /*4c490*/  LDS.128 R20, [R24] ;  /* 0x0000000018147984 */ /* 0x000e280000000c00 */
[----:B------:R-:W5:Y:S04]  /*4c4a0*/  LDL.LU R19, [R1+0x1124] ;  /* 0x0011240001137983 */ /* 0x000f680000300800 */
[----:B------:R-:W5:Y:S01]  /*4c4b0*/  LDL.LU R18, [R1+0x1128] ;  /* 0x0011280001127983 */ /* 0x000f620000300800 */
[----:B------:R-:W-:-:S03]  /*4c4c0*/  LEA R4, P5, R8, R0, 0x1 ;  /* 0x0000000008047211 */ /* 0x000fc600078a08ff */
[----:B0-----:R-:W-:Y:S04]  /*4c4d0*/  STL.64 [R1+0x10], R20 ;  /* 0x0000101401007387 */ /* 0x001fe80000100a00 */
[----:B------:R-:W-:Y:S01]  /*4c4e0*/  STL.64 [R1+0x18], R22 ;  /* 0x0000181601007387 */ /* 0x000fe20000100a00 */
[----:B------:R-:W-:Y:S01]  /*4c4f0*/  LEA.HI.X.SX32 R5, R8, R2, 0x1, P5 ;  /* 0x0000000208057211 */ /* 0x000fe200028f0eff */
[----:B------:R-:W-:-:S04]  /*4c500*/  IMAD R8, R25, 0x2, R8 ;  /* 0x0000000219087824 */ /* 0x000fc800078e0208 */
[----:B------:R0:W-:Y:S01]  /*4c510*/  @P4 STG.E.U16 [R4.64], R6 ;  /* 0x0000000604004986 */ /* 0x0001e2000c10150a */
[----:B------:R-:W-:Y:S02]  /*4c520*/  PRMT R11, R26, 0x7632, R11 ;  /* 0x000076321a0b7816 */ /* 0x000fe4000000000b */
[----:B0-----:R-:W-:-:S04]  /*4c530*/  LEA R4, P4, R8, R0, 0x1 ;  /* 0x0000000008047211 */ /* 0x001fc800078808ff */
[----:B------:R-:W-:-:S05]  /*4c540*/  LEA.HI.X.SX32 R5, R8, R2, 0x1, P4 ;  /* 0x0000000208057211 */ /* 0x000fca00020f0eff */
[----:B------:R-:W-:Y:S01]  /*4c550*/  @P6 STG.E.U16 [R4.64], R11 ;  /* 0x0000000b04006986 */ /* 0x000fe2000c10150a */
[----:B---3--:R-:W-:Y:S01]  /*4c560*/  ISETP.LT.AND P1, PT, R14, c[0x0][0x17c], !P0 ;  /* 0x00005f000e007a0c */ /* 0x008fe20004721270 */
[----:B------:R-:W-:Y:S02]  /*4c570*/  IMAD.MOV.U32 R14, RZ, RZ, R20 ;  /* 0x000000ffff0e7224 */ /* 0x000fe400078e0014 */
[----:B------:R-:W0:Y:S01]  /*4c580*/  LDS.128 R20, [R3+0x800] ;  /* 0x0008000003147984 */ /* 0x000e220000000c00 */
[----:B--2---:R-:W-:-:S03]  /*4c590*/  ISETP.LT.AND P2, PT, R13, c[0x0][0x17c], !P0 ;  /* 0x00005f000d007a0c */ /* 0x004fc60004741270 */
[----:B------:R-:W2:Y:S04]  /*4c5a0*/  LDL.LU R13, [R1+0x112c] ;  /* 0x00112c00010d7983 */ /* 0x000ea80000300800 */
[----:B0-----:R-:W-:Y:S04]  /*4c5b0*/  STL.64 [R1+0xa0], R20 ;  /* 0x0000a01401007387 */ /* 0x001fe80000100a00 */
[----:B------:R-:W-:Y:S04]  /*4c5c0*/  STL.64 [R1+0xa8], R22 ;  /* 0x0000a81601007387 */ /* 0x000fe80000100a00 */
[----:B------:R-:W3:Y:S01]  /*4c5d0*/  LDL.LU R11, [R1+0x1130] ;  /* 0x00113000010b7983 */ /* 0x000ee20000300800 */
[----:B----4-:R-:W-:Y:S01]  /*4c5e0*/  ISETP.LT.AND P5, PT, R12, c[0x0][0x17c], !P0 ;  /* 0x00005f000c007a0c */ /* 0x010fe200047a1270 */
[----:B------:R-:W-:-:S02]  /*4c5f0*/  IMAD.MOV.U32 R12, RZ, RZ, R20 ;  /* 0x000000ffff0c7224 */ /* 0x000fc400078e0014 */
[----:B------:R-:W0:Y:S01]  /*4c600*/  LDS.128 R20, [R29+0x800] ;  /* 0x000800001d147984 */ /* 0x000e220000000c00 */
[----:B------:R-:W-:-:S04]  /*4c610*/  IMAD R6, R25, 0x2, R8 ;  /* 0x0000000219067824 */ /* 0x000fc800078e0208 */
[----:B------:R-:W-:Y:S01]  /*4c620*/  IMAD R10, R25, 0x2, R6 ;  /* 0x00000002190a7824 */ /* 0x000fe200078e0206 */
[----:B------:R-:W-:-:S04]  /*4c630*/  LEA R8, P4, R6, R0, 0x1 ;  /* 0x0000000006087211 */ /* 0x000fc800078808ff */
[----:B------:R-:W-:Y:S02]  /*4c640*/  LEA R4, P6, R10, R0, 0x1 ;  /* 0x000000000a047211 */ /* 0x000fe400078c08ff */
[-C--:B------:R-:W-:Y:S01]  /*4c650*/  LEA.HI.X.SX32 R9, R6, R2.reuse, 0x1, P4 ;  /* 0x0000000206097211 */ /* 0x080fe200020f0eff */
[----:B------:R-:W-:Y:S01]  /*4c660*/  IMAD R6, R25, 0x2, R10 ;  /* 0x0000000219067824 */ /* 0x000fe200078e020a */
[----:B------:R-:W-:Y:S01]  /*4c670*/  LEA.HI.X.SX32 R5, R10, R2, 0x1, P6 ;  /* 0x000000020a057211 */ /* 0x000fe200030f0eff */
[----:B0-----:R-:W-:Y:S01]  /*4c680*/  STL.64 [R1+0x90], R20 ;  /* 0x0000901401007387 */ /* 0x001fe20000100a00 */
[----:B------:R-:W-:-:S03]  /*4c690*/  IMAD.MOV.U32 R10, RZ, RZ, R20 ;  /* 0x000000ffff0a7224 */ /* 0x000fc600078e0014 */
[----:B------:R-:W-:Y:S04]  /*4c6a0*/  STL.64 [R1+0x98], R22 ;  /* 0x0000981601007387 */ /* 0x000fe80000100a00 */
[----:B------:R-:W0:Y:S01]  /*4c6b0*/  LDS.128 R20, [R28+0x800] ;  /* 0x000800001c147984 */ /* 0x000e220000000c00 */
[----:B------:R-:W-:-:S05]  /*4c6c0*/  PRMT R7, R27, 0x7632, R7 ;  /* 0x000076321b077816 */ /* 0x000fca0000000007 */
[----:B------:R1:W-:Y:S04]  /*4c6d0*/  @P3 STG.E.U16 [R8.64], R7 ;  /* 0x0000000708003986 */ /* 0x0003e8000c10150a */
[----:B------:R4:W-:Y:S01]  /*4c6e0*/  @P1 STG.E.U16 [R4.64], R15 ;  /* 0x0000000f04001986 */ /* 0x0009e2000c10150a */
[----:B-1----:R-:W-:Y:S01]  /*4c6f0*/  LEA R8, P6, R6, R0, 0x1 ;  /* 0x0000000006087211 */ /* 0x002fe200078c08ff */
[----:B----4-:R-:W-:-:S03]  /*4c700*/  IMAD R4, R25, 0x2, R6 ;  /* 0x0000000219047824 */ /* 0x010fc600078e0206 */
[----:B------:R-:W-:Y:S01]  /*4c710*/  LEA.HI.X.SX32 R9, R6, R2, 0x1, P6 ;  /* 0x0000000206097211 */ /* 0x000fe200030f0eff */
[----:B------:R-:W4:Y:S01]  /*4c720*/  LDL.LU R15, [R1+0x1134] ;  /* 0x00113400010f7983 */ /* 0x000f220000300800 */
[----:B------:R-:W-:-:S04]  /*4c730*/  LEA R6, P6, R4, R0, 0x1 ;  /* 0x0000000004067211 */ /* 0x000fc800078c08ff */
[----:B------:R-:W-:Y:S01]  /*4c740*/  LEA.HI.X.SX32 R7, R4, R2, 0x1, P6 ;  /* 0x0000000204077211 */ /* 0x000fe200030f0eff */
[----:B------:R1:W-:Y:S04]  /*4c750*/  @P2 STG.E.U16 [R8.64], R17 ;  /* 0x0000001108002986 */ /* 0x0003e8000c10150a */
[----:B------:R-:W-:Y:S01]  /*4c760*/  @P5 STG.E.U16 [R6.64], R16 ;  /* 0x0000001006005986 */ /* 0x000fe2000c10150a */
[----:B-----5:R-:W-:Y:S02]  /*4c770*/  ISETP.LT.AND P4, PT, R19, c[0x0][0x17c], !P0 ;  /* 0x00005f0013007a0c */ /* 0x020fe40004781270 */
[----:B------:R-:W-:Y:S02]  /*4c780*/  ISETP.LT.AND P3, PT, R18, c[0x0][0x17c], !P0 ;  /* 0x00005f0012007a0c */ /* 0x000fe40004761270 */
[----:B------:R-:W-:Y:S01]  /*4c790*/  LDS.128 R16, [R3+0x1000] ;  /* 0x0010000003107984 */ /* 0x000fe20000000c00 */
[----:B------:R-:W-:-:S05]  /*4c7a0*/  IMAD R5, R25, 0x2, R4 ;  /* 0x0000000219057824 */ /* 0x000fca00078e0204 */
[----:B-1----:R-:W-:-:S04]  /*4c7b0*/  LEA R8, P6, R5, R0, 0x1 ;  /* 0x0000000005087211 */ /* 0x002fc800078c08ff */
[----:B------:R-:W-:-:S05]  /*4c7c0*/  LEA.HI.X.SX32 R9, R5, R2, 0x1, P6 ;  /* 0x0000000205097211 */ /* 0x000fca00030f0eff */
[----:B------:R-:W-:Y:S01]  /*4c7d0*/  @P4 STG.E.U16 [R8.64], R14 ;  /* 0x0000000e08004986 */ /* 0x000fe2000c10150a */
[----:B--2---:R-:W-:-:S03]  /*4c7e0*/  ISETP.LT.AND P1, PT, R13, c[0x0][0x17c], !P0 ;  /* 0x00005f000d007a0c */ /* 0x004fc60004721270 */
[----:B------:R-:W2:Y:S04]  /*4c7f0*/  LDL.LU R13, [R1+0x1138] ;  /* 0x00113800010d7983 */ /* 0x000ea80000300800 */
[----:B0-----:R-:W-:Y:S04]  /*4c800*/  STL.64 [R1+0x80], R20 ;  /* 0x0000801401007387 */ /* 0x001fe80000100a00 */
[----:B------:R-:W-:Y:S04]  /*4c810*/  STL.64 [R1+0x88], R22 ;  /* 0x0000881601007387 */ /* 0x000fe80000100a00 */
[----:B------:R-:W0:Y:S01]  /*4c820*/  LDS.128 R20, [R24+0x800] ;  /* 0x0008000018147984 */ /* 0x000e220000000c00 */
[----:B---3--:R-:W-:-:S03]  /*4c830*/  ISETP.LT.AND P2, PT, R11, c[0x0][0x17c], !P0 ;  /* 0x00005f000b007a0c */ /* 0x008fc60004741270 */
[----:B0-----:R-:W-:Y:S04]  /*4c840*/  STL.64 [R1], R20 ;  /* 0x0000001401007387 */ /* 0x001fe80000100a00 */
[----:B------:R-:W-:Y:S04]  /*4c850*/  STL.64 [R1+0x8], R22 ;  /* 0x0000081601007387 */ /* 0x000fe80000100a00 */
[----:B------:R-:W3:Y:S04]  /*4c860*/  LDL.LU R11, [R1+0x113c] ;  /* 0x00113c00010b7983 */ /* 0x000ee80000300800 */
[----:B------:R-:W-:Y:S04]  /*4c870*/  STL.64 [R1+0x50], R16 ;  /* 0x0000501001007387 */ /* 0x000fe80000100a00 */
[----:B------:R-:W-:Y:S04]  /*4c880*/  STL.64 [R1+0x58], R18 ;  /* 0x0000581201007387 */ /* 0x000fe80000100a00 */
[----:B------:R-:W5:Y:S01]  /*4c890*/  LDL.LU R9, [R1+0x1140] ;  /* 0x0011400001097983 */ /* 0x000f620000300800 */
[----:B------:R-:W-:-:S03]  /*4c8a0*/  IMAD R4, R25, 0x2, R5 ;  /* 0x0000000219047824 */ /* 0x000fc600078e0205 */
[----:B------:R-:W0:Y:S01]  /*4c8b0*/  LDS.128 R16, [R29+0x1000] ;  /* 0x001000001d107984 */ /* 0x000e220000000c00 */
[----:B------:R-:W-:Y:S01]  /*4c8c0*/  IMAD R5, R25, 0x2, R4 ;  /* 0x0000000219057824 */ /* 0x000fe200078e0204 */
[C---:B------:R-:W-:Y:S02]  /*4c8d0*/  LEA R6, P6, R4.reuse, R0, 0x1 ;  /* 0x0000000004067211 */ /* 0x040fe400078c08ff */
[----:B------:R-:W1:Y:S02]  /*4c8e0*/  LDS.128 R20, [R28+0x1000] ;  /* 0x001000001c147984 */ /* 0x000e640000000c00 */
[----:B------:R-:W-:Y:S02]  /*4c8f0*/  LEA.HI.X.SX32 R7, R4, R2, 0x1, P6 ;  /* 0x0000000204077211 */ /* 0x000fe400030f0eff */
[----:B------:R-:W-:Y:S01]  /*4c900*/  LEA R4, P6, R5, R0, 0x1 ;  /* 0x0000000005047211 */ /* 0x000fe200078c08ff */
[----:B------:R-:W-:-:S03]  /*4c910*/  IMAD R8, R25, 0x2, R5 ;  /* 0x0000000219087824 */ /* 0x000fc600078e0205 */
[----:B------:R-:W-:Y:S01]  /*4c920*/  LEA.HI.X.SX32 R5, R5, R2, 0x1, P6 ;  /* 0x0000000205057211 */ /* 0x000fe200030f0eff */
[----:B------:R-:W-:Y:S01]  /*4c930*/  @P3 STG.E.U16 [R6.64], R12 ;  /* 0x0000000c06003986 */ /* 0x000fe2000c10150a */
[----:B------:R-:W-:-:S03]  /*4c940*/  LEA R14, P6, R8, R0, 0x1 ;  /* 0x00000000080e7211 */ /* 0x000fc600078c08ff */
[----:B------:R-:W-:Y:S04]  /*4c950*/  @P1 STG.E.U16 [R4.64], R10 ;  /* 0x0000000a04001986 */ /* 0x000fe8000c10150a */
[----:B------:R-:W1:Y:S01]  /*4c960*/  LDS.128 R4, [R24+0x1000] ;  /* 0x0010000018047984 */ /* 0x000e620000000c00 */
[----:B----4-:R-:W-:Y:S02]  /*4c970*/  ISETP.LT.AND P5, PT, R15, c[0x0][0x17c], !P0 ;  /* 0x00005f000f007a0c */ /* 0x010fe400047a1270 */
[----:B------:R-:W-:Y:S01]  /*4c980*/  LEA.HI.X.SX32 R15, R8, R2, 0x1, P6 ;  /* 0x00000002080f7211 */ /* 0x000fe200030f0eff */
[----:B0-----:R-:W-:Y:S04]  /*4c990*/  STL.64 [R1+0x30], R16 ;  /* 0x0000301001007387 */ /* 0x001fe80000100a00 */
[----:B------:R0:W-:Y:S04]  /*4c9a0*/  STL.64 [R1+0x38], R18 ;  /* 0x0000381201007387 */ /* 0x0001e80000100a00 */
[----:B0-----:R-:W4:Y:S04]  /*4c9b0*/  LDL.LU R18, [R1+0x1144] ;  /* 0x0011440001127983 */ /* 0x001f280000300800 */
[----:B------:R-:W4:Y:S04]  /*4c9c0*/  LDL.LU R17, [R1+0x1148] ;  /* 0x0011480001117983 */ /* 0x000f280000300800 */
[----:B-1----:R-:W-:Y:S04]  /*4c9d0*/  STL.64 [R1+0x20], R20 ;  /* 0x0000201401007387 */ /* 0x002fe80000100a00 */
[----:B------:R-:W-:Y:S04]  /*4c9e0*/  STL.64 [R1+0x28], R22 ;  /* 0x0000281601007387 */ /* 0x000fe80000100a00 */
[----:B------:R0:W-:Y:S04]  /*4c9f0*/  STL [R1+0x13bc], R5 ;  /* 0x0013bc0501007387 */ /* 0x0001e80000100800 */
[----:B0-----:R-:W4:Y:S04]  /*4ca00*/  LDL.LU R5, [R1] ;  /* 0x0000000001057983 */ /* 0x001f280000300800 */
[----:B------:R-:W-:Y:S04]  /*4ca10*/  STL [R1+0x13a0], R6 ;  /* 0x0013a00601007387 */ /* 0x000fe80000100800 */
[----:B------:R0:W-:Y:S04]  /*4ca20*/  STL [R1+0x1394], R7 ;  /* 0x0013940701007387 */ /* 0x0001e80000100800 */
[----:B0-----:R-:W4:Y:S01]  /*4ca30*/  LDL.LU R7, [R1+0x50] ;  /* 0x0000500001077983 */ /* 0x001f220000300800 */
[----:B--2---:R-:W-:Y:S01]  /*4ca40*/  ISETP.LT.AND P4, PT, R13, c[0x0][0x17c], !P0 ;  /* 0x00005f000d007a0c */ /* 0x004fe20004781270 */
[----:B------:R-:W-:Y:S01]  /*4ca50*/  IMAD R13, R25, 0x2, R8 ;  /* 0x00000002190d7824 */ /* 0x000fe200078e0208 */
[----:B---3--:R-:W-:-:S02]  /*4ca60*/  ISETP.LT.AND P3, PT, R11, c[0x0][0x17c], !P0 ;  /* 0x00005f000b007a0c */ /* 0x008fc40004761270 */
[----:B-----5:R-:W-:Y:S02]  /*4ca70*/  ISETP.LT.AND P1, PT, R9, c[0x0][0x17c], !P0 ;  /* 0x00005f0009007a0c */ /* 0x020fe40004721270 */
[----:B------:R-:W0:Y:S04]  /*4ca80*/  LDS.128 R8, [R3+0x1800] ;  /* 0x0018000003087984 */ /* 0x000e280000000c00 */
[----:B0-----:R0:W-:Y:S04]  /*4ca90*/  STL [R1+0x13a4], R10 ;  /* 0x0013a40a01007387 */ /* 0x0011e80000100800 */
[----:B0-----:R-:W2:Y:S04]  /*4caa0*/  LDL.LU R10, [R1+0x80] ;  /* 0x00008000010a7983 */ /* 0x001ea80000300800 */
[----:B------:R0:W-:Y:S04]  /*4cab0*/  STL [R1+0x1398], R11 ;  /* 0x0013980b01007387 */ /* 0x0001e80000100800 */
[----:B------:R-:W3:Y:S01]  /*4cac0*/  LDL.LU R6, [R1+0x114c] ;  /* 0x00114c0001067983 */ /* 0x000ee20000300800 */
[----:B------:R-:W-:Y:S01]  /*4cad0*/  LEA R12, P6, R13, R0, 0x1 ;  /* 0x000000000d0c7211 */ /* 0x000fe200078c08ff */
[----:B0-----:R-:W-:-:S04]  /*4cae0*/  IMAD.MOV.U32 R11, RZ, RZ, c[0x0][0x198] ;  /* 0x00006600ff0b7624 */ /* 0x001fc800078e00ff */
[----:B------:R-:W-:Y:S01]  /*4caf0*/  IMAD R16, R11, 0x2, R13 ;  /* 0x000000020b107824 */ /* 0x000fe200078e020d */
[----:B------:R-:W-:-:S04]  /*4cb00*/  LEA.HI.X.SX32 R13, R13, R2, 0x1, P6 ;  /* 0x000000020d0d7211 */ /* 0x000fc800030f0eff */
[----:B------:R-:W-:Y:S01]  /*4cb10*/  LEA R20, P6, R16, R0, 0x1 ;  /* 0x0000000010147211 */ /* 0x000fe200078c08ff */
[----:B------:R-:W-:-:S03]  /*4cb20*/  IMAD R3, R11, 0x2, R16 ;  /* 0x000000020b037824 */ /* 0x000fc600078e0210 */
[----:B------:R-:W-:Y:S01]  /*4cb30*/  LEA.HI.X.SX32 R21, R16, R2, 0x1, P6 ;  /* 0x0000000210157211 */ /* 0x000fe200030f0eff */
[----:B--2---:R-:W-:Y:S04]  /*4cb40*/  @P2 STG.E.U16 [R14.64], R10 ;  /* 0x0000000a0e002986 */ /* 0x004fe8000c10150a */
[----:B----4-:R-:W-:Y:S04]  /*4cb50*/  @P5 STG.E.U16 [R12.64], R5 ;  /* 0x000000050c005986 */ /* 0x010fe8000c10150a */
[----:B------:R-:W0:Y:S01]  /*4cb60*/  LDS.128 R12, [R29+0x1800] ;  /* 0x001800001d0c7984 */ /* 0x000e220000000c00 */
[----:B------:R-:W-:-:S02]  /*4cb70*/  ISETP.LT.AND P2, PT, R18, c[0x0][0x17c], !P0 ;  /* 0x00005f0012007a0c */ /* 0x000fc40004741270 */
[----:B------:R-:W-:Y:S02]  /*4cb80*/  ISETP.LT.AND P5, PT, R17, c[0x0][0x17c], !P0 ;  /* 0x00005f0011007a0c */ /* 0x000fe400047a1270 */
[----:B------:R-:W1:Y:S04]  /*4cb90*/  LDS.128 R16, [R28+0x1800] ;  /* 0x001800001c107984 */ /* 0x000e680000000c00 */
[----:B------:R-:W-:Y:S04]  /*4cba0*/  @P4 STG.E.U16 [R20.64], R7 ;  /* 0x0000000714004986 */ /* 0x000fe8000c10150a */
[----:B------:R-:W2:Y:S01]  /*4cbb0*/  LDS.128 R20, [R24+0x1800] ;  /* 0x0018000018147984 */ /* 0x000ea20000000c00 */
[----:B---3--:R-:W-:-:S03]  /*4cbc0*/  ISETP.LT.AND P4, PT, R6, c[0x0][0x17c], !P0 ;  /* 0x00005f0006007a0c */ /* 0x008fc60004781270 */
[----:B0-----:R-:W-:Y:S04]  /*4cbd0*/  STL [R1+0x13a8], R14 ;  /* 0x0013a80e01007387 */ /* 0x001fe80000100800 */
[----:B------:R0:W-:Y:S04]  /*4cbe0*/  STL [R1+0x139c], R15 ;  /* 0x00139c0f01007387 */ /* 0x0001e80000100800 */
[----:B0-----:R-:W3:Y:S04]  /*4cbf0*/  LDL.LU R15, [R1+0x20] ;  /* 0x00002000010f7983 */ /* 0x001ee80000300800 */
[----:B------:R-:W4:Y:S04]  /*4cc00*/  LDL.LU R28, [R1+0x1150] ;  /* 0x00115000011c7983 */ /* 0x000f280000300800 */
[----:B------:R-:W5:Y:S04]  /*4cc10*/  LDL.LU R14, [R1+0x1154] ;  /* 0x00115400010e7983 */ /* 0x000f680000300800 */
[----:B-1----:R0:W-:Y:S04]  /*4cc20*/  STL [R1+0x13b0], R18 ;  /* 0x0013b01201007387 */ /* 0x0021e80000100800 */
[----:B0-----:R-:W3:Y:S04]  /*4cc30*/  LDL.LU R18, [R1+0x30] ;  /* 0x0000300001127983 */ /* 0x001ee80000300800 */
[----:B------:R-:W-:Y:S04]  /*4cc40*/  STL [R1+0x13ac], R19 ;  /* 0x0013ac1301007387 */ /* 0x000fe80000100800 */
[----:B--2---:R-:W-:Y:S04]  /*4cc50*/  STL [R1+0x13b8], R22 ;  /* 0x0013b81601007387 */ /* 0x004fe80000100800 */
[----:B------:R0:W-:Y:S04]  /*4cc60*/  STL [R1+0x13b4], R23 ;  /* 0x0013b41701007387 */ /* 0x0001e80000100800 */
[----:B------:R-:W2:Y:S01]  /*4cc70*/  LDL.LU R6, [R1+0x1158] ;  /* 0x0011580001067983 */ /* 0x000ea20000300800 */
[----:B------:R-:W-:Y:S01]  /*4cc80*/  LEA R26, P6, R3, R0, 0x1 ;  /* 0x00000000031a7211 */ /* 0x000fe200078c08ff */
[----:B------:R-:W-:-:S03]  /*4cc90*/  IMAD R25, R11, 0x2, R3 ;  /* 0x000000020b197824 */ /* 0x000fc600078e0203 */
[----:B------:R-:W-:Y:S01]  /*4cca0*/  LEA.HI.X.SX32 R27, R3, R2, 0x1, P6 ;  /* 0x00000002031b7211 */ /* 0x000fe200030f0eff */
[----:B------:R-:W-:Y:S01]  /*4ccb0*/  IMAD R3, R11, 0x2, R25 ;  /* 0x000000020b037824 */ /* 0x000fe200078e0219 */
[C---:B------:R-:W-:Y:S01]  /*4ccc0*/  LEA R24, P6, R25.reuse, R0, 0x1 ;  /* 0x0000000019187211 */ /* 0x040fe200078c08ff */
[----:B0-----:R-:W2:Y:S03]  /*4ccd0*/  LDL.LU R23, [R1+0x115c] ;  /* 0x00115c0001177983 */ /* 0x001ea60000300800 */
[----:B------:R-:W-:Y:S01]  /*4cce0*/  LEA.HI.X.SX32 R25, R25, R2, 0x1, P6 ;  /* 0x0000000219197211 */ /* 0x000fe200030f0eff */
[----:B------:R-:W4:Y:S04]  /*4ccf0*/  LDL.LU R22, [R1+0x1160] ;  /* 0x0011600001167983 */ /* 0x000f280000300800 */
[----:B---3--:R0:W-:Y:S04]  /*4cd00*/  @P3 STG.E.U16 [R26.64], R18 ;  /* 0x000000121a003986 */ /* 0x0081e8000c10150a */
[----:B------:R1:W-:Y:S01]  /*4cd10*/  @P1 STG.E.U16 [R24.64], R15 ;  /* 0x0000000f18001986 */ /* 0x0003e2000c10150a */
[----:B0-----:R-:W-:-:S04]  /*4cd20*/  LEA R26, P6, R3, R0, 0x1 ;  /* 0x00000000031a7211 */ /* 0x001fc800078c08ff */
[----:B------:R-:W-:Y:S02]  /*4cd30*/  LEA.HI.X.SX32 R27, R3, R2, 0x1, P6 ;  /* 0x00000002031b7211 */ /* 0x000fe400030f0eff */
[----:B-----5:R-:W-:Y:S02]  /*4cd40*/  ISETP.LT.AND P1, PT, R14, c[0x0][0x17c], !P0 ;  /* 0x00005f000e007a0c */ /* 0x020fe40004721270 */
[----:B------:R-:W3:Y:S04]  /*4cd50*/  LDL.LU R14, [R1+0x60] ;  /* 0x00006000010e7983 */ /* 0x000ee80000300800 */
[----:B------:R0:W-:Y:S01]  /*4cd60*/  @P2 STG.E.U16 [R26.64], R4 ;  /* 0x000000041a002986 */ /* 0x0001e2000c10150a */
[----:B--2---:R-:W-:-:S03]  /*4cd70*/  ISETP.LT.AND P2, PT, R6, c[0x0][0x17c], !P0 ;  /* 0x00005f0006007a0c */ /* 0x004fc60004741270 */
[----:B------:R-:W2:Y:S01]  /*4cd80*/  LDL.LU R6, [R1+0x1164] ;  /* 0x0011640001067983 */ /* 0x000ea20000300800 */
[----:B----4-:R-:W-:Y:S01]  /*4cd90*/  ISETP.LT.AND P3, PT, R28, c[0x0][0x17c], !P0 ;  /* 0x00005f001c007a0c */ /* 0x010fe20004761270 */
[C---:B------:R-:W-:Y:S02]  /*4cda0*/  IMAD R28, R11.reuse, 0x2, R3 ;  /* 0x000000020b1c7824 */ /* 0x040fe400078e0203 */
[----:B------:R-:W4:Y:S02]  /*4cdb0*/  LDL.LU R19, [R1+0x1168] ;  /* 0x0011680001137983 */ /* 0x000f240000300800 */
[----:B------:R-:W-:Y:S01]  /*4cdc0*/  IMAD R3, R11, 0x2, R28 ;  /* 0x000000020b037824 */ /* 0x000fe200078e021c */
[----:B-1----:R-:W-:-:S04]  /*4cdd0*/  LEA R24, P6, R28, R0, 0x1 ;  /* 0x000000001c187211 */ /* 0x002fc800078c08ff */
[----:B------:R-:W-:Y:S01]  /*4cde0*/  LEA.HI.X.SX32 R25, R28, R2, 0x1, P6 ;  /* 0x000000021c197211 */ /* 0x000fe200030f0eff */
[----:B------:R-:W-:Y:S01]  /*4cdf0*/  IMAD R28, R11, 0x2, R3 ;  /* 0x000000020b1c7824 */ /* 0x000fe200078e0203 */
[----:B0-----:R-:W-:-:S03]  /*4ce00*/  LEA R26, P6, R3, R0, 0x1 ;  /* 0x00000000031a7211 */ /* 0x001fc600078c08ff */
[----:B------:R0:W-:Y:S01]  /*4ce10*/  @P5 STG.E.U16 [R24.64], R8 ;  /* 0x0000000818005986 */ /* 0x0001e2000c10150a */
[----:B------:R-:W-:Y:S01]  /*4ce20*/  LEA.HI.X.SX32 R27, R3, R2, 0x1, P6 ;  /* 0x00000002031b7211 */ /* 0x000fe200030f0eff */
[----:B------:R-:W-:-:S04]  /*4ce30*/  IMAD R3, R11, 0x2, R28 ;  /* 0x000000020b037824 */ /* 0x000fc800078e021c */
[----:B------:R1:W-:Y:S01]  /*4ce40*/  @P4 STG.E.U16 [R26.64], R12 ;  /* 0x0000000c1a004986 */ /* 0x0003e2000c10150a */
[----:B0-----:R-:W-:-:S04]  /*4ce50*/  LEA R24, P6, R28, R0, 0x1 ;  /* 0x000000001c187211 */ /* 0x001fc800078c08ff */
[----:B------:R-:W-:Y:S02]  /*4ce60*/  LEA.HI.X.SX32 R25, R28, R2, 0x1, P6 ;  /* 0x000000021c197211 */ /* 0x000fe400030f0eff */
[----:B-1----:R-:W-:Y:S01]  /*4ce70*/  LEA R26, P6, R3, R0, 0x1 ;  /* 0x00000000031a7211 */ /* 0x002fe200078c08ff */
[----:B------:R-:W-:Y:S01]  /*4ce80*/  IMAD R29, R11, 0x2, R3 ;  /* 0x000000020b1d7824 */ /* 0x000fe200078e0203 */
[----:B------:R-:W-:Y:S02]  /*4ce90*/  ISETP.LT.AND P5, PT, R23, c[0x0][0x17c], !P0 ;  /* 0x00005f0017007a0c */ /* 0x000fe400047a1270 */
[----:B------:R-:W5:Y:S01]  /*4cea0*/  LDL.LU R23, [R1+0xa0] ;  /* 0x0000a00001177983 */ /* 0x000f620000300800 */
[----:B------:R-:W-:-:S03]  /*4ceb0*/  LEA.HI.X.SX32 R27, R3, R2, 0x1, P6 ;  /* 0x00000002031b7211 */ /* 0x000fc600030f0eff */
[----:B------:R-:W5:Y:S04]  /*4cec0*/  LDL.LU R3, [R1+0x40] ;  /* 0x0000400001037983 */ /* 0x000f680000300800 */
[----:B------:R0:W-:Y:S01]  /*4ced0*/  @P3 STG.E.U16 [R24.64], R16 ;  /* 0x0000001018003986 */ /* 0x0001e2000c10150a */
[----:B--2---:R-:W-:-:S03]  /*4cee0*/  ISETP.LT.AND P3, PT, R6, c[0x0][0x17c], !P0 ;  /* 0x00005f0006007a0c */ /* 0x004fc60004761270 */
[----:B------:R-:W2:Y:S01]  /*4cef0*/  LDL.LU R6, [R1+0x116c] ;  /* 0x00116c0001067983 */ /* 0x000ea20000300800 */
[----:B------:R-:W-:Y:S01]  /*4cf00*/  IMAD R28, R11, 0x2, R29 ;  /* 0x000000020b1c7824 */ /* 0x000fe200078e021d */
[----:B0-----:R-:W-:Y:S02]  /*4cf10*/  LEA R24, P6, R29, R0, 0x1 ;  /* 0x000000001d187211 */ /* 0x001fe400078c08ff */
[----:B------:R0:W-:Y:S01]  /*4cf20*/  @P1 STG.E.U16 [R26.64], R20 ;  /* 0x000000141a001986 */ /* 0x0001e2000c10150a */
[----:B----4-:R-:W-:Y:S02]  /*4cf30*/  ISETP.LT.AND P1, PT, R19, c[0x0][0x17c], !P0 ;  /* 0x00005f0013007a0c */ /* 0x010fe40004721270 */
[----:B------:R-:W-:Y:S01]  /*4cf40*/  LEA.HI.X.SX32 R25, R29, R2, 0x1, P6 ;  /* 0x000000021d197211 */ /* 0x000fe200030f0eff */
[----:B------:R-:W4:Y:S01]  /*4cf50*/  LDL.LU R19, [R1+0x1170] ;  /* 0x0011700001137983 */ /* 0x000f220000300800 */
[----:B---3--:R-:W-:Y:S02]  /*4cf60*/  PRMT R4, R14, 0x7632, R4 ;  /* 0x000076320e047816 */ /* 0x008fe40000000004 */
[----:B------:R-:W-:Y:S01]  /*4cf70*/  ISETP.LT.AND P4, PT, R22, c[0x0][0x17c], !P0 ;  /* 0x00005f0016007a0c */ /* 0x000fe20004781270 */
[----:B------:R-:W3:Y:S01]  /*4cf80*/  LDL.LU R29, [R1+0x10] ;  /* 0x00001000011d7983 */ /* 0x000ee20000300800 */
[----:B0-----:R-:W-:-:S03]  /*4cf90*/  LEA R26, P6, R28, R0, 0x1 ;  /* 0x000000001c1a7211 */ /* 0x001fc600078c08ff */
[----:B------:R-:W3:Y:S01]  /*4cfa0*/  LDL.LU R14, [R1+0x1174] ;  /* 0x00117400010e7983 */ /* 0x000ee20000300800 */
[----:B------:R-:W-:-:S03]  /*4cfb0*/  LEA.HI.X.SX32 R27, R28, R2, 0x1, P6 ;  /* 0x000000021c1b7211 */ /* 0x000fc600030f0eff */
[----:B------:R-:W3:Y:S04]  /*4cfc0*/  LDL.LU R22, [R1+0x90] ;  /* 0x0000900001167983 */ /* 0x000ee80000300800 */
[----:B------:R0:W-:Y:S01]  /*4cfd0*/  @P2 STG.E.U16 [R24.64], R4 ;  /* 0x0000000418002986 */ /* 0x0001e2000c10150a */
[----:B-----5:R-:W-:Y:S01]  /*4cfe0*/  PRMT R8, R3, 0x7632, R8 ;  /* 0x0000763203087816 */ /* 0x020fe20000000008 */
[----:B------:R-:W-:Y:S02]  /*4cff0*/  IMAD R3, R11, 0x2, R28 ;  /* 0x000000020b037824 */ /* 0x000fe400078e021c */
[----:B------:R-:W5:Y:S01]  /*4d000*/  LDL.LU R28, [R1+0x70] ;  /* 0x00007000011c7983 */ /* 0x000f620000300800 */
[----:B--2---:R-:W-:-:S03]  /*4d010*/  ISETP.LT.AND P2, PT, R6, c[0x0][0x17c], !P0 ;  /* 0x00005f0006007a0c */ /* 0x004fc60004741270 */
[----:B------:R-:W2:Y:S01]  /*4d020*/  LDL.LU R6, [R1+0x1178] ;  /* 0x0011780001067983 */ /* 0x000ea20000300800 */
[----:B0-----:R-:W-:-:S03]  /*4d030*/  LEA R24, P6, R3, R0, 0x1 ;  /* 0x0000000003187211 */ /* 0x001fc600078c08ff */
[----:B------:R0:W-:Y:S01]  /*4d040*/  @P5 STG.E.U16 [R26.64], R8 ;  /* 0x000000081a005986 */ /* 0x0001e2000c10150a */
[----:B------:R-:W-:Y:S02]  /*4d050*/  LEA.HI.X.SX32 R25, R3, R2, 0x1, P6 ;  /* 0x0000000203197211 */ /* 0x000fe400030f0eff */
[----:B----4-:R-:W-:Y:S02]  /*4d060*/  ISETP.LT.AND P5, PT, R19, c[0x0][0x17c], !P0 ;  /* 0x00005f0013007a0c */ /* 0x010fe400047a1270 */
[----:B------:R-:W4:Y:S01]  /*4d070*/  LDL.LU R19, [R1+0x117c] ;  /* 0x00117c0001137983 */ /* 0x000f220000300800 */
[----:B0-----:R-:W-:Y:S01]  /*4d080*/  IMAD R27, R11, 0x2, R3 ;  /* 0x000000020b1b7824 */ /* 0x001fe200078e0203 */
[----:B---3--:R-:W-:-:S04]  /*4d090*/  PRMT R4, R29, 0x7632, R4 ;  /* 0x000076321d047816 */ /* 0x008fc80000000004 */
[----:B------:R-:W-:Y:S02]  /*4d0a0*/  LEA R26, P6, R27, R0, 0x1 ;  /* 0x000000001b1a7211 */ /* 0x000fe400078c08ff */
[----:B-----5:R-:W-:Y:S01]  /*4d0b0*/  PRMT R3, R28, 0x7632, R3 ;  /* 0x000076321c037816 */ /* 0x020fe20000000003 */
[----:B------:R-:W-:Y:S01]  /*4d0c0*/  IMAD R28, R11, 0x2, R27 ;  /* 0x000000020b1c7824 */ /* 0x000fe200078e021b */
[----:B------:R-:W-:-:S03]  /*4d0d0*/  LEA.HI.X.SX32 R27, R27, R2, 0x1, P6 ;  /* 0x000000021b1b7211 */ /* 0x000fc600030f0eff */
[----:B------:R0:W-:Y:S01]  /*4d0e0*/  @P4 STG.E.U16 [R24.64], R3 ;  /* 0x0000000318004986 */ /* 0x0001e2000c10150a */
[----:B------:R-:W-:-:S03]  /*4d0f0*/  ISETP.LT.AND P4, PT, R14, c[0x0][0x17c], !P0 ;  /* 0x00005f000e007a0c */ /* 0x000fc60004781270 */
[----:B------:R1:W-:Y:S04]  /*4d100*/  @P3 STG.E.U16 [R26.64], R4 ;  /* 0x000000041a003986 */ /* 0x0003e8000c10150a */
[----:B------:R-:W3:Y:S01]  /*4d110*/  LDL.LU R14, [R1+0x1180] ;  /* 0x00118000010e7983 */ /* 0x000ee20000300800 */
[----:B--2---:R-:W-:-:S03]  /*4d120*/  ISETP.LT.AND P3, PT, R6, c[0x0][0x17c], !P0 ;  /* 0x00005f0006007a0c */ /* 0x004fc60004761270 */
[----:B------:R-:W2:Y:S01]  /*4d130*/  LDL.LU R6, [R1+0x1184] ;  /* 0x0011840001067983 */ /* 0x000ea20000300800 */
[C---:B0-----:R-:W-:Y:S01]  /*4d140*/  LEA R24, P6, R28.reuse, R0, 0x1 ;  /* 0x000000001c187211 */ /* 0x041fe200078c08ff */
[----:B------:R-:W-:Y:S01]  /*4d150*/  IMAD R3, R11, 0x2, R28 ;  /* 0x000000020b037824 */ /* 0x000fe200078e021c */
[----:B------:R-:W-:Y:S02]  /*4d160*/  PRMT R8, R23, 0x7632, R8 ;  /* 0x0000763217087816 */ /* 0x000fe40000000008 */
[----:B------:R-:W-:Y:S02]  /*4d170*/  LEA.HI.X.SX32 R25, R28, R2, 0x1, P6 ;  /* 0x000000021c197211 */ /* 0x000fe400030f0eff */
[----:B-1----:R-:W-:-:S03]  /*4d180*/  LEA R26, P6, R3, R0, 0x1 ;  /* 0x00000000031a7211 */ /* 0x002fc600078c08ff */
[----:B------:R0:W-:Y:S01]  /*4d190*/  @P1 STG.E.U16 [R24.64], R8 ;  /* 0x0000000818001986 */ /* 0x0001e2000c10150a */
[----:B------:R-:W-:Y:S02]  /*4d1a0*/  LEA.HI.X.SX32 R27, R3, R2, 0x1, P6 ;  /* 0x00000002031b7211 */ /* 0x000fe400030f0eff */
[----:B----4-:R-:W-:Y:S02]  /*4d1b0*/  ISETP.LT.AND P1, PT, R19, c[0x0][0x17c], !P0 ;  /* 0x00005f0013007a0c */ /* 0x010fe40004721270 */
[----:B------:R-:W4:Y:S01]  /*4d1c0*/  LDL.LU R19, [R1+0x1188] ;  /* 0x0011880001137983 */ /* 0x000f220000300800 */
[--C-:B0-----:R-:W-:Y:S01]  /*4d1d0*/  IMAD R25, R11, 0x2, R3.reuse ;  /* 0x000000020b197824 */ /* 0x101fe200078e0203 */
[----:B------:R-:W-:-:S03]  /*4d1e0*/  PRMT R3, R22, 0x7632, R3 ;  /* 0x0000763216037816 */ /* 0x000fc60000000003 */
[----:B------:R-:W-:Y:S01]  /*4d1f0*/  IMAD R28, R11, 0x2, R25 ;  /* 0x000000020b1c7824 */ /* 0x000fe200078e0219 */
[C---:B------:R-:W-:Y:S01]  /*4d200*/  LEA R24, P6, R25.reuse, R0, 0x1 ;  /* 0x0000000019187211 */ /* 0x040fe200078c08ff */
[----:B------:R0:W-:Y:S01]  /*4d210*/  @P2 STG.E.U16 [R26.64], R3 ;  /* 0x000000031a002986 */ /* 0x0001e2000c10150a */
[----:B------:R-:W-:Y:S02]  /*4d220*/  PRMT R4, R10, 0x7632, R4 ;  /* 0x000076320a047816 */ /* 0x000fe40000000004 */
[----:B------:R-:W-:Y:S01]  /*4d230*/  LEA.HI.X.SX32 R25, R25, R2, 0x1, P6 ;  /* 0x0000000219197211 */ /* 0x000fe200030f0eff */
[----:B------:R-:W5:Y:S01]  /*4d240*/  LDL.LU R10, [R1+0x118c] ;  /* 0x00118c00010a7983 */ /* 0x000f620000300800 */
[----:B------:R-:W-:Y:S02]  /*4d250*/  PRMT R8, R5, 0x7632, R8 ;  /* 0x0000763205087816 */ /* 0x000fe40000000008 */
[C---:B0-----:R-:W-:Y:S01]  /*4d260*/  LEA R26, P6, R28.reuse, R0, 0x1 ;  /* 0x000000001c1a7211 */ /* 0x041fe200078c08ff */
[----:B------:R-:W-:Y:S01]  /*4d270*/  IMAD R3, R11, 0x2, R28 ;  /* 0x000000020b037824 */ /* 0x000fe200078e021c */
[----:B------:R0:W-:Y:S02]  /*4d280*/  @P5 STG.E.U16 [R24.64], R4 ;  /* 0x0000000418005986 */ /* 0x0001e4000c10150a */
[----:B------:R-:W-:-:S02]  /*4d290*/  LEA.HI.X.SX32 R27, R28, R2, 0x1, P6 ;  /* 0x000000021c1b7211 */ /* 0x000fc400030f0eff */
[----:B------:R-:W4:Y:S04]  /*4d2a0*/  LDL.LU R5, [R1+0x13bc] ;  /* 0x0013bc0001057983 */ /* 0x000f280000300800 */
[----:B------:R1:W-:Y:S01]  /*4d2b0*/  @P4 STG.E.U16 [R26.64], R8 ;  /* 0x000000081a004986 */ /* 0x0003e2000c10150a */
[----:B---3--:R-:W-:Y:S02]  /*4d2c0*/  ISETP.LT.AND P2, PT, R14, c[0x0][0x17c], !P0 ;  /* 0x00005f000e007a0c */ /* 0x008fe40004741270 */
[C---:B0-----:R-:W-:Y:S01]  /*4d2d0*/  LEA R24, P6, R3.reuse, R0, 0x1 ;  /* 0x0000000003187211 */ /* 0x041fe200078c08ff */
[----:B------:R-:W3:Y:S03]  /*4d2e0*/  LDL.LU R14, [R1+0x1190] ;  /* 0x00119000010e7983 */ /* 0x000ee60000300800 */
[----:B------:R-:W-:Y:S01]  /*4d2f0*/  LEA.HI.X.SX32 R25, R3, R2, 0x1, P6 ;  /* 0x0000000203197211 */ /* 0x000fe200030f0eff */
[--C-:B-1----:R-:W-:Y:S01]  /*4d300*/  IMAD R27, R11, 0x2, R3.reuse ;  /* 0x000000020b1b7824 */ /* 0x102fe200078e0203 */
[----:B------:R-:W-:-:S02]  /*4d310*/  PRMT R3, R7, 0x7632, R3 ;  /* 0x0000763207037816 */ /* 0x000fc40000000003 */
[----:B--2---:R-:W-:Y:S02]  /*4d320*/  ISETP.LT.AND P5, PT, R6, c[0x0][0x17c], !P0 ;  /* 0x00005f0006007a0c */ /* 0x004fe400047a1270 */
[----:B------:R-:W2:Y:S04]  /*4d330*/  LDL.LU R6, [R1+0x1194] ;  /* 0x0011940001067983 */ /* 0x000ea80000300800 */
[----:B------:R-:W3:Y:S01]  /*4d340*/  LDL.LU R7, [R1+0x1198] ;  /* 0x0011980001077983 */ /* 0x000ee20000300800 */
[----:B------:R-:W-:Y:S01]  /*4d350*/  IMAD R28, R11, 0x2, R27 ;  /* 0x000000020b1c7824 */ /* 0x000fe200078e021b */
[----:B------:R-:W-:Y:S02]  /*4d360*/  LEA R26, P6, R27, R0, 0x1 ;  /* 0x000000001b1a7211 */ /* 0x000fe400078c08ff */
[----:B------:R0:W-:Y:S01]  /*4d370*/  @P3 STG.E.U16 [R24.64], R3 ;  /* 0x0000000318003986 */ /* 0x0001e2000c10150a */
[----:B------:R-:W-:-:S02]  /*4d380*/  PRMT R4, R18, 0x7632, R4 ;  /* 0x0000763212047816 */ /* 0x000fc40000000004 */
[----:B------:R-:W-:Y:S02]  /*4d390*/  LEA.HI.X.SX32 R27, R27, R2, 0x1, P6 ;  /* 0x000000021b1b7211 */ /* 0x000fe400030f0eff */
[----:B------:R-:W-:-:S03]  /*4d3a0*/  PRMT R8, R15, 0x7632, R8 ;  /* 0x000076320f087816 */ /* 0x000fc60000000008 */
[----:B------:R1:W-:Y:S01]  /*4d3b0*/  @P1 STG.E.U16 [R26.64], R4 ;  /* 0x000000041a001986 */ /* 0x0003e2000c10150a */
[----:B0-----:R-:W-:Y:S01]  /*4d3c0*/  LEA R24, P6, R28, R0, 0x1 ;  /* 0x000000001c187211 */ /* 0x001fe200078c08ff */
[----:B------:R-:W-:-:S03]  /*4d3d0*/  IMAD R3, R11, 0x2, R28 ;  /* 0x000000020b037824 */ /* 0x000fc600078e021c */
[----:B------:R-:W-:Y:S02]  /*4d3e0*/  LEA.HI.X.SX32 R25, R28, R2, 0x1, P6 ;  /* 0x000000021c197211 */ /* 0x000fe400030f0eff */
[C---:B-1----:R-:W-:Y:S02]  /*4d3f0*/  LEA R26, P6, R3.reuse, R0, 0x1 ;  /* 0x00000000031a7211 */ /* 0x042fe400078c08ff */
[----:B-----5:R-:W-:Y:S02]  /*4d400*/  ISETP.LT.AND P3, PT, R10, c[0x0][0x17c], !P0 ;  /* 0x00005f000a007a0c */ /* 0x020fe40004761270 */
[----:B------:R-:W5:Y:S01]  /*4d410*/  LDL.LU R10, [R1+0x119c] ;  /* 0x00119c00010a7983 */ /* 0x000f620000300800 */
[----:B------:R-:W-:Y:S02]  /*4d420*/  LEA.HI.X.SX32 R27, R3, R2, 0x1, P6 ;  /* 0x00000002031b7211 */ /* 0x000fe400030f0eff */
[----:B------:R-:W-:Y:S01]  /*4d430*/  PRMT R4, R4, 0x7632, R4 ;  /* 0x0000763204047816 */ /* 0x000fe20000000004 */
[----:B------:R0:W-:Y:S04]  /*4d440*/  @P2 STG.E.U16 [R24.64], R8 ;  /* 0x0000000818002986 */ /* 0x0001e8000c10150a */
[----:B------:R-:W5:Y:S04]  /*4d450*/  LDL.LU R11, [R1+0x11a0] ;  /* 0x0011a000010b7983 */ /* 0x000f680000300800 */
[----:B------:R1:W-:Y:S01]  /*4d460*/  @P5 STG.E.U16 [R26.64], R4 ;  /* 0x000000041a005986 */ /* 0x0003e2000c10150a */
[----:B--2---:R-:W-:-:S03]  /*4d470*/  ISETP.LT.AND P2, PT, R6, c[0x0][0x17c], !P0 ;  /* 0x00005f0006007a0c */ /* 0x004fc60004741270 */
[----:B------:R-:W2:Y:S01]  /*4d480*/  LDL.LU R6, [R1+0x11a4] ;  /* 0x0011a40001067983 */ /* 0x000ea20000300800 */
[----:B---3--:R-:W-:-:S03]  /*4d490*/  ISETP.LT.AND P5, PT, R7, c[0x0][0x17c], !P0 ;  /* 0x00005f0007007a0c */ /* 0x008fc600047a1270 */
[----:B------:R-:W3:Y:S01]  /*4d4a0*/  LDL.LU R7, [R1+0x11a8] ;  /* 0x0011a80001077983 */ /* 0x000ee20000300800 */
[----:B------:R-:W-:Y:S01]  /*4d4b0*/  IMAD.MOV.U32 R28, RZ, RZ, c[0x0][0x198] ;  /* 0x00006600ff1c7624 */ /* 0x000fe200078e00ff */
[----:B----4-:R-:W-:Y:S02]  /*4d4c0*/  ISETP.LT.AND P4, PT, R19, c[0x0][0x17c], !P0 ;  /* 0x00005f0013007a0c */ /* 0x010fe40004781270 */
[----:B0-----:R-:W-:Y:S01]  /*4d4d0*/  PRMT R8, R8, 0x7632, R8 ;  /* 0x0000763208087816 */ /* 0x001fe20000000008 */
[----:B------:R-:W-:Y:S01]  /*4d4e0*/  IMAD R25, R28, 0x2, R3 ;  /* 0x000000021c197824 */ /* 0x000fe200078e0203 */
[----:B------:R-:W-:Y:S01]  /*4d4f0*/  ISETP.LT.AND P1, PT, R14, c[0x0][0x17c], !P0 ;  /* 0x00005f000e007a0c */ /* 0x000fe20004721270 */
[----:B------:R-:W4:Y:S02]  /*4d500*/  LDL.LU R22, [R1+0x64] ;  /* 0x0000640001167983 */ /* 0x000f240000300800 */
[----:B------:R-:W-:Y:S01]  /*4d510*/  IMAD R3, R28, 0x2, R25 ;  /* 0x000000021c037824 */ /* 0x000fe200078e0219 */
[----:B------:R-:W-:-:S03]  /*4d520*/  LEA R24, P6, R25, R0, 0x1 ;  /* 0x0000000019187211 */ /* 0x000fc600078c08ff */
[----:B-1----:R-:W-:Y:S01]  /*4d530*/  IMAD R4, R28, 0x2, R3 ;  /* 0x000000021c047824 */ /* 0x002fe200078e0203 */
[----:B------:R-:W-:Y:S02]  /*4d540*/  LEA.HI.X.SX32 R25, R25, R2, 0x1, P6 ;  /* 0x0000000219197211 */ /* 0x000fe400030f0eff */
[C---:B------:R-:W-:Y:S02]  /*4d550*/  LEA R26, P6, R3.reuse, R0, 0x1 ;  /* 0x00000000031a7211 */ /* 0x040fe400078c08ff */
[----:B------:R-:W-:Y:S01]  /*4d560*/  PRMT R12, R12, 0x7632, R12 ;  /* 0x000076320c0c7816 */ /* 0x000fe2000000000c */
[----:B------:R0:W-:Y:S01]  /*4d570*/  @P4 STG.E.U16 [R24.64], R8 ;  /* 0x0000000818004986 */ /* 0x0001e2000c10150a */
[----:B------:R-:W-:Y:S02]  /*4d580*/  LEA.HI.X.SX32 R27, R3, R2, 0x1, P6 ;  /* 0x00000002031b7211 */ /* 0x000fe400030f0eff */
[----:B------:R-:W-:-:S03]  /*4d590*/  PRMT R16, R16, 0x7632, R16 ;  /* 0x0000763210107816 */ /* 0x000fc60000000010 */
[----:B------:R1:W-:Y:S01]  /*4d5a0*/  @P3 STG.E.U16 [R26.64], R12 ;  /* 0x0000000c1a003986 */ /* 0x0003e2000c10150a */
[----:B-----5:R-:W-:-:S03]  /*4d5b0*/  ISETP.LT.AND P4, PT, R10, c[0x0][0x17c], !P0 ;  /* 0x00005f000a007a0c */ /* 0x020fc60004781270 */
[----:B------:R-:W5:Y:S01]  /*4d5c0*/  LDL.LU R10, [R1+0x11ac] ;  /* 0x0011ac00010a7983 */ /* 0x000f620000300800 */
[----:B0-----:R-:W-:Y:S01]  /*4d5d0*/  LEA R24, P6, R4, R0, 0x1 ;  /* 0x0000000004187211 */ /* 0x001fe200078c08ff */
[----:B------:R-:W-:Y:S02]  /*4d5e0*/  IMAD R8, R28, 0x2, R4 ;  /* 0x000000021c087824 */ /* 0x000fe400078e0204 */
[----:B------:R-:W5:Y:S01]  /*4d5f0*/  LDL.LU R23, [R1+0x44] ;  /* 0x0000440001177983 */ /* 0x000f620000300800 */
[----:B------:R-:W-:Y:S02]  /*4d600*/  LEA.HI.X.SX32 R25, R4, R2, 0x1, P6 ;  /* 0x0000000204197211 */ /* 0x000fe400030f0eff */
[----:B-1----:R-:W-:Y:S01]  /*4d610*/  LEA R26, P6, R8, R0, 0x1 ;  /* 0x00000000081a7211 */ /* 0x002fe200078c08ff */
[----:B------:R-:W5:Y:S01]  /*4d620*/  LDL.LU R18, [R1+0x74] ;  /* 0x0000740001127983 */ /* 0x000f620000300800 */
[----:B------:R-:W-:Y:S02]  /*4d630*/  PRMT R20, R20, 0x7632, R20 ;  /* 0x0000763214147816 */ /* 0x000fe40000000014 */
[----:B------:R-:W-:Y:S01]  /*4d640*/  LEA.HI.X.SX32 R27, R8, R2, 0x1, P6 ;  /* 0x00000002081b7211 */ /* 0x000fe200030f0eff */
[----:B------:R0:W-:Y:S04]  /*4d650*/  @P1 STG.E.U16 [R24.64], R16 ;  /* 0x0000001018001986 */ /* 0x0001e8000c10150a */
[----:B------:R-:W5:Y:S04]  /*4d660*/  LDL.LU R12, [R1+0x14] ;  /* 0x00001400010c7983 */ /* 0x000f680000300800 */
[----:B------:R1:W-:Y:S01]  /*4d670*/  @P2 STG.E.U16 [R26.64], R20 ;  /* 0x000000141a002986 */ /* 0x0003e2000c10150a */
[----:B------:R-:W-:-:S02]  /*4d680*/  ISETP.LT.AND P3, PT, R11, c[0x0][0x17c], !P0 ;  /* 0x00005f000b007a0c */ /* 0x000fc40004761270 */
[----:B--2---:R-:W-:Y:S02]  /*4d690*/  ISETP.LT.AND P1, PT, R6, c[0x0][0x17c], !P0 ;  /* 0x00005f0006007a0c */ /* 0x004fe40004721270 */
[----:B------:R-:W2:Y:S01]  /*4d6a0*/  LDL.LU R6, [R1+0x11b0] ;  /* 0x0011b00001067983 */ /* 0x000ea20000300800 */
[----:B---3--:R-:W-:-:S03]  /*4d6b0*/  ISETP.LT.AND P2, PT, R7, c[0x0][0x17c], !P0 ;  /* 0x00005f0007007a0c */ /* 0x008fc60004741270 */
[----:B------:R-:W3:Y:S04]  /*4d6c0*/  LDL.LU R19, [R1+0xa4] ;  /* 0x0000a40001137983 */ /* 0x000ee80000300800 */
[----:B------:R-:W3:Y:S04]  /*4d6d0*/  LDL.LU R7, [R1+0x11b4] ;  /* 0x0011b40001077983 */ /* 0x000ee80000300800 */
[----:B------:R-:W3:Y:S04]  /*4d6e0*/  LDL.LU R14, [R1+0x94] ;  /* 0x00009400010e7983 */ /* 0x000ee80000300800 */
[----:B------:R-:W3:Y:S01]  /*4d6f0*/  LDL.LU R11, [R1+0x11b8] ;  /* 0x0011b800010b7983 */ /* 0x000ee20000300800 */
        /* <DEDUP_REMOVED lines=18> */
[----:B------:R-:W4:Y:S01]  /*4d820*/  LDL.LU R10, [R1+0x84] ;  /* 0x00008400010a7983 */ /* 0x000f220000300800 */
[----:B0-----:R-:W-:-:S03]  /*4d830*/  LEA R24, P6, R3, R0, 0x1 ;  /* 0x0000000003187211 */ /* 0x001fc600078c08ff */
[----:B------:R0:W-:Y:S01]  /*4d840*/  @P1 STG.E.U16 [R26.64], R12 ;  /* 0x0000000c1a001986 */ /* 0x0001e2000c10150a */
[----:B------:R-:W-:Y:S01]  /*4d850*/  LEA.HI.X.SX32 R25, R3, R2, 0x1, P6 ;  /* 0x0000000203197211 */ /* 0x000fe200030f0eff */
[----:B------:R-:W-:Y:S01]  /*4d860*/  IMAD R3, R28, 0x2, R4 ;  /* 0x000000021c037824 */ /* 0x000fe200078e0204 */
[----:B0-----:R-:W-:-:S04]  /*4d870*/  LEA R26, P6, R4, R0, 0x1 ;  /* 0x00000000041a7211 */ /* 0x001fc800078c08ff */
[----:B------:R-:W-:Y:S02]  /*4d880*/  LEA.HI.X.SX32 R27, R4, R2, 0x1, P6 ;  /* 0x00000002041b7211 */ /* 0x000fe400030f0eff */
[----:B--2---:R-:W-:Y:S02]  /*4d890*/  ISETP.LT.AND P4, PT, R6, c[0x0][0x17c], !P0 ;  /* 0x00005f0006007a0c */ /* 0x004fe40004781270 */
[----:B------:R-:W2:Y:S04]  /*4d8a0*/  LDL.LU R6, [R1+0x4] ;  /* 0x0000040001067983 */ /* 0x000ea80000300800 */
[----:B------:R-:W5:Y:S01]  /*4d8b0*/  LDL.LU R29, [R1+0x54] ;  /* 0x00005400011d7983 */ /* 0x000f620000300800 */
[----:B---3--:R-:W-:-:S03]  /*4d8c0*/  ISETP.LT.AND P3, PT, R7, c[0x0][0x17c], !P0 ;  /* 0x00005f0007007a0c */ /* 0x008fc60004761270 */
[----:B------:R-:W3:Y:S04]  /*4d8d0*/  LDL.LU R7, [R1+0x11c0] ;  /* 0x0011c00001077983 */ /* 0x000ee80000300800 */
[----:B------:R-:W2:Y:S01]  /*4d8e0*/  LDL.LU R15, [R1+0x34] ;  /* 0x00003400010f7983 */ /* 0x000ea20000300800 */
[----:B------:R-:W-:-:S03]  /*4d8f0*/  ISETP.LT.AND P1, PT, R11, c[0x0][0x17c], !P0 ;  /* 0x00005f000b007a0c */ /* 0x000fc60004721270 */
[----:B------:R-:W2:Y:S04]  /*4d900*/  LDL.LU R20, [R1+0x11c4] ;  /* 0x0011c40001147983 */ /* 0x000ea80000300800 */
[----:B------:R-:W2:Y:S04]  /*4d910*/  LDL.LU R11, [R1+0x24] ;  /* 0x00002400010b7983 */ /* 0x000ea80000300800 */
[----:B------:R-:W2:Y:S04]  /*4d920*/  LDL.LU R4, [R1+0x11bc] ;  /* 0x0011bc0001047983 */ /* 0x000ea80000300800 */
[----:B------:R0:W-:Y:S04]  /*4d930*/  @P2 STG.E.U16 [R24.64], R19 ;  /* 0x0000001318002986 */ /* 0x0001e8000c10150a */
[----:B------:R1:W-:Y:S01]  /*4d940*/  @P5 STG.E.U16 [R26.64], R14 ;  /* 0x0000000e1a005986 */ /* 0x0003e2000c10150a */
[----:B0-----:R-:W-:-:S04]  /*4d950*/  LEA R24, P6, R3, R0, 0x1 ;  /* 0x0000000003187211 */ /* 0x001fc800078c08ff */
[----:B------:R-:W-:-:S05]  /*4d960*/  LEA.HI.X.SX32 R25, R3, R2, 0x1, P6 ;  /* 0x0000000203197211 */ /* 0x000fca00030f0eff */
[----:B----4-:R0:W-:Y:S01]  /*4d970*/  @P4 STG.E.U16 [R24.64], R10 ;  /* 0x0000000a18004986 */ /* 0x0101e2000c10150a */
[----:B---3--:R-:W-:-:S03]  /*4d980*/  ISETP.LT.AND P5, PT, R7, c[0x0][0x17c], !P0 ;  /* 0x00005f0007007a0c */ /* 0x008fc600047a1270 */
[----:B------:R-:W3:Y:S01]  /*4d990*/  LDL.LU R7, [R1+0x11d0] ;  /* 0x0011d00001077983 */ /* 0x000ee20000300800 */
[----:B--2---:R-:W-:Y:S01]  /*4d9a0*/  ISETP.LT.AND P2, PT, R4, c[0x0][0x17c], !P0 ;  /* 0x00005f0004007a0c */ /* 0x004fe20004741270 */
[----:B------:R-:W-:-:S04]  /*4d9b0*/  IMAD R4, R28, 0x2, R3 ;  /* 0x000000021c047824 */ /* 0x000fc800078e0203 */
[----:B------:R-:W-:Y:S01]  /*4d9c0*/  IMAD R3, R28, 0x2, R4 ;  /* 0x000000021c037824 */ /* 0x000fe200078e0204 */
[----:B-1----:R-:W-:-:S04]  /*4d9d0*/  LEA R26, P6, R4, R0, 0x1 ;  /* 0x00000000041a7211 */ /* 0x002fc800078c08ff */
[----:B------:R-:W-:Y:S02]  /*4d9e0*/  LEA.HI.X.SX32 R27, R4, R2, 0x1, P6 ;  /* 0x00000002041b7211 */ /* 0x000fe400030f0eff */
[C---:B0-----:R-:W-:Y:S01]  /*4d9f0*/  LEA R24, P6, R3.reuse, R0, 0x1 ;  /* 0x0000000003187211 */ /* 0x041fe200078c08ff */
[----:B------:R-:W-:Y:S01]  /*4da00*/  IMAD R4, R28, 0x2, R3 ;  /* 0x000000021c047824 */ /* 0x000fe200078e0203 */
[----:B------:R-:W-:Y:S02]  /*4da10*/  ISETP.LT.AND P4, PT, R20, c[0x0][0x17c], !P0 ;  /* 0x00005f0014007a0c */ /* 0x000fe40004781270 */
[----:B------:R-:W2:Y:S01]  /*4da20*/  LDL.LU R20, [R1+0x11d4] ;  /* 0x0011d40001147983 */ /* 0x000ea20000300800 */
[----:B------:R-:W-:-:S03]  /*4da30*/  LEA.HI.X.SX32 R25, R3, R2, 0x1, P6 ;  /* 0x0000000203197211 */ /* 0x000fc600030f0eff */
[----:B------:R-:W4:Y:S04]  /*4da40*/  LDL.LU R3, [R1+0x11c8] ;  /* 0x0011c80001037983 */ /* 0x000f280000300800 */
[----:B------:R0:W-:Y:S02]  /*4da50*/  @P3 STG.E.U16 [R26.64], R6 ;  /* 0x000000061a003986 */ /* 0x0001e4000c10150a */
[----:B0-----:R-:W-:-:S04]  /*4da60*/  LEA R26, P6, R4, R0, 0x1 ;  /* 0x00000000041a7211 */ /* 0x001fc800078c08ff */
[----:B------:R-:W-:Y:S02]  /*4da70*/  LEA.HI.X.SX32 R27, R4, R2, 0x1, P6 ;  /* 0x00000002041b7211 */ /* 0x000fe400030f0eff */
[----:B----4-:R-:W-:Y:S01]  /*4da80*/  ISETP.LT.AND P3, PT, R3, c[0x0][0x17c], !P0 ;  /* 0x00005f0003007a0c */ /* 0x010fe20004761270 */
[----:B------:R-:W-:Y:S02]  /*4da90*/  IMAD R3, R28, 0x2, R4 ;  /* 0x000000021c037824 */ /* 0x000fe400078e0204 */
[----:B------:R-:W4:Y:S04]  /*4daa0*/  LDL.LU R4, [R1+0x11cc] ;  /* 0x0011cc0001047983 */ /* 0x000f280000300800 */
[----:B-----5:R0:W-:Y:S04]  /*4dab0*/  @P1 STG.E.U16 [R24.64], R29 ;  /* 0x0000001d18001986 */ /* 0x0201e8000c10150a */
[----:B------:R1:W-:Y:S01]  /*4dac0*/  @P2 STG.E.U16 [R26.64], R15 ;  /* 0x0000000f1a002986 */ /* 0x0003e2000c10150a */
[----:B0-----:R-:W-:-:S04]  /*4dad0*/  LEA R24, P6, R3, R0, 0x1 ;  /* 0x0000000003187211 */ /* 0x001fc800078c08ff */
[----:B------:R-:W-:Y:S02]  /*4dae0*/  LEA.HI.X.SX32 R25, R3, R2, 0x1, P6 ;  /* 0x0000000203197211 */ /* 0x000fe400030f0eff */
[----:B---3--:R-:W-:Y:S02]  /*4daf0*/  ISETP.LT.AND P2, PT, R7, c[0x0][0x17c], !P0 ;  /* 0x00005f0007007a0c */ /* 0x008fe40004741270 */
[----:B------:R-:W3:Y:S04]  /*4db00*/  LDL.LU R7, [R1+0x11e0] ;  /* 0x0011e00001077983 */ /* 0x000ee80000300800 */
[----:B------:R0:W-:Y:S01]  /*4db10*/  @P5 STG.E.U16 [R24.64], R11 ;  /* 0x0000000b18005986 */ /* 0x0001e2000c10150a */
[----:B--2---:R-:W-:-:S03]  /*4db20*/  ISETP.LT.AND P5, PT, R20, c[0x0][0x17c], !P0 ;  /* 0x00005f0014007a0c */ /* 0x004fc600047a1270 */
[----:B------:R-:W2:Y:S01]  /*4db30*/  LDL.LU R20, [R1+0x11e4] ;  /* 0x0011e40001147983 */ /* 0x000ea20000300800 */
[----:B----4-:R-:W-:Y:S01]  /*4db40*/  ISETP.LT.AND P1, PT, R4, c[0x0][0x17c], !P0 ;  /* 0x00005f0004007a0c */ /* 0x010fe20004721270 */
[----:B------:R-:W-:-:S04]  /*4db50*/  IMAD R4, R28, 0x2, R3 ;  /* 0x000000021c047824 */ /* 0x000fc800078e0203 */
[----:B------:R-:W-:Y:S01]  /*4db60*/  IMAD R3, R28, 0x2, R4 ;  /* 0x000000021c037824 */ /* 0x000fe200078e0204 */
[----:B-1----:R-:W-:-:S04]  /*4db70*/  LEA R26, P6, R4, R0, 0x1 ;  /* 0x00000000041a7211 */ /* 0x002fc800078c08ff */
[----:B------:R-:W-:Y:S02]  /*4db80*/  LEA.HI.X.SX32 R27, R4, R2, 0x1, P6 ;  /* 0x00000002041b7211 */ /* 0x000fe400030f0eff */
[----:B0-----:R-:W-:Y:S01]  /*4db90*/  LEA R24, P6, R3, R0, 0x1 ;  /* 0x0000000003187211 */ /* 0x001fe200078c08ff */
[----:B------:R-:W-:-:S03]  /*4dba0*/  IMAD R4, R28, 0x2, R3 ;  /* 0x000000021c047824 */ /* 0x000fc600078e0203 */
[----:B------:R-:W-:Y:S02]  /*4dbb0*/  LEA.HI.X.SX32 R25, R3, R2, 0x1, P6 ;  /* 0x0000000203197211 */ /* 0x000fe400030f0eff */
[----:B------:R-:W4:Y:S04]  /*4dbc0*/  LDL.LU R3, [R1+0x11d8] ;  /* 0x0011d80001037983 */ /* 0x000f280000300800 */
[----:B------:R0:W-:Y:S04]  /*4dbd0*/  @P4 STG.E.U16 [R26.64], R5 ;  /* 0x000000051a004986 */ /* 0x0001e8000c10150a */
[----:B------:R1:W-:Y:S01]  /*4dbe0*/  @P3 STG.E.U16 [R24.64], R9 ;  /* 0x0000000918003986 */ /* 0x0003e2000c10150a */
[----:B0-----:R-:W-:-:S04]  /*4dbf0*/  LEA R26, P6, R4, R0, 0x1 ;  /* 0x00000000041a7211 */ /* 0x001fc800078c08ff */
[----:B------:R-:W-:-:S05]  /*4dc00*/  LEA.HI.X.SX32 R27, R4, R2, 0x1, P6 ;  /* 0x00000002041b7211 */ /* 0x000fca00030f0eff */
[----:B------:R-:W-:Y:S01]  /*4dc10*/  @P1 STG.E.U16 [R26.64], R13 ;  /* 0x0000000d1a001986 */ /* 0x000fe2000c10150a */
[----:B---3--:R-:W-:Y:S02]  /*4dc20*/  ISETP.LT.AND P1, PT, R7, c[0x0][0x17c], !P0 ;  /* 0x00005f0007007a0c */ /* 0x008fe40004721270 */
[----:B----4-:R-:W-:Y:S01]  /*4dc30*/  ISETP.LT.AND P4, PT, R3, c[0x0][0x17c], !P0 ;  /* 0x00005f0003007a0c */ /* 0x010fe20004781270 */
[----:B------:R-:W-:Y:S02]  /*4dc40*/  IMAD R3, R28, 0x2, R4 ;  /* 0x000000021c037824 */ /* 0x000fe400078e0204 */
[----:B------:R-:W3:Y:S03]  /*4dc50*/  LDL.LU R4, [R1+0x11dc] ;  /* 0x0011dc0001047983 */ /* 0x000ee60000300800 */
[C---:B-1----:R-:W-:Y:S01]  /*4dc60*/  LEA R24, P6, R3.reuse, R0, 0x1 ;  /* 0x0000000003187211 */ /* 0x042fe200078c08ff */
[----:B------:R-:W4:Y:S03]  /*4dc70*/  LDL.LU R7, [R1+0x11ec] ;  /* 0x0011ec0001077983 */ /* 0x000f260000300800 */
[----:B------:R-:W-:-:S05]  /*4dc80*/  LEA.HI.X.SX32 R25, R3, R2, 0x1, P6 ;  /* 0x0000000203197211 */ /* 0x000fca00030f0eff */
[----:B------:R0:W-:Y:S01]  /*4dc90*/  @P2 STG.E.U16 [R24.64], R17 ;  /* 0x0000001118002986 */ /* 0x0001e2000c10150a */
[----:B--2---:R-:W-:-:S03]  /*4dca0*/  ISETP.LT.AND P2, PT, R20, c[0x0][0x17c], !P0 ;  /* 0x00005f0014007a0c */ /* 0x004fc60004741270 */
[----:B------:R-:W2:Y:S04]  /*4dcb0*/  LDL.LU R20, [R1+0x11f0] ;  /* 0x0011f00001147983 */ /* 0x000ea80000300800 */
[----:B0-----:R-:W5:Y:S01]  /*4dcc0*/  LDL.LU R25, [R1+0x11e8] ;  /* 0x0011e80001197983 */ /* 0x001f620000300800 */
[----:B------:R-:W-:Y:S02]  /*4dcd0*/  PRMT R8, R22, 0x7632, R8 ;  /* 0x0000763216087816 */ /* 0x000fe40000000008 */
[----:B------:R-:W-:Y:S01]  /*4dce0*/  PRMT R5, R23, 0x7632, R5 ;  /* 0x0000763217057816 */ /* 0x000fe20000000005 */
[----:B------:R-:W2:Y:S04]  /*4dcf0*/  LDL.LU R22, [R1+0x13b8] ;  /* 0x0013b80001167983 */ /* 0x000ea80000300800 */
[----:B------:R-:W2:Y:S01]  /*4dd00*/  LDL.LU R23, [R1+0x13b4] ;  /* 0x0013b40001177983 */ /* 0x000ea20000300800 */
[----:B---3--:R-:W-:Y:S01]  /*4dd10*/  ISETP.LT.AND P3, PT, R4, c[0x0][0x17c], !P0 ;  /* 0x00005f0004007a0c */ /* 0x008fe20004761270 */
        /* <DEDUP_REMOVED lines=12> */
[----:B----4-:R-:W-:-:S03]  /*4dde0*/  ISETP.LT.AND P4, PT, R7, c[0x0][0x17c], !P0 ;  /* 0x00005f0007007a0c */ /* 0x010fc60004781270 */
[----:B------:R0:W-:Y:S01]  /*4ddf0*/  @P3 STG.E.U16 [R26.64], R5 ;  /* 0x000000051a003986 */ /* 0x0001e2000c10150a */
[----:B--2---:R-:W-:-:S03]  /*4de00*/  ISETP.LT.AND P3, PT, R20, c[0x0][0x17c], !P0 ;  /* 0x00005f0014007a0c */ /* 0x004fc60004761270 */
[----:B------:R-:W2:Y:S01]  /*4de10*/  LDL.LU R7, [R1+0x11f8] ;  /* 0x0011f80001077983 */ /* 0x000ea20000300800 */
[----:B0-----:R-:W-:-:S03]  /*4de20*/  PRMT R5, R18, 0x7632, R5 ;  /* 0x0000763212057816 */ /* 0x001fc60000000005 */
[----:B------:R-:W3:Y:S04]  /*4de30*/  LDL.LU R18, [R1+0x13b0] ;  /* 0x0013b00001127983 */ /* 0x000ee80000300800 */
[----:B------:R-:W4:Y:S04]  /*4de40*/  LDL.LU R20, [R1+0x11fc] ;  /* 0x0011fc0001147983 */ /* 0x000f280000300800 */
[----:B------:R-:W5:Y:S01]  /*4de50*/  LDL.LU R27, [R1+0x11f4] ;  /* 0x0011f400011b7983 */ /* 0x000f620000300800 */
[----:B------:R-:W-:-:S03]  /*4de60*/  PRMT R8, R12, 0x7632, R8 ;  /* 0x000076320c087816 */ /* 0x000fc60000000008 */
[----:B------:R-:W2:Y:S01]  /*4de70*/  LDL.LU R12, [R1+0x1200] ;  /* 0x00120000010c7983 */ /* 0x000ea20000300800 */
[----:B------:R-:W-:-:S05]  /*4de80*/  IMAD R3, R28, 0x2, R4 ;  /* 0x000000021c037824 */ /* 0x000fca00078e0204 */
[----:B------:R-:W-:Y:S01]  /*4de90*/  LEA R24, P6, R3, R0, 0x1 ;  /* 0x0000000003187211 */ /* 0x000fe200078c08ff */
[----:B------:R-:W-:-:S03]  /*4dea0*/  IMAD R4, R28, 0x2, R3 ;  /* 0x000000021c047824 */ /* 0x000fc600078e0203 */
[----:B------:R-:W-:Y:S02]  /*4deb0*/  LEA.HI.X.SX32 R25, R3, R2, 0x1, P6 ;  /* 0x0000000203197211 */ /* 0x000fe400030f0eff */
[----:B------:R-:W-:-:S03]  /*4dec0*/  LEA R26, P6, R4, R0, 0x1 ;  /* 0x00000000041a7211 */ /* 0x000fc600078c08ff */
[----:B------:R0:W-:Y:S02]  /*4ded0*/  @P1 STG.E.U16 [R24.64], R5 ;  /* 0x0000000518001986 */ /* 0x0001e4000c10150a */
[----:B0-----:R-:W-:Y:S02]  /*4dee0*/  PRMT R5, R19, 0x7632, R5 ;  /* 0x0000763213057816 */ /* 0x001fe40000000005 */
[----:B------:R-:W3:Y:S01]  /*4def0*/  LDL.LU R19, [R1+0x13ac] ;  /* 0x0013ac0001137983 */ /* 0x000ee20000300800 */
[----:B------:R-:W-:Y:S01]  /*4df00*/  IMAD R3, R28, 0x2, R4 ;  /* 0x000000021c037824 */ /* 0x000fe200078e0204 */
[----:B-----5:R-:W-:Y:S02]  /*4df10*/  ISETP.LT.AND P1, PT, R27, c[0x0][0x17c], !P0 ;  /* 0x00005f001b007a0c */ /* 0x020fe40004721270 */
[----:B------:R-:W-:-:S05]  /*4df20*/  LEA.HI.X.SX32 R27, R4, R2, 0x1, P6 ;  /* 0x00000002041b7211 */ /* 0x000fca00030f0eff */
[----:B------:R0:W-:Y:S01]  /*4df30*/  @P2 STG.E.U16 [R26.64], R8 ;  /* 0x000000081a002986 */ /* 0x0001e2000c10150a */
[----:B--2---:R-:W-:-:S03]  /*4df40*/  ISETP.LT.AND P2, PT, R7, c[0x0][0x17c], !P0 ;  /* 0x00005f0007007a0c */ /* 0x004fc60004741270 */
[----:B------:R-:W2:Y:S01]  /*4df50*/  LDL.LU R7, [R1+0x1204] ;  /* 0x0012040001077983 */ /* 0x000ea20000300800 */
[----:B------:R-:W-:Y:S01]  /*4df60*/  LEA R24, P6, R3, R0, 0x1 ;  /* 0x0000000003187211 */ /* 0x000fe200078c08ff */
[----:B------:R-:W-:-:S03]  /*4df70*/  IMAD R4, R28, 0x2, R3 ;  /* 0x000000021c047824 */ /* 0x000fc600078e0203 */
[----:B------:R-:W-:Y:S02]  /*4df80*/  LEA.HI.X.SX32 R25, R3, R2, 0x1, P6 ;  /* 0x0000000203197211 */ /* 0x000fe400030f0eff */
[----:B0-----:R-:W-:Y:S01]  /*4df90*/  LEA R26, P6, R4, R0, 0x1 ;  /* 0x00000000041a7211 */ /* 0x001fe200078c08ff */
[----:B------:R-:W-:-:S03]  /*4dfa0*/  IMAD R8, R28, 0x2, R4 ;  /* 0x000000021c087824 */ /* 0x000fc600078e0204 */
[----:B------:R-:W-:Y:S02]  /*4dfb0*/  LEA.HI.X.SX32 R27, R4, R2, 0x1, P6 ;  /* 0x00000002041b7211 */ /* 0x000fe400030f0eff */
[----:B------:R-:W-:Y:S01]  /*4dfc0*/  PRMT R4, R14, 0x7632, R4 ;  /* 0x000076320e047816 */ /* 0x000fe20000000004 */
[----:B------:R0:W-:Y:S01]  /*4dfd0*/  @P5 STG.E.U16 [R24.64], R5 ;  /* 0x0000000518005986 */ /* 0x0001e2000c10150a */
[----:B----4-:R-:W-:-:S03]  /*4dfe0*/  ISETP.LT.AND P5, PT, R20, c[0x0][0x17c], !P0 ;  /* 0x00005f0014007a0c */ /* 0x010fc600047a1270 */
[----:B------:R-:W4:Y:S04]  /*4dff0*/  LDL.LU R14, [R1+0x13a8] ;  /* 0x0013a800010e7983 */ /* 0x000f280000300800 */
[----:B------:R1:W-:Y:S01]  /*4e000*/  @P4 STG.E.U16 [R26.64], R4 ;  /* 0x000000041a004986 */ /* 0x0003e2000c10150a */
[----:B------:R-:W-:-:S03]  /*4e010*/  ISETP.LT.AND P4, PT, R12, c[0x0][0x17c], !P0 ;  /* 0x00005f000c007a0c */ /* 0x000fc60004781270 */
[----:B------:R-:W5:Y:S04]  /*4e020*/  LDL.LU R20, [R1+0x1208] ;  /* 0x0012080001147983 */ /* 0x000f680000300800 */
[----:B------:R-:W3:Y:S01]  /*4e030*/  LDL.LU R12, [R1+0x120c] ;  /* 0x00120c00010c7983 */ /* 0x000ee20000300800 */
[----:B0-----:R-:W-:Y:S01]  /*4e040*/  LEA R24, P6, R8, R0, 0x1 ;  /* 0x0000000008187211 */ /* 0x001fe200078c08ff */
[----:B------:R-:W-:-:S03]  /*4e050*/  IMAD R3, R28, 0x2, R8 ;  /* 0x000000021c037824 */ /* 0x000fc600078e0208 */
[----:B------:R-:W-:Y:S02]  /*4e060*/  LEA.HI.X.SX32 R25, R8, R2, 0x1, P6 ;  /* 0x0000000208197211 */ /* 0x000fe400030f0eff */
[----:B------:R-:W-:Y:S02]  /*4e070*/  PRMT R8, R10, 0x7632, R8 ;  /* 0x000076320a087816 */ /* 0x000fe40000000008 */
[----:B------:R-:W4:Y:S01]  /*4e080*/  LDL.LU R10, [R1+0x13a4] ;  /* 0x0013a400010a7983 */ /* 0x000f220000300800 */
[----:B------:R-:W-:-:S03]  /*4e090*/  PRMT R5, R6, 0x7632, R5 ;  /* 0x0000763206057816 */ /* 0x000fc60000000005 */
[----:B------:R0:W-:Y:S04]  /*4e0a0*/  @P3 STG.E.U16 [R24.64], R8 ;  /* 0x0000000818003986 */ /* 0x0001e8000c10150a */
[----:B------:R-:W4:Y:S01]  /*4e0b0*/  LDL.LU R6, [R1+0x13a0] ;  /* 0x0013a00001067983 */ /* 0x000f220000300800 */
[----:B--2---:R-:W-:-:S03]  /*4e0c0*/  ISETP.LT.AND P3, PT, R7, c[0x0][0x17c], !P0 ;  /* 0x00005f0007007a0c */ /* 0x004fc60004761270 */
[----:B------:R-:W2:Y:S01]  /*4e0d0*/  LDL.LU R7, [R1+0x1210] ;  /* 0x0012100001077983 */ /* 0x000ea20000300800 */
[----:B-1----:R-:W-:Y:S01]  /*4e0e0*/  LEA R26, P6, R3, R0, 0x1 ;  /* 0x00000000031a7211 */ /* 0x002fe200078c08ff */
[----:B------:R-:W-:-:S03]  /*4e0f0*/  IMAD R4, R28, 0x2, R3 ;  /* 0x000000021c047824 */ /* 0x000fc600078e0203 */
[----:B------:R-:W-:Y:S02]  /*4e100*/  LEA.HI.X.SX32 R27, R3, R2, 0x1, P6 ;  /* 0x00000002031b7211 */ /* 0x000fe400030f0eff */
[----:B0-----:R-:W-:Y:S01]  /*4e110*/  LEA R24, P6, R4, R0, 0x1 ;  /* 0x0000000004187211 */ /* 0x001fe200078c08ff */
[----:B------:R-:W-:-:S03]  /*4e120*/  IMAD R8, R28, 0x2, R4 ;  /* 0x000000021c087824 */ /* 0x000fc600078e0204 */
[----:B------:R-:W-:Y:S02]  /*4e130*/  LEA.HI.X.SX32 R25, R4, R2, 0x1, P6 ;  /* 0x0000000204197211 */ /* 0x000fe400030f0eff */
[----:B------:R-:W-:Y:S01]  /*4e140*/  PRMT R4, R29, 0x7632, R4 ;  /* 0x000076321d047816 */ /* 0x000fe20000000004 */
[----:B------:R0:W-:Y:S04]  /*4e150*/  @P1 STG.E.U16 [R26.64], R5 ;  /* 0x000000051a001986 */ /* 0x0001e8000c10150a */
[----:B------:R1:W-:Y:S01]  /*4e160*/  @P2 STG.E.U16 [R24.64], R4 ;  /* 0x0000000418002986 */ /* 0x0003e2000c10150a */
[----:B---3--:R-:W-:-:S03]  /*4e170*/  ISETP.LT.AND P2, PT, R12, c[0x0][0x17c], !P0 ;  /* 0x00005f000c007a0c */ /* 0x008fc60004741270 */
[----:B------:R-:W3:Y:S01]  /*4e180*/  LDL.LU R12, [R1+0x1214] ;  /* 0x00121400010c7983 */ /* 0x000ee20000300800 */
[----:B------:R-:W-:Y:S01]  /*4e190*/  IMAD R3, R28, 0x2, R8 ;  /* 0x000000021c037824 */ /* 0x000fe200078e0208 */
[----:B0-----:R-:W-:-:S04]  /*4e1a0*/  LEA R26, P6, R8, R0, 0x1 ;  /* 0x00000000081a7211 */ /* 0x001fc800078c08ff */
[----:B------:R-:W-:Y:S01]  /*4e1b0*/  LEA.HI.X.SX32 R27, R8, R2, 0x1, P6 ;  /* 0x00000002081b7211 */ /* 0x000fe200030f0eff */
[----:B-1----:R-:W-:Y:S01]  /*4e1c0*/  IMAD R4, R28, 0x2, R3 ;  /* 0x000000021c047824 */ /* 0x002fe200078e0203 */
[----:B------:R-:W-:Y:S02]  /*4e1d0*/  LEA R24, P6, R3, R0, 0x1 ;  /* 0x0000000003187211 */ /* 0x000fe400078c08ff */
[----:B------:R-:W-:Y:S02]  /*4e1e0*/  PRMT R8, R15, 0x7632, R8 ;  /* 0x000076320f087816 */ /* 0x000fe40000000008 */
[----:B------:R-:W4:Y:S01]  /*4e1f0*/  LDL.LU R15, [R1+0x1218] ;  /* 0x00121800010f7983 */ /* 0x000f220000300800 */
[----:B------:R-:W-:Y:S02]  /*4e200*/  PRMT R5, R11, 0x7632, R5 ;  /* 0x000076320b057816 */ /* 0x000fe40000000005 */
[----:B------:R-:W-:Y:S01]  /*4e210*/  LEA.HI.X.SX32 R25, R3, R2, 0x1, P6 ;  /* 0x0000000203197211 */ /* 0x000fe200030f0eff */
[----:B------:R0:W-:Y:S04]  /*4e220*/  @P5 STG.E.U16 [R26.64], R8 ;  /* 0x000000081a005986 */ /* 0x0001e8000c10150a */
[----:B------:R-:W4:Y:S04]  /*4e230*/  LDL.LU R11, [R1+0x121c] ;  /* 0x00121c00010b7983 */ /* 0x000f280000300800 */
[----:B------:R1:W-:Y:S01]  /*4e240*/  @P4 STG.E.U16 [R24.64], R5 ;  /* 0x0000000518004986 */ /* 0x0003e2000c10150a */
[----:B0-----:R-:W-:-:S04]  /*4e250*/  LEA R26, P6, R4, R0, 0x1 ;  /* 0x00000000041a7211 */ /* 0x001fc800078c08ff */
[----:B------:R-:W-:Y:S02]  /*4e260*/  LEA.HI.X.SX32 R27, R4, R2, 0x1, P6 ;  /* 0x00000002041b7211 */ /* 0x000fe400030f0eff */
[----:B-1----:R-:W-:-:S05]  /*4e270*/  PRMT R5, R5, 0x7632, R5 ;  /* 0x0000763205057816 */ /* 0x002fca0000000005 */
[----:B------:R0:W-:Y:S01]  /*4e280*/  @P3 STG.E.U16 [R26.64], R5 ;  /* 0x000000051a003986 */ /* 0x0001e2000c10150a */
[----:B--2---:R-:W-:-:S03]  /*4e290*/  ISETP.LT.AND P5, PT, R7, c[0x0][0x17c], !P0 ;  /* 0x00005f0007007a0c */ /* 0x004fc600047a1270 */
[----:B------:R-:W2:Y:S04]  /*4e2a0*/  LDL.LU R7, [R1+0x1220] ;  /* 0x0012200001077983 */ /* 0x000ea80000300800 */
[----:B0-----:R-:W2:Y:S01]  /*4e2b0*/  LDL.LU R26, [R1+0x1224] ;  /* 0x00122400011a7983 */ /* 0x001ea20000300800 */
[----:B------:R-:W-:Y:S01]  /*4e2c0*/  IMAD R3, R28, 0x2, R4 ;  /* 0x000000021c037824 */ /* 0x000fe200078e0204 */
[----:B-----5:R-:W-:Y:S02]  /*4e2d0*/  ISETP.LT.AND P1, PT, R20, c[0x0][0x17c], !P0 ;  /* 0x00005f0014007a0c */ /* 0x020fe40004721270 */
[----:B------:R-:W-:Y:S01]  /*4e2e0*/  PRMT R16, R9, 0x7632, R16 ;  /* 0x0000763209107816 */ /* 0x000fe20000000010 */
[----:B------:R-:W5:Y:S01]  /*4e2f0*/  LDL.LU R25, [R1+0x1228] ;  /* 0x0012280001197983 */ /* 0x000f620000300800 */
[----:B------:R-:W-:-:S04]  /*4e300*/  LEA R4, P6, R3, R0, 0x1 ;  /* 0x0000000003047211 */ /* 0x000fc800078c08ff */
[----:B------:R-:W-:Y:S02]  /*4e310*/  LEA.HI.X.SX32 R5, R3, R2, 0x1, P6 ;  /* 0x0000000203057211 */ /* 0x000fe400030f0eff */
[----:B------:R-:W-:Y:S02]  /*4e320*/  PRMT R13, R13, 0x7632, R13 ;  /* 0x000076320d0d7816 */ /* 0x000fe4000000000d */
[----:B---3--:R-:W-:Y:S01]  /*4e330*/  ISETP.LT.AND P4, PT, R12, c[0x0][0x17c], !P0 ;  /* 0x00005f000c007a0c */ /* 0x008fe20004781270 */
[----:B------:R-:W-:-:S05]  /*4e340*/  IMAD R12, R28, 0x2, R3 ;  /* 0x000000021c0c7824 */ /* 0x000fca00078e0203 */
[----:B------:R-:W-:Y:S01]  /*4e350*/  LEA R8, P6, R12, R0, 0x1 ;  /* 0x000000000c087211 */ /* 0x000fe200078c08ff */
[----:B------:R-:W-:-:S03]  /*4e360*/  IMAD R3, R28, 0x2, R12 ;  /* 0x000000021c037824 */ /* 0x000fc600078e020c */
[----:B------:R-:W-:Y:S01]  /*4e370*/  LEA.HI.X.SX32 R9, R12, R2, 0x1, P6 ;  /* 0x000000020c097211 */ /* 0x000fe200030f0eff */
[----:B------:R0:W-:Y:S04]  /*4e380*/  @P1 STG.E.U16 [R4.64], R16 ;  /* 0x0000001004001986 */ /* 0x0001e8000c10150a */
[----:B------:R1:W-:Y:S01]  /*4e390*/  @P2 STG.E.U16 [R8.64], R13 ;  /* 0x0000000d08002986 */ /* 0x0003e2000c10150a */
[----:B----4-:R-:W-:-:S03]  /*4e3a0*/  ISETP.LT.AND P3, PT, R15, c[0x0][0x17c], !P0 ;  /* 0x00005f000f007a0c */ /* 0x010fc60004761270 */
[----:B0-----:R-:W3:Y:S01]  /*4e3b0*/  LDL.LU R16, [R1+0x68] ;  /* 0x0000680001107983 */ /* 0x001ee20000300800 */
[C---:B------:R-:W-:Y:S01]  /*4e3c0*/  LEA R4, P6, R3.reuse, R0, 0x1 ;  /* 0x0000000003047211 */ /* 0x040fe200078c08ff */
[----:B-1----:R-:W-:Y:S02]  /*4e3d0*/  IMAD R9, R28, 0x2, R3 ;  /* 0x000000021c097824 */ /* 0x002fe400078e0203 */
[----:B------:R-:W4:Y:S01]  /*4e3e0*/  LDL.LU R24, [R1+0x122c] ;  /* 0x00122c0001187983 */ /* 0x000f220000300800 */
[----:B------:R-:W-:-:S03]  /*4e3f0*/  LEA.HI.X.SX32 R5, R3, R2, 0x1, P6 ;  /* 0x0000000203057211 */ /* 0x000fc600030f0eff */
[----:B------:R-:W4:Y:S01]  /*4e400*/  LDL.LU R15, [R1+0x48] ;  /* 0x00004800010f7983 */ /* 0x000f220000300800 */
[----:B------:R-:W-:Y:S01]  /*4e410*/  LEA R8, P6, R9, R0, 0x1 ;  /* 0x0000000009087211 */ /* 0x000fe200078c08ff */
[----:B------:R-:W-:Y:S01]  /*4e420*/  IMAD R3, R28, 0x2, R9 ;  /* 0x000000021c037824 */ /* 0x000fe200078e0209 */
[----:B------:R-:W-:Y:S01]  /*4e430*/  PRMT R17, R17, 0x7632, R17 ;  /* 0x0000763211117816 */ /* 0x000fe20000000011 */
[----:B------:R-:W4:Y:S01]  /*4e440*/  LDL.LU R20, [R1+0x1230] ;  /* 0x0012300001147983 */ /* 0x000f220000300800 */
[----:B------:R-:W-:Y:S02]  /*4e450*/  ISETP.LT.AND P1, PT, R11, c[0x0][0x17c], !P0 ;  /* 0x00005f000b007a0c */ /* 0x000fe40004721270 */
[----:B------:R-:W-:Y:S01]  /*4e460*/  LEA.HI.X.SX32 R9, R9, R2, 0x1, P6 ;  /* 0x0000000209097211 */ /* 0x000fe200030f0eff */
[----:B------:R-:W4:Y:S01]  /*4e470*/  LDL.LU R11, [R1+0x78] ;  /* 0x00007800010b7983 */ /* 0x000f220000300800 */
[----:B------:R-:W-:-:S03]  /*4e480*/  PRMT R21, R21, 0x7632, R21 ;  /* 0x0000763215157816 */ /* 0x000fc60000000015 */
[----:B------:R-:W-:Y:S04]  /*4e490*/  @P5 STG.E.U16 [R4.64], R17 ;  /* 0x0000001104005986 */ /* 0x000fe8000c10150a */
[----:B------:R0:W-:Y:S01]  /*4e4a0*/  @P4 STG.E.U16 [R8.64], R21 ;  /* 0x0000001508004986 */ /* 0x0001e2000c10150a */
[----:B--2---:R-:W-:-:S03]  /*4e4b0*/  ISETP.LT.AND P2, PT, R7, c[0x0][0x17c], !P0 ;  /* 0x00005f0007007a0c */ /* 0x004fc60004741270 */
[----:B------:R-:W2:Y:S01]  /*4e4c0*/  LDL.LU R7, [R1+0x18] ;  /* 0x0000180001077983 */ /* 0x000ea20000300800 */
[----:B------:R-:W-:-:S03]  /*4e4d0*/  ISETP.LT.AND P5, PT, R26, c[0x0][0x17c], !P0 ;  /* 0x00005f001a007a0c */ /* 0x000fc600047a1270 */
[----:B0-----:R-:W2:Y:S04]  /*4e4e0*/  LDL.LU R21, [R1+0xa8] ;  /* 0x0000a80001157983 */ /* 0x001ea80000300800 */
[----:B------:R-:W2:Y:S04]  /*4e4f0*/  LDL.LU R13, [R1+0x1234] ;  /* 0x00123400010d7983 */ /* 0x000ea80000300800 */
[----:B------:R-:W2:Y:S04]  /*4e500*/  LDL.LU R26, [R1+0x98] ;  /* 0x00009800011a7983 */ /* 0x000ea80000300800 */
[----:B------:R-:W2:Y:S01]  /*4e510*/  LDL.LU R17, [R1+0x1238] ;  /* 0x0012380001117983 */ /* 0x000ea20000300800 */
[----:B------:R-:W-:Y:S01]  /*4e520*/  LEA R4, P6, R3, R0, 0x1 ;  /* 0x0000000003047211 */ /* 0x000fe200078c08ff */
[----:B------:R-:W-:-:S02]  /*4e530*/  IMAD R12, R28, 0x2, R3 ;  /* 0x000000021c0c7824 */ /* 0x000fc400078e0203 */
[----:B------:R-:W2:Y:S01]  /*4e540*/  LDL.LU R27, [R1+0x88] ;  /* 0x00008800011b7983 */ /* 0x000ea20000300800 */
[----:B------:R-:W-:Y:S01]  /*4e550*/  LEA.HI.X.SX32 R5, R3, R2, 0x1, P6 ;  /* 0x0000000203057211 */ /* 0x000fe200030f0eff */
[----:B------:R-:W-:Y:S01]  /*4e560*/  IMAD R3, R28, 0x2, R12 ;  /* 0x000000021c037824 */ /* 0x000fe200078e020c */
[----:B------:R-:W-:-:S04]  /*4e570*/  LEA R8, P6, R12, R0, 0x1 ;  /* 0x000000000c087211 */ /* 0x000fc800078c08ff */
[----:B------:R-:W-:Y:S01]  /*4e580*/  LEA.HI.X.SX32 R9, R12, R2, 0x1, P6 ;  /* 0x000000020c097211 */ /* 0x000fe200030f0eff */
[C---:B------:R-:W-:Y:S01]  /*4e590*/  IMAD R12, R28.reuse, 0x2, R3 ;  /* 0x000000021c0c7824 */ /* 0x040fe200078e0203 */
[----:B-----5:R-:W-:Y:S01]  /*4e5a0*/  ISETP.LT.AND P4, PT, R25, c[0x0][0x17c], !P0 ;  /* 0x00005f0019007a0c */ /* 0x020fe20004781270 */
[----:B---3--:R0:W-:Y:S02]  /*4e5b0*/  @P3 STG.E.U16 [R4.64], R16 ;  /* 0x0000001004003986 */ /* 0x0081e4000c10150a */
[C---:B0-----:R-:W-:Y:S02]  /*4e5c0*/  LEA R4, P6, R3.reuse, R0, 0x1 ;  /* 0x0000000003047211 */ /* 0x041fe400078c08ff */
[----:B----4-:R0:W-:Y:S02]  /*4e5d0*/  @P1 STG.E.U16 [R8.64], R15 ;  /* 0x0000000f08001986 */ /* 0x0101e4000c10150a */
[----:B------:R-:W-:Y:S01]  /*4e5e0*/  LEA.HI.X.SX32 R5, R3, R2, 0x1, P6 ;  /* 0x0000000203057211 */ /* 0x000fe200030f0eff */
[----:B------:R-:W-:-:S04]  /*4e5f0*/  IMAD R3, R28, 0x2, R12 ;  /* 0x000000021c037824 */ /* 0x000fc800078e020c */
[----:B------:R1:W-:Y:S01]  /*4e600*/  @P2 STG.E.U16 [R4.64], R11 ;  /* 0x0000000b04002986 */ /* 0x0003e2000c10150a */
[----:B0-----:R-:W-:-:S04]  /*4e610*/  LEA R8, P6, R12, R0, 0x1 ;  /* 0x000000000c087211 */ /* 0x001fc800078c08ff */
[----:B------:R-:W-:Y:S01]  /*4e620*/  LEA.HI.X.SX32 R9, R12, R2, 0x1, P6 ;  /* 0x000000020c097211 */ /* 0x000fe200030f0eff */
[----:B------:R-:W-:Y:S01]  /*4e630*/  IMAD R12, R28, 0x2, R3 ;  /* 0x000000021c0c7824 */ /* 0x000fe200078e0203 */
[C---:B-1----:R-:W-:Y:S02]  /*4e640*/  LEA R4, P6, R3.reuse, R0, 0x1 ;  /* 0x0000000003047211 */ /* 0x042fe400078c08ff */
[----:B------:R-:W-:Y:S02]  /*4e650*/  ISETP.LT.AND P3, PT, R24, c[0x0][0x17c], !P0 ;  /* 0x00005f0018007a0c */ /* 0x000fe40004761270 */
[----:B------:R-:W-:Y:S01]  /*4e660*/  ISETP.LT.AND P1, PT, R20, c[0x0][0x17c], !P0 ;  /* 0x00005f0014007a0c */ /* 0x000fe20004721270 */
[----:B------:R-:W3:Y:S01]  /*4e670*/  LDL.LU R24, [R1+0x8] ;  /* 0x0000080001187983 */ /* 0x000ee20000300800 */
[----:B------:R-:W-:-:S03]  /*4e680*/  LEA.HI.X.SX32 R5, R3, R2, 0x1, P6 ;  /* 0x0000000203057211 */ /* 0x000fc600030f0eff */
[----:B------:R-:W4:Y:S01]  /*4e690*/  LDL.LU R20, [R1+0x58] ;  /* 0x0000580001147983 */ /* 0x000f220000300800 */
[----:B------:R-:W-:-:S03]  /*4e6a0*/  IMAD R3, R28, 0x2, R12 ;  /* 0x000000021c037824 */ /* 0x000fc600078e020c */
[----:B--2---:R0:W-:Y:S01]  /*4e6b0*/  @P5 STG.E.U16 [R8.64], R7 ;  /* 0x0000000708005986 */ /* 0x0041e2000c10150a */
[----:B------:R-:W-:-:S03]  /*4e6c0*/  ISETP.LT.AND P2, PT, R13, c[0x0][0x17c], !P0 ;  /* 0x00005f000d007a0c */ /* 0x000fc60004741270 */
[----:B------:R-:W2:Y:S01]  /*4e6d0*/  LDL.LU R13, [R1+0x1240] ;  /* 0x00124000010d7983 */ /* 0x000ea20000300800 */
[----:B0-----:R-:W-:-:S03]  /*4e6e0*/  LEA R8, P6, R12, R0, 0x1 ;  /* 0x000000000c087211 */ /* 0x001fc600078c08ff */
[----:B------:R-:W5:Y:S01]  /*4e6f0*/  LDL.LU R25, [R1+0x38] ;  /* 0x0000380001197983 */ /* 0x000f620000300800 */
[----:B------:R-:W-:-:S03]  /*4e700*/  ISETP.LT.AND P5, PT, R17, c[0x0][0x17c], !P0 ;  /* 0x00005f0011007a0c */ /* 0x000fc600047a1270 */
[----:B------:R-:W3:Y:S01]  /*4e710*/  LDL.LU R17, [R1+0x1244] ;  /* 0x0012440001117983 */ /* 0x000ee20000300800 */
[----:B------:R-:W-:-:S03]  /*4e720*/  LEA.HI.X.SX32 R9, R12, R2, 0x1, P6 ;  /* 0x000000020c097211 */ /* 0x000fc600030f0eff */
[----:B------:R-:W3:Y:S04]  /*4e730*/  LDL.LU R29, [R1+0x28] ;  /* 0x00002800011d7983 */ /* 0x000ee80000300800 */
[----:B------:R-:W3:Y:S04]  /*4e740*/  LDL.LU R12, [R1+0x123c] ;  /* 0x00123c00010c7983 */ /* 0x000ee80000300800 */
[----:B------:R0:W-:Y:S04]  /*4e750*/  @P4 STG.E.U16 [R4.64], R21 ;  /* 0x0000001504004986 */ /* 0x0001e8000c10150a */
[----:B------:R1:W-:Y:S01]  /*4e760*/  @P3 STG.E.U16 [R8.64], R26 ;  /* 0x0000001a08003986 */ /* 0x0003e2000c10150a */
[----:B0-----:R-:W-:-:S04]  /*4e770*/  LEA R4, P6, R3, R0, 0x1 ;  /* 0x0000000003047211 */ /* 0x001fc800078c08ff */
[----:B------:R-:W-:-:S05]  /*4e780*/  LEA.HI.X.SX32 R5, R3, R2, 0x1, P6 ;  /* 0x0000000203057211 */ /* 0x000fca00030f0eff */
[----:B------:R0:W-:Y:S01]  /*4e790*/  @P1 STG.E.U16 [R4.64], R27 ;  /* 0x0000001b04001986 */ /* 0x0001e2000c10150a */
[----:B--2---:R-:W-:-:S03]  /*4e7a0*/  ISETP.LT.AND P3, PT, R13, c[0x0][0x17c], !P0 ;  /* 0x00005f000d007a0c */ /* 0x004fc60004761270 */
[----:B------:R-:W2:Y:S01]  /*4e7b0*/  LDL.LU R13, [R1+0x1250] ;  /* 0x00125000010d7983 */ /* 0x000ea20000300800 */
[----:B---3--:R-:W-:Y:S01]  /*4e7c0*/  ISETP.LT.AND P4, PT, R12, c[0x0][0x17c], !P0 ;  /* 0x00005f000c007a0c */ /* 0x008fe20004781270 */
[----:B------:R-:W-:-:S04]  /*4e7d0*/  IMAD R12, R28, 0x2, R3 ;  /* 0x000000021c0c7824 */ /* 0x000fc800078e0203 */
[----:B------:R-:W-:Y:S01]  /*4e7e0*/  IMAD R3, R28, 0x2, R12 ;  /* 0x000000021c037824 */ /* 0x000fe200078e020c */
[----:B-1----:R-:W-:-:S04]  /*4e7f0*/  LEA R8, P6, R12, R0, 0x1 ;  /* 0x000000000c087211 */ /* 0x002fc800078c08ff */
[----:B------:R-:W-:Y:S02]  /*4e800*/  LEA.HI.X.SX32 R9, R12, R2, 0x1, P6 ;  /* 0x000000020c097211 */ /* 0x000fe400030f0eff */
[----:B0-----:R-:W-:Y:S01]  /*4e810*/  LEA R4, P6, R3, R0, 0x1 ;  /* 0x0000000003047211 */ /* 0x001fe200078c08ff */
[----:B------:R-:W-:Y:S01]  /*4e820*/  IMAD R12, R28, 0x2, R3 ;  /* 0x000000021c0c7824 */ /* 0x000fe200078e0203 */
[----:B------:R-:W-:Y:S02]  /*4e830*/  ISETP.LT.AND P1, PT, R17, c[0x0][0x17c], !P0 ;  /* 0x00005f0011007a0c */ /* 0x000fe40004721270 */
[----:B------:R-:W3:Y:S01]  /*4e840*/  LDL.LU R17, [R1+0x1254] ;  /* 0x0012540001117983 */ /* 0x000ee20000300800 */
[----:B------:R-:W-:-:S03]  /*4e850*/  LEA.HI.X.SX32 R5, R3, R2, 0x1, P6 ;  /* 0x0000000203057211 */ /* 0x000fc600030f0eff */
[----:B------:R-:W2:Y:S04]  /*4e860*/  LDL.LU R3, [R1+0x1248] ;  /* 0x0012480001037983 */ /* 0x000ea80000300800 */
[----:B------:R0:W-:Y:S02]  /*4e870*/  @P2 STG.E.U16 [R8.64], R24 ;  /* 0x0000001808002986 */ /* 0x0001e4000c10150a */
[----:B0-----:R-:W-:-:S04]  /*4e880*/  LEA R8, P6, R12, R0, 0x1 ;  /* 0x000000000c087211 */ /* 0x001fc800078c08ff */
[----:B------:R-:W-:Y:S02]  /*4e890*/  LEA.HI.X.SX32 R9, R12, R2, 0x1, P6 ;  /* 0x000000020c097211 */ /* 0x000fe400030f0eff */
[----:B--2---:R-:W-:Y:S01]  /*4e8a0*/  ISETP.LT.AND P2, PT, R3, c[0x0][0x17c], !P0 ;  /* 0x00005f0003007a0c */ /* 0x004fe20004741270 */
[----:B------:R-:W-:Y:S02]  /*4e8b0*/  IMAD R3, R28, 0x2, R12 ;  /* 0x000000021c037824 */ /* 0x000fe400078e020c */
[----:B------:R-:W2:Y:S04]  /*4e8c0*/  LDL.LU R12, [R1+0x124c] ;  /* 0x00124c00010c7983 */ /* 0x000ea80000300800 */
[----:B----4-:R0:W-:Y:S04]  /*4e8d0*/  @P5 STG.E.U16 [R4.64], R20 ;  /* 0x0000001404005986 */ /* 0x0101e8000c10150a */
[----:B-----5:R1:W-:Y:S01]  /*4e8e0*/  @P4 STG.E.U16 [R8.64], R25 ;  /* 0x0000001908004986 */ /* 0x0203e2000c10150a */
[----:B0-----:R-:W-:-:S04]  /*4e8f0*/  LEA R4, P6, R3, R0, 0x1 ;  /* 0x0000000003047211 */ /* 0x001fc800078c08ff */
[----:B------:R-:W-:Y:S02]  /*4e900*/  LEA.HI.X.SX32 R5, R3, R2, 0x1, P6 ;  /* 0x0000000203057211 */ /* 0x000fe400030f0eff */
[----:B------:R-:W-:Y:S02]  /*4e910*/  ISETP.LT.AND P4, PT, R13, c[0x0][0x17c], !P0 ;  /* 0x00005f000d007a0c */ /* 0x000fe40004781270 */
[----:B------:R-:W4:Y:S04]  /*4e920*/  LDL.LU R13, [R1+0x1260] ;  /* 0x00126000010d7983 */ /* 0x000f280000300800 */
[----:B------:R0:W-:Y:S01]  /*4e930*/  @P3 STG.E.U16 [R4.64], R29 ;  /* 0x0000001d04003986 */ /* 0x0001e2000c10150a */
[----:B---3--:R-:W-:-:S03]  /*4e940*/  ISETP.LT.AND P3, PT, R17, c[0x0][0x17c], !P0 ;  /* 0x00005f0011007a0c */ /* 0x008fc60004761270 */
[----:B------:R-:W3:Y:S01]  /*4e950*/  LDL.LU R17, [R1+0x1264] ;  /* 0x0012640001117983 */ /* 0x000ee20000300800 */
[----:B--2---:R-:W-:Y:S01]  /*4e960*/  ISETP.LT.AND P5, PT, R12, c[0x0][0x17c], !P0 ;  /* 0x00005f000c007a0c */ /* 0x004fe200047a1270 */
[----:B------:R-:W-:-:S04]  /*4e970*/  IMAD R12, R28, 0x2, R3 ;  /* 0x000000021c0c7824 */ /* 0x000fc800078e0203 */
[----:B------:R-:W-:Y:S01]  /*4e980*/  IMAD R3, R28, 0x2, R12 ;  /* 0x000000021c037824 */ /* 0x000fe200078e020c */
[----:B-1----:R-:W-:-:S04]  /*4e990*/  LEA R8, P6, R12, R0, 0x1 ;  /* 0x000000000c087211 */ /* 0x002fc800078c08ff */
[----:B------:R-:W-:Y:S02]  /*4e9a0*/  LEA.HI.X.SX32 R9, R12, R2, 0x1, P6 ;  /* 0x000000020c097211 */ /* 0x000fe400030f0eff */
[----:B0-----:R-:W-:Y:S01]  /*4e9b0*/  LEA R4, P6, R3, R0, 0x1 ;  /* 0x0000000003047211 */ /* 0x001fe200078c08ff */
[----:B------:R-:W-:-:S03]  /*4e9c0*/  IMAD R12, R28, 0x2, R3 ;  /* 0x000000021c0c7824 */ /* 0x000fc600078e0203 */
[----:B------:R-:W-:Y:S02]  /*4e9d0*/  LEA.HI.X.SX32 R5, R3, R2, 0x1, P6 ;  /* 0x0000000203057211 */ /* 0x000fe400030f0eff */
[----:B------:R-:W2:Y:S04]  /*4e9e0*/  LDL.LU R3, [R1+0x1258] ;  /* 0x0012580001037983 */ /* 0x000ea80000300800 */
[----:B------:R0:W-:Y:S04]  /*4e9f0*/  @P1 STG.E.U16 [R8.64], R6 ;  /* 0x0000000608001986 */ /* 0x0001e8000c10150a */
[----:B------:R1:W-:Y:S01]  /*4ea00*/  @P2 STG.E.U16 [R4.64], R10 ;  /* 0x0000000a04002986 */ /* 0x0003e2000c10150a */
[----:B0-----:R-:W-:-:S04]  /*4ea10*/  LEA R8, P6, R12, R0, 0x1 ;  /* 0x000000000c087211 */ /* 0x001fc800078c08ff */
[----:B------:R-:W-:-:S05]  /*4ea20*/  LEA.HI.X.SX32 R9, R12, R2, 0x1, P6 ;  /* 0x000000020c097211 */ /* 0x000fca00030f0eff */
[----:B------:R-:W-:Y:S01]  /*4ea30*/  @P5 STG.E.U16 [R8.64], R14 ;  /* 0x0000000e08005986 */ /* 0x000fe2000c10150a */
[----:B----4-:R-:W-:Y:S02]  /*4ea40*/  ISETP.LT.AND P5, PT, R13, c[0x0][0x17c], !P0 ;  /* 0x00005f000d007a0c */ /* 0x010fe400047a1270 */
[----:B--2---:R-:W-:Y:S01]  /*4ea50*/  ISETP.LT.AND P1, PT, R3, c[0x0][0x17c], !P0 ;  /* 0x00005f0003007a0c */ /* 0x004fe20004721270 */
[----:B------:R-:W-:Y:S02]  /*4ea60*/  IMAD R3, R28, 0x2, R12 ;  /* 0x000000021c037824 */ /* 0x000fe400078e020c */
[----:B------:R-:W2:Y:S03]  /*4ea70*/  LDL.LU R12, [R1+0x125c] ;  /* 0x00125c00010c7983 */ /* 0x000ea60000300800 */
[C---:B-1----:R-:W-:Y:S01]  /*4ea80*/  LEA R4, P6, R3.reuse, R0, 0x1 ;  /* 0x0000000003047211 */ /* 0x042fe200078c08ff */
[----:B------:R-:W4:Y:S03]  /*4ea90*/  LDL.LU R13, [R1+0x126c] ;  /* 0x00126c00010d7983 */ /* 0x000f260000300800 */
[----:B------:R-:W-:-:S05]  /*4eaa0*/  LEA.HI.X.SX32 R5, R3, R2, 0x1, P6 ;  /* 0x0000000203057211 */ /* 0x000fca00030f0eff */
[----:B------:R0:W-:Y:S01]  /*4eab0*/  @P4 STG.E.U16 [R4.64], R18 ;  /* 0x0000001204004986 */ /* 0x0001e2000c10150a */
[----:B---3--:R-:W-:-:S03]  /*4eac0*/  ISETP.LT.AND P4, PT, R17, c[0x0][0x17c], !P0 ;  /* 0x00005f0011007a0c */ /* 0x008fc60004781270 */
[----:B------:R-:W3:Y:S04]  /*4ead0*/  LDL.LU R17, [R1+0x1270] ;  /* 0x0012700001117983 */ /* 0x000ee80000300800 */
        /* <DEDUP_REMOVED lines=9> */
[----:B------:R-:W-:Y:S02]  /*4eb70*/  LEA.HI.X.SX32 R9, R12, R2, 0x1, P6 ;  /* 0x000000020c097211 */ /* 0x000fe400030f0eff */
[----:B------:R-:W-:-:S03]  /*4eb80*/  LEA R4, P6, R3, R0, 0x1 ;  /* 0x0000000003047211 */ /* 0x000fc600078c08ff */
[----:B------:R0:W-:Y:S01]  /*4eb90*/  @P3 STG.E.U16 [R8.64], R22 ;  /* 0x0000001608003986 */ /* 0x0001e2000c10150a */
[----:B-----5:R-:W-:Y:S02]  /*4eba0*/  ISETP.LT.AND P3, PT, R5, c[0x0][0x17c], !P0 ;  /* 0x00005f0005007a0c */ /* 0x020fe40004761270 */
[----:B------:R-:W-:-:S05]  /*4ebb0*/  LEA.HI.X.SX32 R5, R3, R2, 0x1, P6 ;  /* 0x0000000203057211 */ /* 0x000fca00030f0eff */
[----:B------:R1:W-:Y:S01]  /*4ebc0*/  @P1 STG.E.U16 [R4.64], R10 ;  /* 0x0000000a04001986 */ /* 0x0003e2000c10150a */
[----:B----4-:R-:W-:-:S03]  /*4ebd0*/  ISETP.LT.AND P1, PT, R13, c[0x0][0x17c], !P0 ;  /* 0x00005f000d007a0c */ /* 0x010fc60004721270 */
[----:B------:R-:W2:Y:S01]  /*4ebe0*/  LDL.LU R13, [R1+0x1278] ;  /* 0x00127800010d7983 */ /* 0x000ea20000300800 */
[----:B------:R-:W-:-:S05]  /*4ebf0*/  IMAD R12, R28, 0x2, R3 ;  /* 0x000000021c0c7824 */ /* 0x000fca00078e0203 */
[----:B0-----:R-:W-:Y:S01]  /*4ec00*/  LEA R8, P6, R12, R0, 0x1 ;  /* 0x000000000c087211 */ /* 0x001fe200078c08ff */
[----:B------:R-:W-:-:S03]  /*4ec10*/  IMAD R3, R28, 0x2, R12 ;  /* 0x000000021c037824 */ /* 0x000fc600078e020c */
[----:B------:R-:W-:Y:S02]  /*4ec20*/  LEA.HI.X.SX32 R9, R12, R2, 0x1, P6 ;  /* 0x000000020c097211 */ /* 0x000fe400030f0eff */
[----:B-1----:R-:W-:-:S03]  /*4ec30*/  LEA R4, P6, R3, R0, 0x1 ;  /* 0x0000000003047211 */ /* 0x002fc600078c08ff */
[----:B------:R0:W-:Y:S01]  /*4ec40*/  @P2 STG.E.U16 [R8.64], R6 ;  /* 0x0000000608002986 */ /* 0x0001e2000c10150a */
[----:B------:R-:W-:Y:S02]  /*4ec50*/  LEA.HI.X.SX32 R5, R3, R2, 0x1, P6 ;  /* 0x0000000203057211 */ /* 0x000fe400030f0eff */
[----:B------:R-:W-:Y:S01]  /*4ec60*/  PRMT R10, R7, 0x7632, R10 ;  /* 0x00007632070a7816 */ /* 0x000fe2000000000a */
[C---:B0-----:R-:W-:Y:S01]  /*4ec70*/  IMAD R9, R28.reuse, 0x2, R3 ;  /* 0x000000021c097824 */ /* 0x041fe200078e0203 */
[----:B------:R-:W-:Y:S02]  /*4ec80*/  PRMT R6, R11, 0x7632, R6 ;  /* 0x000076320b067816 */ /* 0x000fe40000000006 */
[----:B------:R-:W4:Y:S02]  /*4ec90*/  LDL.LU R11, [R1+0x1398] ;  /* 0x00139800010b7983 */ /* 0x000f240000300800 */
[----:B------:R-:W-:Y:S01]  /*4eca0*/  LEA R8, P6, R9, R0, 0x1 ;  /* 0x0000000009087211 */ /* 0x000fe200078c08ff */
[----:B------:R-:W-:-:S03]  /*4ecb0*/  IMAD R3, R28, 0x2, R9 ;  /* 0x000000021c037824 */ /* 0x000fc600078e0209 */
[----:B------:R-:W-:Y:S01]  /*4ecc0*/  LEA.HI.X.SX32 R9, R9, R2, 0x1, P6 ;  /* 0x0000000209097211 */ /* 0x000fe200030f0eff */
[----:B------:R0:W-:Y:S01]  /*4ecd0*/  @P5 STG.E.U16 [R4.64], R6 ;  /* 0x0000000604005986 */ /* 0x0001e2000c10150a */
[----:B---3--:R-:W-:Y:S02]  /*4ece0*/  ISETP.LT.AND P2, PT, R17, c[0x0][0x17c], !P0 ;  /* 0x00005f0011007a0c */ /* 0x008fe40004741270 */
[----:B------:R-:W-:Y:S01]  /*4ecf0*/  ISETP.LT.AND P5, PT, R16, c[0x0][0x17c], !P0 ;  /* 0x00005f0010007a0c */ /* 0x000fe200047a1270 */
[----:B------:R-:W3:Y:S04]  /*4ed00*/  LDL.LU R17, [R1+0x127c] ;  /* 0x00127c0001117983 */ /* 0x000ee80000300800 */
[----:B------:R-:W5:Y:S04]  /*4ed10*/  LDL.LU R16, [R1+0x1280] ;  /* 0x0012800001107983 */ /* 0x000f680000300800 */
[----:B------:R1:W-:Y:S04]  /*4ed20*/  @P4 STG.E.U16 [R8.64], R10 ;  /* 0x0000000a08004986 */ /* 0x0003e8000c10150a */
[----:B------:R-:W4:Y:S01]  /*4ed30*/  LDL.LU R7, [R1+0x1394] ;  /* 0x0013940001077983 */ /* 0x000f220000300800 */
[----:B--2---:R-:W-:-:S03]  /*4ed40*/  ISETP.LT.AND P4, PT, R13, c[0x0][0x17c], !P0 ;  /* 0x00005f000d007a0c */ /* 0x004fc60004781270 */
[----:B------:R-:W2:Y:S01]  /*4ed50*/  LDL.LU R13, [R1+0x1284] ;  /* 0x00128400010d7983 */ /* 0x000ea20000300800 */
[----:B0-----:R-:W-:Y:S01]  /*4ed60*/  LEA R4, P6, R3, R0, 0x1 ;  /* 0x0000000003047211 */ /* 0x001fe200078c08ff */
[----:B------:R-:W-:Y:S01]  /*4ed70*/  IMAD R12, R28, 0x2, R3 ;  /* 0x000000021c0c7824 */ /* 0x000fe200078e0203 */
[----:B------:R-:W-:Y:S02]  /*4ed80*/  PRMT R6, R21, 0x7632, R6 ;  /* 0x0000763215067816 */ /* 0x000fe40000000006 */
[----:B------:R-:W-:Y:S02]  /*4ed90*/  LEA.HI.X.SX32 R5, R3, R2, 0x1, P6 ;  /* 0x0000000203057211 */ /* 0x000fe400030f0eff */
[----:B-1----:R-:W-:-:S03]  /*4eda0*/  LEA R8, P6, R12, R0, 0x1 ;  /* 0x000000000c087211 */ /* 0x002fc600078c08ff */
[----:B------:R0:W-:Y:S01]  /*4edb0*/  @P3 STG.E.U16 [R4.64], R6 ;  /* 0x0000000604003986 */ /* 0x0001e2000c10150a */
[----:B------:R-:W-:Y:S02]  /*4edc0*/  LEA.HI.X.SX32 R9, R12, R2, 0x1, P6 ;  /* 0x000000020c097211 */ /* 0x000fe400030f0eff */
[----:B------:R-:W-:Y:S01]  /*4edd0*/  PRMT R10, R27, 0x7632, R10 ;  /* 0x000076321b0a7816 */ /* 0x000fe2000000000a */
[----:B0-----:R-:W-:Y:S01]  /*4ede0*/  IMAD R5, R28, 0x2, R12 ;  /* 0x000000021c057824 */ /* 0x001fe200078e020c */
[----:B------:R-:W-:-:S04]  /*4edf0*/  PRMT R6, R26, 0x7632, R6 ;  /* 0x000076321a067816 */ /* 0x000fc80000000006 */
[----:B------:R-:W-:Y:S01]  /*4ee00*/  LEA R4, P6, R5, R0, 0x1 ;  /* 0x0000000005047211 */ /* 0x000fe200078c08ff */
[----:B------:R-:W-:-:S03]  /*4ee10*/  IMAD R3, R28, 0x2, R5 ;  /* 0x000000021c037824 */ /* 0x000fc600078e0205 */
[----:B------:R-:W-:Y:S01]  /*4ee20*/  LEA.HI.X.SX32 R5, R5, R2, 0x1, P6 ;  /* 0x0000000205057211 */ /* 0x000fe200030f0eff */
[----:B------:R0:W-:Y:S04]  /*4ee30*/  @P1 STG.E.U16 [R8.64], R6 ;  /* 0x0000000608001986 */ /* 0x0001e8000c10150a */
[----:B------:R1:W-:Y:S01]  /*4ee40*/  @P2 STG.E.U16 [R4.64], R10 ;  /* 0x0000000a04002986 */ /* 0x0003e2000c10150a */
[----:B---3--:R-:W-:-:S03]  /*4ee50*/  ISETP.LT.AND P3, PT, R17, c[0x0][0x17c], !P0 ;  /* 0x00005f0011007a0c */ /* 0x008fc60004761270 */
[----:B------:R-:W3:Y:S01]  /*4ee60*/  LDL.LU R17, [R1+0x1288] ;  /* 0x0012880001117983 */ /* 0x000ee20000300800 */
[----:B-----5:R-:W-:-:S03]  /*4ee70*/  ISETP.LT.AND P1, PT, R16, c[0x0][0x17c], !P0 ;  /* 0x00005f0010007a0c */ /* 0x020fc60004721270 */
[----:B------:R-:W5:Y:S04]  /*4ee80*/  LDL.LU R16, [R1+0x128c] ;  /* 0x00128c0001107983 */ /* 0x000f680000300800 */
[----:B------:R-:W3:Y:S01]  /*4ee90*/  LDL.LU R21, [R1+0x1290] ;  /* 0x0012900001157983 */ /* 0x000ee20000300800 */
[----:B--2---:R-:W-:-:S03]  /*4eea0*/  ISETP.LT.AND P2, PT, R13, c[0x0][0x17c], !P0 ;  /* 0x00005f000d007a0c */ /* 0x004fc60004741270 */
[----:B------:R-:W2:Y:S01]  /*4eeb0*/  LDL.LU R13, [R1+0x1294] ;  /* 0x00129400010d7983 */ /* 0x000ea20000300800 */
[C---:B0-----:R-:W-:Y:S01]  /*4eec0*/  LEA R8, P6, R3.reuse, R0, 0x1 ;  /* 0x0000000003087211 */ /* 0x041fe200078c08ff */
[----:B------:R-:W-:Y:S01]  /*4eed0*/  IMAD R12, R28, 0x2, R3 ;  /* 0x000000021c0c7824 */ /* 0x000fe200078e0203 */
[----:B------:R-:W-:Y:S02]  /*4eee0*/  PRMT R6, R24, 0x7632, R6 ;  /* 0x0000763218067816 */ /* 0x000fe40000000006 */
[----:B------:R-:W-:Y:S01]  /*4eef0*/  LEA.HI.X.SX32 R9, R3, R2, 0x1, P6 ;  /* 0x0000000203097211 */ /* 0x000fe200030f0eff */
[----:B------:R-:W-:Y:S01]  /*4ef00*/  IMAD R3, R28, 0x2, R12 ;  /* 0x000000021c037824 */ /* 0x000fe200078e020c */
[----:B-1----:R-:W-:-:S03]  /*4ef10*/  LEA R4, P6, R12, R0, 0x1 ;  /* 0x000000000c047211 */ /* 0x002fc600078c08ff */
[----:B------:R0:W-:Y:S01]  /*4ef20*/  @P5 STG.E.U16 [R8.64], R6 ;  /* 0x0000000608005986 */ /* 0x0001e2000c10150a */
[----:B------:R-:W-:Y:S01]  /*4ef30*/  LEA.HI.X.SX32 R5, R12, R2, 0x1, P6 ;  /* 0x000000020c057211 */ /* 0x000fe200030f0eff */
[----:B------:R-:W-:Y:S01]  /*4ef40*/  IMAD R12, R28, 0x2, R3 ;  /* 0x000000021c0c7824 */ /* 0x000fe200078e0203 */
[----:B------:R-:W-:Y:S02]  /*4ef50*/  PRMT R10, R25, 0x7632, R10 ;  /* 0x00007632190a7816 */ /* 0x000fe4000000000a */
[----:B0-----:R-:W-:Y:S02]  /*4ef60*/  PRMT R6, R20, 0x7632, R6 ;  /* 0x0000763214067816 */ /* 0x001fe40000000006 */
[C---:B------:R-:W-:Y:S01]  /*4ef70*/  LEA R8, P6, R3.reuse, R0, 0x1 ;  /* 0x0000000003087211 */ /* 0x040fe200078c08ff */
[----:B------:R-:W4:Y:S03]  /*4ef80*/  LDL.LU R20, [R1+0x1298] ;  /* 0x0012980001147983 */ /* 0x000f260000300800 */
[----:B------:R-:W-:Y:S01]  /*4ef90*/  LEA.HI.X.SX32 R9, R3, R2, 0x1, P6 ;  /* 0x0000000203097211 */ /* 0x000fe200030f0eff */
[----:B------:R0:W-:Y:S04]  /*4efa0*/  @P4 STG.E.U16 [R4.64], R6 ;  /* 0x0000000604004986 */ /* 0x0001e8000c10150a */
[----:B------:R-:W-:Y:S01]  /*4efb0*/  @P3 STG.E.U16 [R8.64], R10 ;  /* 0x0000000a08003986 */ /* 0x000fe2000c10150a */
[----:B0-----:R-:W-:-:S02]  /*4efc0*/  LEA R4, P6, R12, R0, 0x1 ;  /* 0x000000000c047211 */ /* 0x001fc400078c08ff */
[----:B------:R-:W-:Y:S02]  /*4efd0*/  PRMT R6, R29, 0x7632, R6 ;  /* 0x000076321d067816 */ /* 0x000fe40000000006 */
[----:B------:R-:W-:Y:S02]  /*4efe0*/  LEA.HI.X.SX32 R5, R12, R2, 0x1, P6 ;  /* 0x000000020c057211 */ /* 0x000fe400030f0eff */
[----:B---3--:R-:W-:Y:S02]  /*4eff0*/  ISETP.LT.AND P5, PT, R17, c[0x0][0x17c], !P0 ;  /* 0x00005f0011007a0c */ /* 0x008fe400047a1270 */
[----:B------:R-:W3:Y:S01]  /*4f000*/  LDL.LU R17, [R1+0x129c] ;  /* 0x00129c0001117983 */ /* 0x000ee20000300800 */
[----:B-----5:R-:W-:-:S03]  /*4f010*/  ISETP.LT.AND P4, PT, R16, c[0x0][0x17c], !P0 ;  /* 0x00005f0010007a0c */ /* 0x020fc60004781270 */
[----:B------:R0:W-:Y:S04]  /*4f020*/  @P1 STG.E.U16 [R4.64], R6 ;  /* 0x0000000604001986 */ /* 0x0001e8000c10150a */
[----:B------:R-:W5:Y:S01]  /*4f030*/  LDL.LU R16, [R1+0x12a0] ;  /* 0x0012a00001107983 */ /* 0x000f620000300800 */
[----:B--2---:R-:W-:-:S03]  /*4f040*/  ISETP.LT.AND P1, PT, R13, c[0x0][0x17c], !P0 ;  /* 0x00005f000d007a0c */ /* 0x004fc60004721270 */
[----:B------:R-:W2:Y:S01]  /*4f050*/  LDL.LU R13, [R1+0x12a4] ;  /* 0x0012a400010d7983 */ /* 0x000ea20000300800 */
[----:B------:R-:W-:Y:S01]  /*4f060*/  IMAD R3, R28, 0x2, R12 ;  /* 0x000000021c037824 */ /* 0x000fe200078e020c */
[----:B0-----:R-:W-:Y:S02]  /*4f070*/  PRMT R6, R6, 0x7632, R6 ;  /* 0x0000763206067816 */ /* 0x001fe40000000006 */
[----:B------:R-:W-:Y:S01]  /*4f080*/  PRMT R10, R10, 0x7632, R10 ;  /* 0x000076320a0a7816 */ /* 0x000fe2000000000a */
[C---:B------:R-:W-:Y:S01]  /*4f090*/  IMAD R5, R28.reuse, 0x2, R3 ;  /* 0x000000021c057824 */ /* 0x040fe200078e0203 */
[C---:B------:R-:W-:Y:S01]  /*4f0a0*/  LEA R8, P6, R3.reuse, R0, 0x1 ;  /* 0x0000000003087211 */ /* 0x040fe200078c08ff */
[----:B------:R-:W2:Y:S03]  /*4f0b0*/  LDL.LU R24, [R1+0x12a8] ;  /* 0x0012a80001187983 */ /* 0x000ea60000300800 */
[----:B------:R-:W-:Y:S01]  /*4f0c0*/  LEA.HI.X.SX32 R9, R3, R2, 0x1, P6 ;  /* 0x0000000203097211 */ /* 0x000fe200030f0eff */
[----:B------:R-:W-:Y:S01]  /*4f0d0*/  IMAD R3, R28, 0x2, R5 ;  /* 0x000000021c037824 */ /* 0x000fe200078e0205 */
[----:B------:R-:W-:-:S03]  /*4f0e0*/  LEA R4, P6, R5, R0, 0x1 ;  /* 0x0000000005047211 */ /* 0x000fc600078c08ff */
[----:B------:R0:W-:Y:S01]  /*4f0f0*/  @P2 STG.E.U16 [R8.64], R6 ;  /* 0x0000000608002986 */ /* 0x0001e2000c10150a */
[----:B------:R-:W-:Y:S02]  /*4f100*/  LEA.HI.X.SX32 R5, R5, R2, 0x1, P6 ;  /* 0x0000000205057211 */ /* 0x000fe400030f0eff */
[----:B------:R-:W-:Y:S02]  /*4f110*/  ISETP.LT.AND P3, PT, R21, c[0x0][0x17c], !P0 ;  /* 0x00005f0015007a0c */ /* 0x000fe40004761270 */
[----:B------:R-:W-:Y:S01]  /*4f120*/  PRMT R14, R14, 0x7632, R14 ;  /* 0x000076320e0e7816 */ /* 0x000fe2000000000e */
[----:B------:R1:W-:Y:S01]  /*4f130*/  @P5 STG.E.U16 [R4.64], R10 ;  /* 0x0000000a04005986 */ /* 0x0003e2000c10150a */
[C---:B0-----:R-:W-:Y:S01]  /*4f140*/  IMAD R6, R28.reuse, 0x2, R3 ;  /* 0x000000021c067824 */ /* 0x041fe200078e0203 */
[C---:B------:R-:W-:Y:S02]  /*4f150*/  LEA R8, P6, R3.reuse, R0, 0x1 ;  /* 0x0000000003087211 */ /* 0x040fe400078c08ff */
[----:B------:R-:W2:Y:S02]  /*4f160*/  LDL.LU R21, [R1+0x12ac] ;  /* 0x0012ac0001157983 */ /* 0x000ea40000300800 */
[----:B------:R-:W-:Y:S01]  /*4f170*/  LEA.HI.X.SX32 R9, R3, R2, 0x1, P6 ;  /* 0x0000000203097211 */ /* 0x000fe200030f0eff */
[----:B------:R-:W-:Y:S01]  /*4f180*/  IMAD R3, R28, 0x2, R6 ;  /* 0x000000021c037824 */ /* 0x000fe200078e0206 */
[----:B-1----:R-:W-:-:S03]  /*4f190*/  LEA R4, P6, R6, R0, 0x1 ;  /* 0x0000000006047211 */ /* 0x002fc600078c08ff */
[----:B------:R0:W-:Y:S01]  /*4f1a0*/  @P4 STG.E.U16 [R8.64], R14 ;  /* 0x0000000e08004986 */ /* 0x0001e2000c10150a */
[----:B------:R-:W-:Y:S02]  /*4f1b0*/  LEA.HI.X.SX32 R5, R6, R2, 0x1, P6 ;  /* 0x0000000206057211 */ /* 0x000fe400030f0eff */
[----:B------:R-:W-:Y:S02]  /*4f1c0*/  PRMT R18, R18, 0x7632, R18 ;  /* 0x0000763212127816 */ /* 0x000fe40000000012 */
[----:B------:R-:W-:Y:S02]  /*4f1d0*/  PRMT R22, R22, 0x7632, R22 ;  /* 0x0000763216167816 */ /* 0x000fe40000000016 */
[----:B----4-:R-:W-:Y:S02]  /*4f1e0*/  ISETP.LT.AND P2, PT, R20, c[0x0][0x17c], !P0 ;  /* 0x00005f0014007a0c */ /* 0x010fe40004741270 */
[----:B0-----:R-:W-:Y:S01]  /*4f1f0*/  LEA R8, P6, R3, R0, 0x1 ;  /* 0x0000000003087211 */ /* 0x001fe200078c08ff */
[----:B------:R-:W4:Y:S01]  /*4f200*/  LDL.LU R14, [R1+0x4c] ;  /* 0x00004c00010e7983 */ /* 0x000f220000300800 */
[----:B---3--:R-:W-:-:S02]  /*4f210*/  ISETP.LT.AND P5, PT, R17, c[0x0][0x17c], !P0 ;  /* 0x00005f0011007a0c */ /* 0x008fc400047a1270 */
[----:B------:R-:W-:Y:S01]  /*4f220*/  LEA.HI.X.SX32 R9, R3, R2, 0x1, P6 ;  /* 0x0000000203097211 */ /* 0x000fe200030f0eff */
[----:B------:R-:W3:Y:S01]  /*4f230*/  LDL.LU R20, [R1+0x12b0] ;  /* 0x0012b00001147983 */ /* 0x000ee20000300800 */
[----:B-----5:R-:W-:-:S03]  /*4f240*/  ISETP.LT.AND P4, PT, R16, c[0x0][0x17c], !P0 ;  /* 0x00005f0010007a0c */ /* 0x020fc60004781270 */
[----:B------:R-:W5:Y:S04]  /*4f250*/  LDL.LU R17, [R1+0x7c] ;  /* 0x00007c0001117983 */ /* 0x000f680000300800 */
[----:B------:R-:W-:Y:S04]  /*4f260*/  @P3 STG.E.U16 [R4.64], R18 ;  /* 0x0000001204003986 */ /* 0x000fe8000c10150a */
[----:B------:R-:W3:Y:S04]  /*4f270*/  LDL.LU R16, [R1+0x1c] ;  /* 0x00001c0001107983 */ /* 0x000ee80000300800 */
[----:B------:R0:W-:Y:S01]  /*4f280*/  @P1 STG.E.U16 [R8.64], R22 ;  /* 0x0000001608001986 */ /* 0x0001e2000c10150a */
[----:B--2---:R-:W-:-:S03]  /*4f290*/  ISETP.LT.AND P3, PT, R13, c[0x0][0x17c], !P0 ;  /* 0x00005f000d007a0c */ /* 0x004fc60004761270 */
[----:B------:R-:W2:Y:S04]  /*4f2a0*/  LDL.LU R13, [R1+0xac] ;  /* 0x0000ac00010d7983 */ /* 0x000ea80000300800 */
[----:B0-----:R-:W2:Y:S01]  /*4f2b0*/  LDL.LU R22, [R1+0x6c] ;  /* 0x00006c0001167983 */ /* 0x001ea20000300800 */
[----:B------:R-:W-:-:S03]  /*4f2c0*/  IMAD R6, R28, 0x2, R3 ;  /* 0x000000021c067824 */ /* 0x000fc600078e0203 */
[----:B------:R-:W3:Y:S02]  /*4f2d0*/  LDL.LU R18, [R1+0x12b4] ;  /* 0x0012b40001127983 */ /* 0x000ee40000300800 */
[C---:B------:R-:W-:Y:S02]  /*4f2e0*/  LEA R4, P6, R6.reuse, R0, 0x1 ;  /* 0x0000000006047211 */ /* 0x040fe400078c08ff */
[----:B------:R-:W3:Y:S02]  /*4f2f0*/  LDL.LU R26, [R1+0x9c] ;  /* 0x00009c00011a7983 */ /* 0x000ee40000300800 */
[----:B------:R-:W-:Y:S01]  /*4f300*/  LEA.HI.X.SX32 R5, R6, R2, 0x1, P6 ;  /* 0x0000000206057211 */ /* 0x000fe200030f0eff */
[----:B------:R-:W-:-:S04]  /*4f310*/  IMAD R3, R28, 0x2, R6 ;  /* 0x000000021c037824 */ /* 0x000fc800078e0206 */
[----:B------:R-:W-:Y:S01]  /*4f320*/  IMAD R6, R28, 0x2, R3 ;  /* 0x000000021c067824 */ /* 0x000fe200078e0203 */
[----:B------:R-:W-:Y:S01]  /*4f330*/  LEA R8, P6, R3, R0, 0x1 ;  /* 0x0000000003087211 */ /* 0x000fe200078c08ff */
[----:B--2---:R0:W-:Y:S01]  /*4f340*/  @P2 STG.E.U16 [R4.64], R22 ;  /* 0x0000001604002986 */ /* 0x0041e2000c10150a */
[----:B------:R-:W-:-:S03]  /*4f350*/  ISETP.LT.AND P2, PT, R21, c[0x0][0x17c], !P0 ;  /* 0x00005f0015007a0c */ /* 0x000fc60004741270 */
[----:B------:R-:W2:Y:S01]  /*4f360*/  LDL.LU R21, [R1+0x12b8] ;  /* 0x0012b80001157983 */ /* 0x000ea20000300800 */
[----:B------:R-:W-:Y:S01]  /*4f370*/  LEA.HI.X.SX32 R9, R3, R2, 0x1, P6 ;  /* 0x0000000203097211 */ /* 0x000fe200030f0eff */
[----:B------:R-:W-:Y:S01]  /*4f380*/  IMAD R3, R28, 0x2, R6 ;  /* 0x000000021c037824 */ /* 0x000fe200078e0206 */
[----:B------:R-:W-:Y:S01]  /*4f390*/  ISETP.LT.AND P1, PT, R24, c[0x0][0x17c], !P0 ;  /* 0x00005f0018007a0c */ /* 0x000fe20004721270 */
[----:B------:R-:W2:Y:S01]  /*4f3a0*/  LDL.LU R27, [R1+0x8c] ;  /* 0x00008c00011b7983 */ /* 0x000ea20000300800 */
[----:B0-----:R-:W-:-:S03]  /*4f3b0*/  LEA R4, P6, R6, R0, 0x1 ;  /* 0x0000000006047211 */ /* 0x001fc600078c08ff */
[----:B----4-:R0:W-:Y:S01]  /*4f3c0*/  @P5 STG.E.U16 [R8.64], R14 ;  /* 0x0000000e08005986 */ /* 0x0101e2000c10150a */
[----:B------:R-:W-:Y:S01]  /*4f3d0*/  LEA.HI.X.SX32 R5, R6, R2, 0x1, P6 ;  /* 0x0000000206057211 */ /* 0x000fe200030f0eff */
[----:B------:R-:W-:Y:S02]  /*4f3e0*/  IMAD R6, R28, 0x2, R3 ;  /* 0x000000021c067824 */ /* 0x000fe400078e0203 */
[----:B------:R-:W4:Y:S01]  /*4f3f0*/  LDL.LU R24, [R1+0xc] ;  /* 0x00000c0001187983 */ /* 0x000f220000300800 */
[----:B0-----:R-:W-:-:S03]  /*4f400*/  LEA R8, P6, R3, R0, 0x1 ;  /* 0x0000000003087211 */ /* 0x001fc600078c08ff */
[----:B-----5:R0:W-:Y:S01]  /*4f410*/  @P4 STG.E.U16 [R4.64], R17 ;  /* 0x0000001104004986 */ /* 0x0201e2000c10150a */
[----:B------:R-:W-:Y:S01]  /*4f420*/  LEA.HI.X.SX32 R9, R3, R2, 0x1, P6 ;  /* 0x0000000203097211 */ /* 0x000fe200030f0eff */
[----:B------:R-:W-:Y:S02]  /*4f430*/  IMAD R3, R28, 0x2, R6 ;  /* 0x000000021c037824 */ /* 0x000fe400078e0206 */
[----:B------:R-:W5:Y:S01]  /*4f440*/  LDL.LU R25, [R1+0x5c] ;  /* 0x00005c0001197983 */ /* 0x000f620000300800 */
[----:B---3--:R-:W-:Y:S02]  /*4f450*/  ISETP.LT.AND P4, PT, R18, c[0x0][0x17c], !P0 ;  /* 0x00005f0012007a0c */ /* 0x008fe40004781270 */
[----:B0-----:R-:W-:Y:S01]  /*4f460*/  LEA R4, P6, R6, R0, 0x1 ;  /* 0x0000000006047211 */ /* 0x001fe200078c08ff */
[----:B------:R0:W-:Y:S01]  /*4f470*/  @P3 STG.E.U16 [R8.64], R16 ;  /* 0x0000001008003986 */ /* 0x0001e2000c10150a */
[----:B------:R-:W-:Y:S02]  /*4f480*/  ISETP.LT.AND P5, PT, R20, c[0x0][0x17c], !P0 ;  /* 0x00005f0014007a0c */ /* 0x000fe400047a1270 */
[----:B------:R-:W-:Y:S01]  /*4f490*/  LEA.HI.X.SX32 R5, R6, R2, 0x1, P6 ;  /* 0x0000000206057211 */ /* 0x000fe200030f0eff */
[----:B------:R-:W3:Y:S01]  /*4f4a0*/  LDL.LU R18, [R1+0x12c0] ;  /* 0x0012c00001127983 */ /* 0x000ee20000300800 */
[----:B------:R-:W-:-:S03]  /*4f4b0*/  IMAD R6, R28, 0x2, R3 ;  /* 0x000000021c067824 */ /* 0x000fc600078e0203 */
[----:B------:R-:W4:Y:S01]  /*4f4c0*/  LDL.LU R20, [R1+0x3c] ;  /* 0x00003c0001147983 */ /* 0x000f220000300800 */
[----:B0-----:R-:W-:-:S04]  /*4f4d0*/  LEA R8, P6, R3, R0, 0x1 ;  /* 0x0000000003087211 */ /* 0x001fc800078c08ff */
        /* <DEDUP_REMOVED lines=23> */
[----:B----4-:R0:W-:Y:S02]  /*4f650*/  @P4 STG.E.U16 [R8.64], R24 ;  /* 0x0000001808004986 */ /* 0x0101e4000c10150a */
[----:B0-----:R-:W-:-:S04]  /*4f660*/  LEA R8, P6, R3, R0, 0x1 ;  /* 0x0000000003087211 */ /* 0x001fc800078c08ff */
[----:B------:R-:W-:Y:S02]  /*4f670*/  LEA.HI.X.SX32 R9, R3, R2, 0x1, P6 ;  /* 0x0000000203097211 */ /* 0x000fe400030f0eff */
[----:B--2---:R-:W-:Y:S01]  /*4f680*/  ISETP.LT.AND P4, PT, R6, c[0x0][0x17c], !P0 ;  /* 0x00005f0006007a0c */ /* 0x004fe20004781270 */
[----:B------:R-:W-:Y:S02]  /*4f690*/  IMAD R6, R28, 0x2, R3 ;  /* 0x000000021c067824 */ /* 0x000fe400078e0203 */
[----:B------:R-:W2:Y:S04]  /*4f6a0*/  LDL.LU R3, [R1+0x12cc] ;  /* 0x0012cc0001037983 */ /* 0x000ea80000300800 */
[----:B-----5:R0:W-:Y:S04]  /*4f6b0*/  @P3 STG.E.U16 [R4.64], R25 ;  /* 0x0000001904003986 */ /* 0x0201e8000c10150a */
[----:B------:R1:W-:Y:S01]  /*4f6c0*/  @P1 STG.E.U16 [R8.64], R20 ;  /* 0x0000001408001986 */ /* 0x0003e2000c10150a */
[----:B0-----:R-:W-:-:S04]  /*4f6d0*/  LEA R4, P6, R6, R0, 0x1 ;  /* 0x0000000006047211 */ /* 0x001fc800078c08ff */
[----:B------:R-:W-:Y:S02]  /*4f6e0*/  LEA.HI.X.SX32 R5, R6, R2, 0x1, P6 ;  /* 0x0000000206057211 */ /* 0x000fe400030f0eff */
[----:B---3--:R-:W-:Y:S02]  /*4f6f0*/  ISETP.LT.AND P1, PT, R18, c[0x0][0x17c], !P0 ;  /* 0x00005f0012007a0c */ /* 0x008fe40004721270 */
[----:B------:R-:W3:Y:S04]  /*4f700*/  LDL.LU R18, [R1+0x12e4] ;  /* 0x0012e40001127983 */ /* 0x000ee80000300800 */
[----:B------:R0:W-:Y:S01]  /*4f710*/  @P2 STG.E.U16 [R4.64], R29 ;  /* 0x0000001d04002986 */ /* 0x0001e2000c10150a */
[----:B------:R-:W-:-:S03]  /*4f720*/  ISETP.LT.AND P2, PT, R21, c[0x0][0x17c], !P0 ;  /* 0x00005f0015007a0c */ /* 0x000fc60004741270 */
[----:B------:R-:W4:Y:S01]  /*4f730*/  LDL.LU R21, [R1+0x12e0] ;  /* 0x0012e00001157983 */ /* 0x000f220000300800 */
        /* <DEDUP_REMOVED lines=14> */
[----:B---3--:R-:W-:Y:S02]  /*4f820*/  ISETP.LT.AND P3, PT, R18, c[0x0][0x17c], !P0 ;  /* 0x00005f0012007a0c */ /* 0x008fe40004761270 */
[----:B------:R-:W-:Y:S02]  /*4f830*/  PRMT R10, R14, 0x7632, R10 ;  /* 0x000076320e0a7816 */ /* 0x000fe4000000000a */
[----:B--2---:R-:W-:Y:S01]  /*4f840*/  ISETP.LT.AND P5, PT, R6, c[0x0][0x17c], !P0 ;  /* 0x00005f0006007a0c */ /* 0x004fe200047a1270 */
[----:B------:R-:W-:Y:S02]  /*4f850*/  IMAD R6, R28, 0x2, R3 ;  /* 0x000000021c067824 */ /* 0x000fe400078e0203 */
[----:B------:R-:W2:Y:S03]  /*4f860*/  LDL.LU R3, [R1+0x12dc] ;  /* 0x0012dc0001037983 */ /* 0x000ea60000300800 */
[C---:B-1----:R-:W-:Y:S01]  /*4f870*/  LEA R4, P6, R6.reuse, R0, 0x1 ;  /* 0x0000000006047211 */ /* 0x042fe200078c08ff */
[----:B------:R-:W3:Y:S03]  /*4f880*/  LDL.LU R18, [R1+0x12ec] ;  /* 0x0012ec0001127983 */ /* 0x000ee60000300800 */
[----:B------:R-:W-:-:S05]  /*4f890*/  LEA.HI.X.SX32 R5, R6, R2, 0x1, P6 ;  /* 0x0000000206057211 */ /* 0x000fca00030f0eff */
[----:B------:R0:W-:Y:S01]  /*4f8a0*/  @P1 STG.E.U16 [R4.64], R19 ;  /* 0x0000001304001986 */ /* 0x0001e2000c10150a */
[----:B----4-:R-:W-:-:S03]  /*4f8b0*/  ISETP.LT.AND P1, PT, R21, c[0x0][0x17c], !P0 ;  /* 0x00005f0015007a0c */ /* 0x010fc60004721270 */
[----:B------:R-:W4:Y:S04]  /*4f8c0*/  LDL.LU R21, [R1+0x12f0] ;  /* 0x0012f00001157983 */ /* 0x000f280000300800 */
[----:B0-----:R-:W5:Y:S04]  /*4f8d0*/  LDL.LU R5, [R1+0x12e8] ;  /* 0x0012e80001057983 */ /* 0x001f680000300800 */
[----:B------:R-:W3:Y:S01]  /*4f8e0*/  LDL.LU R14, [R1+0x12f4] ;  /* 0x0012f400010e7983 */ /* 0x000ee20000300800 */
[----:B------:R-:W-:Y:S02]  /*4f8f0*/  PRMT R7, R22, 0x7632, R7 ;  /* 0x0000763216077816 */ /* 0x000fe40000000007 */
[----:B------:R-:W-:-:S02]  /*4f900*/  PRMT R11, R17, 0x7632, R11 ;  /* 0x00007632110b7816 */ /* 0x000fc4000000000b */
[----:B------:R-:W-:Y:S02]  /*4f910*/  PRMT R12, R16, 0x7632, R12 ;  /* 0x00007632100c7816 */ /* 0x000fe4000000000c */
        /* <DEDUP_REMOVED lines=9> */
[----:B------:R-:W-:Y:S01]  /*4f9b0*/  LEA.HI.X.SX32 R5, R6, R2, 0x1, P6 ;  /* 0x0000000206057211 */ /* 0x000fe200030f0eff */
[----:B------:R-:W-:Y:S01]  /*4f9c0*/  IMAD R6, R28, 0x2, R3 ;  /* 0x000000021c067824 */ /* 0x000fe200078e0203 */
[----:B0-----:R-:W-:-:S03]  /*4f9d0*/  LEA R8, P6, R3, R0, 0x1 ;  /* 0x0000000003087211 */ /* 0x001fc600078c08ff */
[----:B------:R0:W-:Y:S01]  /*4f9e0*/  @P5 STG.E.U16 [R4.64], R7 ;  /* 0x0000000704005986 */ /* 0x0001e2000c10150a */
[----:B------:R-:W-:Y:S02]  /*4f9f0*/  LEA.HI.X.SX32 R9, R3, R2, 0x1, P6 ;  /* 0x0000000203097211 */ /* 0x000fe400030f0eff */
[----:B---3--:R-:W-:Y:S02]  /*4fa00*/  ISETP.LT.AND P5, PT, R18, c[0x0][0x17c], !P0 ;  /* 0x00005f0012007a0c */ /* 0x008fe400047a1270 */
[----:B------:R-:W2:Y:S01]  /*4fa10*/  LDL.LU R18, [R1+0x12f8] ;  /* 0x0012f80001127983 */ /* 0x000ea20000300800 */
[----:B0-----:R-:W-:-:S03]  /*4fa20*/  LEA R4, P6, R6, R0, 0x1 ;  /* 0x0000000006047211 */ /* 0x001fc600078c08ff */
[----:B------:R0:W-:Y:S01]  /*4fa30*/  @P4 STG.E.U16 [R8.64], R10 ;  /* 0x0000000a08004986 */ /* 0x0001e2000c10150a */
[----:B------:R-:W-:-:S03]  /*4fa40*/  LEA.HI.X.SX32 R5, R6, R2, 0x1, P6 ;  /* 0x0000000206057211 */ /* 0x000fc600030f0eff */
[----:B------:R-:W3:Y:S04]  /*4fa50*/  LDL.LU R17, [R1+0x12fc] ;  /* 0x0012fc0001117983 */ /* 0x000ee80000300800 */
[----:B------:R1:W-:Y:S01]  /*4fa60*/  @P3 STG.E.U16 [R4.64], R11 ;  /* 0x0000000b04003986 */ /* 0x0003e2000c10150a */
[----:B------:R-:W-:-:S03]  /*4fa70*/  ISETP.LT.AND P3, PT, R14, c[0x0][0x17c], !P0 ;  /* 0x00005f000e007a0c */ /* 0x000fc60004761270 */
[----:B------:R-:W5:Y:S04]  /*4fa80*/  LDL.LU R16, [R1+0x1300] ;  /* 0x0013000001107983 */ /* 0x000f680000300800 */
[----:B------:R-:W3:Y:S01]  /*4fa90*/  LDL.LU R14, [R1+0x1308] ;  /* 0x00130800010e7983 */ /* 0x000ee20000300800 */
[----:B------:R-:W-:-:S04]  /*4faa0*/  IMAD R3, R28, 0x2, R6 ;  /* 0x000000021c037824 */ /* 0x000fc800078e0206 */
[----:B------:R-:W-:Y:S01]  /*4fab0*/  IMAD R6, R28, 0x2, R3 ;  /* 0x000000021c067824 */ /* 0x000fe200078e0203 */
[----:B0-----:R-:W-:-:S04]  /*4fac0*/  LEA R8, P6, R3, R0, 0x1 ;  /* 0x0000000003087211 */ /* 0x001fc800078c08ff */
[----:B------:R-:W-:Y:S01]  /*4fad0*/  LEA.HI.X.SX32 R9, R3, R2, 0x1, P6 ;  /* 0x0000000203097211 */ /* 0x000fe200030f0eff */
[----:B------:R-:W-:Y:S01]  /*4fae0*/  IMAD R3, R28, 0x2, R6 ;  /* 0x000000021c037824 */ /* 0x000fe200078e0206 */
[----:B-1----:R-:W-:-:S03]  /*4faf0*/  LEA R4, P6, R6, R0, 0x1 ;  /* 0x0000000006047211 */ /* 0x002fc600078c08ff */
[----:B------:R0:W-:Y:S01]  /*4fb00*/  @P1 STG.E.U16 [R8.64], R12 ;  /* 0x0000000c08001986 */ /* 0x0001e2000c10150a */
[----:B------:R-:W-:Y:S02]  /*4fb10*/  LEA.HI.X.SX32 R5, R6, R2, 0x1, P6 ;  /* 0x0000000206057211 */ /* 0x000fe400030f0eff */
[----:B------:R-:W-:Y:S01]  /*4fb20*/  PRMT R6, R13, 0x7632, R6 ;  /* 0x000076320d067816 */ /* 0x000fe20000000006 */
[----:B------:R-:W-:Y:S01]  /*4fb30*/  IMAD R13, R28, 0x2, R3 ;  /* 0x000000021c0d7824 */ /* 0x000fe200078e0203 */
[----:B----4-:R-:W-:-:S03]  /*4fb40*/  ISETP.LT.AND P4, PT, R21, c[0x0][0x17c], !P0 ;  /* 0x00005f0015007a0c */ /* 0x010fc60004781270 */
[----:B------:R1:W-:Y:S01]  /*4fb50*/  @P2 STG.E.U16 [R4.64], R6 ;  /* 0x0000000604002986 */ /* 0x0003e2000c10150a */
[----:B0-----:R-:W-:-:S03]  /*4fb60*/  LEA R8, P6, R3, R0, 0x1 ;  /* 0x0000000003087211 */ /* 0x001fc600078c08ff */
[----:B------:R-:W4:Y:S01]  /*4fb70*/  LDL.LU R12, [R1+0x130c] ;  /* 0x00130c00010c7983 */ /* 0x000f220000300800 */
[----:B------:R-:W-:-:S03]  /*4fb80*/  LEA.HI.X.SX32 R9, R3, R2, 0x1, P6 ;  /* 0x0000000203097211 */ /* 0x000fc600030f0eff */
[----:B------:R-:W4:Y:S01]  /*4fb90*/  LDL.LU R22, [R1+0x1310] ;  /* 0x0013100001167983 */ /* 0x000f220000300800 */
[C---:B-1----:R-:W-:Y:S02]  /*4fba0*/  LEA R4, P6, R13.reuse, R0, 0x1 ;  /* 0x000000000d047211 */ /* 0x042fe400078c08ff */
[----:B------:R-:W-:Y:S02]  /*4fbb0*/  PRMT R7, R26, 0x7632, R7 ;  /* 0x000076321a077816 */ /* 0x000fe40000000007 */
[----:B------:R-:W-:Y:S02]  /*4fbc0*/  LEA.HI.X.SX32 R5, R13, R2, 0x1, P6 ;  /* 0x000000020d057211 */ /* 0x000fe400030f0eff */
[----:B------:R-:W-:Y:S01]  /*4fbd0*/  PRMT R10, R27, 0x7632, R10 ;  /* 0x000076321b0a7816 */ /* 0x000fe2000000000a */
[----:B------:R0:W-:Y:S04]  /*4fbe0*/  @P5 STG.E.U16 [R8.64], R7 ;  /* 0x0000000708005986 */ /* 0x0001e8000c10150a */
[----:B------:R1:W-:Y:S01]  /*4fbf0*/  @P4 STG.E.U16 [R4.64], R10 ;  /* 0x0000000a04004986 */ /* 0x0003e2000c10150a */
[----:B--2---:R-:W-:-:S03]  /*4fc00*/  ISETP.LT.AND P1, PT, R18, c[0x0][0x17c], !P0 ;  /* 0x00005f0012007a0c */ /* 0x004fc60004721270 */
[----:B------:R-:W2:Y:S01]  /*4fc10*/  LDL.LU R18, [R1+0x1314] ;  /* 0x0013140001127983 */ /* 0x000ea20000300800 */
[----:B---3--:R-:W-:-:S03]  /*4fc20*/  ISETP.LT.AND P4, PT, R14, c[0x0][0x17c], !P0 ;  /* 0x00005f000e007a0c */ /* 0x008fc60004781270 */
[----:B------:R-:W3:Y:S01]  /*4fc30*/  LDL.LU R14, [R1+0x1304] ;  /* 0x00130400010e7983 */ /* 0x000ee20000300800 */
[----:B------:R-:W-:-:S04]  /*4fc40*/  IMAD R3, R28, 0x2, R13 ;  /* 0x000000021c037824 */ /* 0x000fc800078e020d */
[----:B------:R-:W-:Y:S01]  /*4fc50*/  IMAD R13, R28, 0x2, R3 ;  /* 0x000000021c0d7824 */ /* 0x000fe200078e0203 */
[----:B0-----:R-:W-:-:S03]  /*4fc60*/  LEA R8, P6, R3, R0, 0x1 ;  /* 0x0000000003087211 */ /* 0x001fc600078c08ff */
[C---:B------:R-:W-:Y:S01]  /*4fc70*/  IMAD R21, R28.reuse, 0x2, R13 ;  /* 0x000000021c157824 */ /* 0x040fe200078e020d */
[----:B------:R-:W-:Y:S02]  /*4fc80*/  LEA.HI.X.SX32 R9, R3, R2, 0x1, P6 ;  /* 0x0000000203097211 */ /* 0x000fe400030f0eff */
[C---:B-1----:R-:W-:Y:S01]  /*4fc90*/  LEA R4, P6, R13.reuse, R0, 0x1 ;  /* 0x000000000d047211 */ /* 0x042fe200078c08ff */
[----:B------:R-:W-:Y:S01]  /*4fca0*/  IMAD R3, R28, 0x2, R21 ;  /* 0x000000021c037824 */ /* 0x000fe200078e0215 */
[----:B------:R-:W-:Y:S02]  /*4fcb0*/  PRMT R11, R24, 0x7632, R11 ;  /* 0x00007632180b7816 */ /* 0x000fe4000000000b */
[----:B------:R-:W-:Y:S01]  /*4fcc0*/  LEA.HI.X.SX32 R5, R13, R2, 0x1, P6 ;  /* 0x000000020d057211 */ /* 0x000fe200030f0eff */
[C---:B------:R-:W-:Y:S01]  /*4fcd0*/  IMAD R13, R28.reuse, 0x2, R3 ;  /* 0x000000021c0d7824 */ /* 0x040fe200078e0203 */
[----:B------:R-:W-:Y:S01]  /*4fce0*/  ISETP.LT.AND P2, PT, R17, c[0x0][0x17c], !P0 ;  /* 0x00005f0011007a0c */ /* 0x000fe20004741270 */
[----:B------:R0:W-:Y:S01]  /*4fcf0*/  @P3 STG.E.U16 [R8.64], R11 ;  /* 0x0000000b08003986 */ /* 0x0001e2000c10150a */
[----:B------:R-:W-:Y:S01]  /*4fd00*/  PRMT R6, R25, 0x7632, R6 ;  /* 0x0000763219067816 */ /* 0x000fe20000000006 */
[----:B------:R-:W-:Y:S01]  /*4fd10*/  IMAD R17, R28, 0x2, R13 ;  /* 0x000000021c117824 */ /* 0x000fe200078e020d */
[----:B------:R-:W-:-:S02]  /*4fd20*/  PRMT R7, R20, 0x7632, R7 ;  /* 0x0000763214077816 */ /* 0x000fc40000000007 */
[C---:B0-----:R-:W-:Y:S01]  /*4fd30*/  LEA R8, P6, R21.reuse, R0, 0x1 ;  /* 0x0000000015087211 */ /* 0x041fe200078c08ff */
[----:B------:R0:W-:Y:S03]  /*4fd40*/  @P1 STG.E.U16 [R4.64], R6 ;  /* 0x0000000604001986 */ /* 0x0001e6000c10150a */
[----:B------:R-:W-:Y:S01]  /*4fd50*/  LEA.HI.X.SX32 R9, R21, R2, 0x1, P6 ;  /* 0x0000000215097211 */ /* 0x000fe200030f0eff */
[----:B------:R-:W-:-:S04]  /*4fd60*/  IMAD R21, R28, 0x2, R17 ;  /* 0x000000021c157824 */ /* 0x000fc800078e0211 */
[C---:B------:R-:W-:Y:S01]  /*4fd70*/  IMAD R25, R28.reuse, 0x2, R21 ;  /* 0x000000021c197824 */ /* 0x040fe200078e0215 */
[C---:B0-----:R-:W-:Y:S01]  /*4fd80*/  LEA R4, P1, R3.reuse, R0, 0x1 ;  /* 0x0000000003047211 */ /* 0x041fe200078208ff */
[----:B------:R0:W-:Y:S03]  /*4fd90*/  @P2 STG.E.U16 [R8.64], R7 ;  /* 0x0000000708002986 */ /* 0x0001e6000c10150a */
[----:B------:R-:W-:Y:S01]  /*4fda0*/  LEA.HI.X.SX32 R5, R3, R2, 0x1, P1 ;  /* 0x0000000203057211 */ /* 0x000fe200008f0eff */
[----:B------:R-:W-:Y:S01]  /*4fdb0*/  IMAD R3, R28, 0x2, R25 ;  /* 0x000000021c037824 */ /* 0x000fe200078e0219 */
[----:B----4-:R-:W-:Y:S02]  /*4fdc0*/  ISETP.LT.AND P3, PT, R12, c[0x0][0x17c], !P0 ;  /* 0x00005f000c007a0c */ /* 0x010fe40004761270 */
[----:B-----5:R-:W-:Y:S02]  /*4fdd0*/  ISETP.LT.AND P5, PT, R16, c[0x0][0x17c], !P0 ;  /* 0x00005f0010007a0c */ /* 0x020fe400047a1270 */
[----:B0-----:R-:W-:-:S02]  /*4fde0*/  LEA R8, P1, R17, R0, 0x1 ;  /* 0x0000000011087211 */ /* 0x001fc400078208ff */
[-C--:B------:R-:W-:Y:S02]  /*4fdf0*/  LEA R12, P2, R13, R0.reuse, 0x1 ;  /* 0x000000000d0c7211 */ /* 0x080fe400078408ff */
[----:B------:R-:W-:Y:S02]  /*4fe00*/  LEA R20, P6, R21, R0, 0x1 ;  /* 0x0000000015147211 */ /* 0x000fe400078c08ff */
[----:B------:R-:W-:Y:S02]  /*4fe10*/  LEA.HI.X.SX32 R9, R17, R2, 0x1, P1 ;  /* 0x0000000211097211 */ /* 0x000fe400008f0eff */
[----:B------:R-:W-:Y:S02]  /*4fe20*/  LEA R16, P1, R3, R0, 0x1 ;  /* 0x0000000003107211 */ /* 0x000fe400078208ff */
[-C--:B------:R-:W-:Y:S02]  /*4fe30*/  LEA.HI.X.SX32 R13, R13, R2.reuse, 0x1, P2 ;  /* 0x000000020d0d7211 */ /* 0x080fe400010f0eff */
[----:B------:R-:W-:-:S02]  /*4fe40*/  LEA.HI.X.SX32 R21, R21, R2, 0x1, P6 ;  /* 0x0000000215157211 */ /* 0x000fc400030f0eff */
[----:B------:R-:W-:Y:S02]  /*4fe50*/  ISETP.LT.AND P2, PT, R22, c[0x0][0x17c], !P0 ;  /* 0x00005f0016007a0c */ /* 0x000fe40004741270 */
[----:B------:R-:W-:Y:S02]  /*4fe60*/  LEA R24, P6, R25, R0, 0x1 ;  /* 0x0000000019187211 */ /* 0x000fe400078c08ff */
[-C--:B------:R-:W-:Y:S02]  /*4fe70*/  LEA.HI.X.SX32 R17, R3, R2.reuse, 0x1, P1 ;  /* 0x0000000203117211 */ /* 0x080fe400008f0eff */
[----:B------:R-:W-:Y:S02]  /*4fe80*/  LEA.HI.X.SX32 R25, R25, R2, 0x1, P6 ;  /* 0x0000000219197211 */ /* 0x000fe400030f0eff */
[----:B------:R-:W-:Y:S02]  /*4fe90*/  PRMT R2, R29, 0x7632, R2 ;  /* 0x000076321d027816 */ /* 0x000fe40000000002 */
[----:B------:R-:W-:-:S02]  /*4fea0*/  PRMT R6, R7, 0x7632, R6 ;  /* 0x0000763207067816 */ /* 0x000fc40000000006 */
[----:B------:R-:W-:Y:S02]  /*4feb0*/  PRMT R11, R11, 0x7632, R11 ;  /* 0x000076320b0b7816 */ /* 0x000fe4000000000b */
[----:B------:R-:W-:Y:S01]  /*4fec0*/  PRMT R10, R15, 0x7632, R10 ;  /* 0x000076320f0a7816 */ /* 0x000fe2000000000a */
[----:B------:R0:W-:Y:S01]  /*4fed0*/  @P5 STG.E.U16 [R4.64], R2 ;  /* 0x0000000204005986 */ /* 0x0001e2000c10150a */
[----:B------:R-:W-:-:S03]  /*4fee0*/  PRMT R19, R19, 0x7632, R19 ;  /* 0x0000763213137816 */ /* 0x000fc60000000013 */
[----:B------:R0:W-:Y:S04]  /*4fef0*/  @P4 STG.E.U16 [R12.64], R6 ;  /* 0x000000060c004986 */ /* 0x0001e8000c10150a */
[----:B------:R0:W-:Y:S04]  /*4ff00*/  @P3 STG.E.U16 [R8.64], R11 ;  /* 0x0000000b08003986 */ /* 0x0001e8000c10150a */
[----:B------:R0:W-:Y:S01]  /*4ff10*/  @P2 STG.E.U16 [R20.64], R10 ;  /* 0x0000000a14002986 */ /* 0x0001e2000c10150a */
[----:B--2---:R-:W-:Y:S02]  /*4ff20*/  ISETP.LT.AND P1, PT, R18, c[0x0][0x17c], !P0 ;  /* 0x00005f0012007a0c */ /* 0x004fe40004721270 */
[----:B---3--:R-:W-:-:S11]  /*4ff30*/  ISETP.LT.AND P0, PT, R14, c[0x0][0x17c], !P0 ;  /* 0x00005f000e007a0c */ /* 0x008fd60004701270 */
[----:B------:R0:W-:Y:S02]  /*4ff40*/  @P1 STG.E.U16 [R24.64], R19 ;  /* 0x0000001318001986 */ /* 0x0001e4000c10150a */
[----:B------:R-:W-:Y:S05]  /*4ff50*/  @!P0 EXIT ;  /* 0x000000000000894d */ /* 0x000fea0003800000 */
[----:B0-----:R-:W-:-:S05]  /*4ff60*/  PRMT R8, R23, 0x7632, R8 ;  /* 0x0000763217087816 */ /* 0x001fca0000000008 */
[----:B------:R-:W-:Y:S01]  /*4ff70*/  STG.E.U16 [R16.64], R8 ;  /* 0x0000000810007986 */ /* 0x000fe2000c10150a */
[----:B------:R-:W-:Y:S05]  /*4ff80*/  EXIT ;  /* 0x000000000000794d */ /* 0x000fea0003800000 */
.L_x_4:
[----:B------:R-:W-:-:S00]  /*4ff90*/  BRA `(.L_x_4) ;  /* 0xfffffff000007947 */ /* 0x000fc0000383ffff */
[----:B------:R-:W-:-:S00]  /*4ffa0*/  NOP ;  /* 0x0000000000007918 */ /* 0x000fc00000000000 */
        /* <DEDUP_REMOVED lines=13> */
.L_x_5:


//--------------------- .nv.shared.matmul_kernel  --------------------------
	.section	.nv.shared.matmul_kernel,"aw",@nobits
	.sectionflags	@""
	.align	16
